def attn_fwd(
    Q,
    K,
    V,
    Out,
    Lse,
    sm_scale,
    stride_qz,
    stride_qh,
    stride_qm,
    stride_qk,
    stride_kz,
    stride_kh,
    stride_kn,
    stride_kk,
    stride_vz,
    stride_vh,
    stride_vn,
    stride_vk,
    stride_oz,
    stride_oh,
    stride_om,
    stride_ok,
    seqlen_q,
    seqlen_k,
    BLOCK_M: tl.constexpr,
    BLOCK_N: tl.constexpr,
    HEAD_DIM: tl.constexpr,
    CAUSAL: tl.constexpr,
):
    start_m = tl.program_id(0)
    off_hz = tl.program_id(1)
    q_off = off_hz * stride_qh
    k_off = off_hz * stride_kh
    v_off = off_hz * stride_vh
    offs_m = start_m * BLOCK_M + tl.arange(0, BLOCK_M)
    offs_d = tl.arange(0, HEAD_DIM)
    offs_n = tl.arange(0, BLOCK_N)
    q_ptrs = Q + q_off + offs_m[:, None] * stride_qm + offs_d[None, :] * stride_qk
    k_ptrs = K + k_off + offs_d[:, None] * stride_kk + offs_n[None, :] * stride_kn
    v_ptrs = V + v_off + offs_n[:, None] * stride_vn + offs_d[None, :] * stride_vk
    m_i = tl.full([BLOCK_M], float("-inf"), dtype=tl.float32)
    l_i = tl.zeros([BLOCK_M], dtype=tl.float32) + 1.0
    acc = tl.zeros([BLOCK_M, HEAD_DIM], dtype=tl.float32)
    q = tl.load(q_ptrs)
    acc, l_i, m_i = _attn_fwd_inner(
        acc,
        l_i,
        m_i,
        q,
        k_ptrs,
        v_ptrs,
        sm_scale,
        stride_kn,
        stride_vn,
        start_m,
        seqlen_k,
        BLOCK_M,
        BLOCK_N,
        HEAD_DIM,
        CAUSAL,
    )
    acc = acc / l_i[:, None]
    lse = m_i + tl.math.log2(l_i) / 1.4426950408889634
    o_ptrs = (
        Out
        + off_hz * stride_oh
        + offs_m[:, None] * stride_om
        + offs_d[None, :] * stride_ok
    )
    tl.store(o_ptrs, acc.to(Out.dtype.element_ty))
    tl.store(Lse + off_hz * seqlen_q + offs_m, lse)

# config = {"BLOCK_M": 64, "BLOCK_N": 64, "HEAD_DIM": 512, "arch": "sm_100", "causal": false, "dtype": "bf16", "num_stages": 2, "num_warps": 4}
# arch = sm_100


// ===== COMPILED SASS (sm_100a) =====

	.target	sm_100a

	.elftype	@"ET_EXEC"


//--------------------- .note.nv.tkinfo           --------------------------
	.section	.note.nv.tkinfo,"",@"SHT_NOTE"
	.sectionflags	@"SHF_NOTE_NV_TKINFO"
	.tkinfo
        /*0018*/ 	.word	0x00000081
        /*0030*/ 	.string	""
        /*0030*/ 	.string	"ptxas-blackwell"
        /*0030*/ 	.string	"Cuda compilation tools, release 12.9, V12.9.86"
        /*0030*/ 	.string	"Build cuda_12.9.r12.9/compiler.36037853_0"
        /*0030*/ 	.string	"-v  -suppress-debug-info  -lineinfo  -arch sm_100a "



//--------------------- .note.nv.cuver            --------------------------
	.section	.note.nv.cuver,"",@"SHT_NOTE"
	.sectionflags	@"SHF_NOTE_NV_CUVER"
        /*0018*/ 	.short	0x0001
        /*001a*/ 	.short	0x0064
        /*001c*/ 	.short	0x0001
        /*001e*/ 	.short	0x0000
        /*0020*/ 	.short	0x0001
        /*0022*/ 	.short	0x0000


//--------------------- .nv.info                  --------------------------
	.section	.nv.info,"",@"SHT_CUDA_INFO"
	.align	4


	//----- nvinfo : EIATTR_REGCOUNT
	.align		4
        /*0000*/ 	.byte	0x04, 0x2f
        /*0002*/ 	.short	(.L_5 - .L_4)
	.align		4
.L_4:
        /*0004*/ 	.word	index@(attn_fwd)
        /*0008*/ 	.word	0x000000ff


	//----- nvinfo : EIATTR_FRAME_SIZE
	.align		4
.L_5:
        /*000c*/ 	.byte	0x04, 0x11
        /*000e*/ 	.short	(.L_7 - .L_6)
	.align		4
.L_6:
        /*0010*/ 	.word	index@($__internal_2_$__cuda_sm10x_tcgen05_guardrail_trap_unallocated_columns_being_dealloced)
        /*0014*/ 	.word	0x000016e8


	//----- nvinfo : EIATTR_FRAME_SIZE
	.align		4
.L_7:
        /*0018*/ 	.byte	0x04, 0x11
        /*001a*/ 	.short	(.L_9 - .L_8)
	.align		4
.L_8:
        /*001c*/ 	.word	index@($__internal_1_$__cuda_sm10x_tcgen05_guardrail_trap_phase_invalid_during_alloc)
        /*0020*/ 	.word	0x000016e8


	//----- nvinfo : EIATTR_FRAME_SIZE
	.align		4
.L_9:
        /*0024*/ 	.byte	0x04, 0x11
        /*0026*/ 	.short	(.L_11 - .L_10)
	.align		4
.L_10:
        /*0028*/ 	.word	index@($__internal_0_$__cuda_sm10x_tcgen05_guardrail_trap_col_being_dealloced_not_returned_by_alloc)
        /*002c*/ 	.word	0x000016e8


	//----- nvinfo : EIATTR_FRAME_SIZE
	.align		4
.L_11:
        /*0030*/ 	.byte	0x04, 0x11
        /*0032*/ 	.short	(.L_13 - .L_12)
	.align		4
.L_12:
        /*0034*/ 	.word	index@(attn_fwd)
        /*0038*/ 	.word	0x000016e8


	//----- nvinfo : EIATTR_MIN_STACK_SIZE
	.align		4
.L_13:
        /*003c*/ 	.byte	0x04, 0x12
        /*003e*/ 	.short	(.L_15 - .L_14)
	.align		4
.L_14:
        /*0040*/ 	.word	index@(attn_fwd)
        /*0044*/ 	.word	0x000016e8
.L_15:


//--------------------- .nv.info.attn_fwd         --------------------------
	.section	.nv.info.attn_fwd,"",@"SHT_CUDA_INFO"
	.sectionflags	@""
	.align	4


	//----- nvinfo : EIATTR_CUDA_API_VERSION
	.align		4
        /*0000*/ 	.byte	0x04, 0x37
        /*0002*/ 	.short	(.L_17 - .L_16)
.L_16:
        /*0004*/ 	.word	0x00000081


	//----- nvinfo : EIATTR_KPARAM_INFO
	.align		4
.L_17:
        /*0008*/ 	.byte	0x04, 0x17
        /*000a*/ 	.short	(.L_19 - .L_18)
.L_18:
        /*000c*/ 	.word	0x00000000
        /*0010*/ 	.short	0x0019
        /*0012*/ 	.short	0x0080
        /*0014*/ 	.byte	0x00, 0xf4, 0x21, 0x00


	//----- nvinfo : EIATTR_KPARAM_INFO
	.align		4
.L_19:
        /*0018*/ 	.byte	0x04, 0x17
        /*001a*/ 	.short	(.L_21 - .L_20)
.L_20:
        /*001c*/ 	.word	0x00000000
        /*0020*/ 	.short	0x0018
        /*0022*/ 	.short	0x0078
        /*0024*/ 	.byte	0x00, 0xf4, 0x21, 0x00


	//----- nvinfo : EIATTR_KPARAM_INFO
	.align		4
.L_21:
        /*0028*/ 	.byte	0x04, 0x17
        /*002a*/ 	.short	(.L_23 - .L_22)
.L_22:
        /*002c*/ 	.word	0x00000000
        /*0030*/ 	.short	0x0017
        /*0032*/ 	.short	0x0070
        /*0034*/ 	.byte	0x00, 0xf0, 0x11, 0x00


	//----- nvinfo : EIATTR_KPARAM_INFO
	.align		4
.L_23:
        /*0038*/ 	.byte	0x04, 0x17
        /*003a*/ 	.short	(.L_25 - .L_24)
.L_24:
        /*003c*/ 	.word	0x00000000
        /*0040*/ 	.short	0x0016
        /*0042*/ 	.short	0x006c
        /*0044*/ 	.byte	0x00, 0xf0, 0x11, 0x00


	//----- nvinfo : EIATTR_KPARAM_INFO
	.align		4
.L_25:
        /*0048*/ 	.byte	0x04, 0x17
        /*004a*/ 	.short	(.L_27 - .L_26)
.L_26:
        /*004c*/ 	.word	0x00000000
        /*0050*/ 	.short	0x0015
        /*0052*/ 	.short	0x0068
        /*0054*/ 	.byte	0x00, 0xf0, 0x11, 0x00


	//----- nvinfo : EIATTR_KPARAM_INFO
	.align		4
.L_27:
        /*0058*/ 	.byte	0x04, 0x17
        /*005a*/ 	.short	(.L_29 - .L_28)
.L_28:
        /*005c*/ 	.word	0x00000000
        /*0060*/ 	.short	0x0014
        /*0062*/ 	.short	0x0064
        /*0064*/ 	.byte	0x00, 0xf0, 0x11, 0x00


	//----- nvinfo : EIATTR_KPARAM_INFO
	.align		4
.L_29:
        /*0068*/ 	.byte	0x04, 0x17
        /*006a*/ 	.short	(.L_31 - .L_30)
.L_30:
        /*006c*/ 	.word	0x00000000
        /*0070*/ 	.short	0x0013
        /*0072*/ 	.short	0x0060
        /*0074*/ 	.byte	0x00, 0xf0, 0x11, 0x00


	//----- nvinfo : EIATTR_KPARAM_INFO
	.align		4
.L_31:
        /*0078*/ 	.byte	0x04, 0x17
        /*007a*/ 	.short	(.L_33 - .L_32)
.L_32:
        /*007c*/ 	.word	0x00000000
        /*0080*/ 	.short	0x0012
        /*0082*/ 	.short	0x005c
        /*0084*/ 	.byte	0x00, 0xf0, 0x11, 0x00


	//----- nvinfo : EIATTR_KPARAM_INFO
	.align		4
.L_33:
        /*0088*/ 	.byte	0x04, 0x17
        /*008a*/ 	.short	(.L_35 - .L_34)
.L_34:
        /*008c*/ 	.word	0x00000000
        /*0090*/ 	.short	0x0011
        /*0092*/ 	.short	0x0058
        /*0094*/ 	.byte	0x00, 0xf0, 0x11, 0x00


	//----- nvinfo : EIATTR_KPARAM_INFO
	.align		4
.L_35:
        /*0098*/ 	.byte	0x04, 0x17
        /*009a*/ 	.short	(.L_37 - .L_36)
.L_36:
        /*009c*/ 	.word	0x00000000
        /*00a0*/ 	.short	0x0010
        /*00a2*/ 	.short	0x0054
        /*00a4*/ 	.byte	0x00, 0xf0, 0x11, 0x00


	//----- nvinfo : EIATTR_KPARAM_INFO
	.align		4
.L_37:
        /*00a8*/ 	.byte	0x04, 0x17
        /*00aa*/ 	.short	(.L_39 - .L_38)
.L_38:
        /*00ac*/ 	.word	0x00000000
        /*00b0*/ 	.short	0x000f
        /*00b2*/ 	.short	0x0050
        /*00b4*/ 	.byte	0x00, 0xf0, 0x11, 0x00


	//----- nvinfo : EIATTR_KPARAM_INFO
	.align		4
.L_39:
        /*00b8*/ 	.byte	0x04, 0x17
        /*00ba*/ 	.short	(.L_41 - .L_40)
.L_40:
        /*00bc*/ 	.word	0x00000000
        /*00c0*/ 	.short	0x000e
        /*00c2*/ 	.short	0x004c
        /*00c4*/ 	.byte	0x00, 0xf0, 0x11, 0x00


	//----- nvinfo : EIATTR_KPARAM_INFO
	.align		4
.L_41:
        /*00c8*/ 	.byte	0x04, 0x17
        /*00ca*/ 	.short	(.L_43 - .L_42)
.L_42:
        /*00cc*/ 	.word	0x00000000
        /*00d0*/ 	.short	0x000d
        /*00d2*/ 	.short	0x0048
        /*00d4*/ 	.byte	0x00, 0xf0, 0x11, 0x00


	//----- nvinfo : EIATTR_KPARAM_INFO
	.align		4
.L_43:
        /*00d8*/ 	.byte	0x04, 0x17
        /*00da*/ 	.short	(.L_45 - .L_44)
.L_44:
        /*00dc*/ 	.word	0x00000000
        /*00e0*/ 	.short	0x000c
        /*00e2*/ 	.short	0x0044
        /*00e4*/ 	.byte	0x00, 0xf0, 0x11, 0x00


	//----- nvinfo : EIATTR_KPARAM_INFO
	.align		4
.L_45:
        /*00e8*/ 	.byte	0x04, 0x17
        /*00ea*/ 	.short	(.L_47 - .L_46)
.L_46:
        /*00ec*/ 	.word	0x00000000
        /*00f0*/ 	.short	0x000b
        /*00f2*/ 	.short	0x0040
        /*00f4*/ 	.byte	0x00, 0xf0, 0x11, 0x00


	//----- nvinfo : EIATTR_KPARAM_INFO
	.align		4
.L_47:
        /*00f8*/ 	.byte	0x04, 0x17
        /*00fa*/ 	.short	(.L_49 - .L_48)
.L_48:
        /*00fc*/ 	.word	0x00000000
        /*0100*/ 	.short	0x000a
        /*0102*/ 	.short	0x003c
        /*0104*/ 	.byte	0x00, 0xf0, 0x11, 0x00


	//----- nvinfo : EIATTR_KPARAM_INFO
	.align		4
.L_49:
        /*0108*/ 	.byte	0x04, 0x17
        /*010a*/ 	.short	(.L_51 - .L_50)
.L_50:
        /*010c*/ 	.word	0x00000000
        /*0110*/ 	.short	0x0009
        /*0112*/ 	.short	0x0038
        /*0114*/ 	.byte	0x00, 0xf0, 0x11, 0x00


	//----- nvinfo : EIATTR_KPARAM_INFO
	.align		4
.L_51:
        /*0118*/ 	.byte	0x04, 0x17
        /*011a*/ 	.short	(.L_53 - .L_52)
.L_52:
        /*011c*/ 	.word	0x00000000
        /*0120*/ 	.short	0x0008
        /*0122*/ 	.short	0x0034
        /*0124*/ 	.byte	0x00, 0xf0, 0x11, 0x00


	//----- nvinfo : EIATTR_KPARAM_INFO
	.align		4
.L_53:
        /*0128*/ 	.byte	0x04, 0x17
        /*012a*/ 	.short	(.L_55 - .L_54)
.L_54:
        /*012c*/ 	.word	0x00000000
        /*0130*/ 	.short	0x0007
        /*0132*/ 	.short	0x0030
        /*0134*/ 	.byte	0x00, 0xf0, 0x11, 0x00


	//----- nvinfo : EIATTR_KPARAM_INFO
	.align		4
.L_55:
        /*0138*/ 	.byte	0x04, 0x17
        /*013a*/ 	.short	(.L_57 - .L_56)
.L_56:
        /*013c*/ 	.word	0x00000000
        /*0140*/ 	.short	0x0006
        /*0142*/ 	.short	0x002c
        /*0144*/ 	.byte	0x00, 0xf0, 0x11, 0x00


	//----- nvinfo : EIATTR_KPARAM_INFO
	.align		4
.L_57:
        /*0148*/ 	.byte	0x04, 0x17
        /*014a*/ 	.short	(.L_59 - .L_58)
.L_58:
        /*014c*/ 	.word	0x00000000
        /*0150*/ 	.short	0x0005
        /*0152*/ 	.short	0x0028
        /*0154*/ 	.byte	0x00, 0xf0, 0x11, 0x00


	//----- nvinfo : EIATTR_KPARAM_INFO
	.align		4
.L_59:
        /*0158*/ 	.byte	0x04, 0x17
        /*015a*/ 	.short	(.L_61 - .L_60)
.L_60:
        /*015c*/ 	.word	0x00000000
        /*0160*/ 	.short	0x0004
        /*0162*/ 	.short	0x0020
        /*0164*/ 	.byte	0x00, 0xf4, 0x21, 0x00


	//----- nvinfo : EIATTR_KPARAM_INFO
	.align		4
.L_61:
        /*0168*/ 	.byte	0x04, 0x17
        /*016a*/ 	.short	(.L_63 - .L_62)
.L_62:
        /*016c*/ 	.word	0x00000000
        /*0170*/ 	.short	0x0003
        /*0172*/ 	.short	0x0018
        /*0174*/ 	.byte	0x00, 0xf4, 0x21, 0x00


	//----- nvinfo : EIATTR_KPARAM_INFO
	.align		4
.L_63:
        /*0178*/ 	.byte	0x04, 0x17
        /*017a*/ 	.short	(.L_65 - .L_64)
.L_64:
        /*017c*/ 	.word	0x00000000
        /*0180*/ 	.short	0x0002
        /*0182*/ 	.short	0x0010
        /*0184*/ 	.byte	0x00, 0xf4, 0x21, 0x00


	//----- nvinfo : EIATTR_KPARAM_INFO
	.align		4
.L_65:
        /*0188*/ 	.byte	0x04, 0x17
        /*018a*/ 	.short	(.L_67 - .L_66)
.L_66:
        /*018c*/ 	.word	0x00000000
        /*0190*/ 	.short	0x0001
        /*0192*/ 	.short	0x0008
        /*0194*/ 	.byte	0x00, 0xf4, 0x21, 0x00


	//----- nvinfo : EIATTR_KPARAM_INFO
	.align		4
.L_67:
        /*0198*/ 	.byte	0x04, 0x17
        /*019a*/ 	.short	(.L_69 - .L_68)
.L_68:
        /*019c*/ 	.word	0x00000000
        /*01a0*/ 	.short	0x0000
        /*01a2*/ 	.short	0x0000
        /*01a4*/ 	.byte	0x00, 0xf4, 0x21, 0x00


	//----- nvinfo : EIATTR_AT_ENTRY_FRAGMENTS
	.align		4
.L_69:
        /*01a8*/ 	.byte	0x04, 0x4f
        /*01aa*/ 	.short	(.L_71 - .L_70)


	//   ....[0]....
.L_70:
        /*01ac*/ 	.word	0x00000004


	//----- nvinfo : EIATTR_RESERVED_SMEM_USED
	.align		4
.L_71:
        /*01b0*/ 	.byte	0x01, 0x41
	.zero		2


	//----- nvinfo : EIATTR_SPARSE_MMA_MASK
	.align		4
        /*01b4*/ 	.byte	0x03, 0x50
        /*01b6*/ 	.short	0x0000


	//----- nvinfo : EIATTR_TCGEN05_1CTA_USED
	.align		4
        /*01b8*/ 	.byte	0x01, 0x51
	.zero		2


	//----- nvinfo : EIATTR_MAXREG_COUNT
	.align		4
        /*01bc*/ 	.byte	0x03, 0x1b
        /*01be*/ 	.short	0x00ff


	//----- nvinfo : EIATTR_NUM_BARRIERS
	.align		4
        /*01c0*/ 	.byte	0x02, 0x4c
        /*01c2*/ 	.byte	0x01
	.zero		1


	//----- nvinfo : EIATTR_ANNOTATIONS
	.align		4
        /*01c4*/ 	.byte	0x04, 0x55
        /*01c6*/ 	.short	(.L_73 - .L_72)


	//   ....[0]....
.L_72:
        /*01c8*/ 	.word	0x00000001
        /*01cc*/ 	.byte	0x30, 0x08, 0x00, 0x00, 0x01, 0x00, 0x00, 0x00, 0x80, 0x08, 0x00, 0x00, 0x01, 0x00, 0x00, 0x00
        /* <DEDUP_REMOVED lines=1019> */
        /*418c*/ 	.byte	0xb0, 0xf8, 0x02, 0x00


	//----- nvinfo : EIATTR_INT_WARP_WIDE_INSTR_OFFSETS
	.align		4
.L_73:
        /*4190*/ 	.byte	0x04, 0x31
        /*4192*/ 	.short	(.L_75 - .L_74)


	//   ....[0]....
.L_74:
        /*4194*/ 	.word	0x00006350


	//   ....[1]....
        /*4198*/ 	.word	0x00006440


	//   ....[2]....
        /*419c*/ 	.word	0x00009d70


	//   ....[3]....
        /*41a0*/ 	.word	0x0000d3d0


	//   ....[4]....
        /*41a4*/ 	.word	0x0001f220


	//   ....[5]....
        /*41a8*/ 	.word	0x000303c0


	//   ....[6]....
        /*41ac*/ 	.word	0x00030400


	//----- nvinfo : EIATTR_COOP_GROUP_MASK_REGIDS
	.align		4
.L_75:
        /*41b0*/ 	.byte	0x04, 0x29
        /*41b2*/ 	.short	(.L_77 - .L_76)


	//   ....[0]....
.L_76:
        /*41b4*/ 	.word	0xffffffff


	//   ....[1]....
        /*41b8*/ 	.word	0xffffffff


	//   ....[2]....
        /*41bc*/ 	.word	0xffffffff


	//   ....[3]....
        /*41c0*/ 	.word	0xffffffff


	//   ....[4]....
        /*41c4*/ 	.word	0xffffffff


	//   ....[5]....
        /*41c8*/ 	.word	0xffffffff


	//   ....[6]....
        /*41cc*/ 	.word	0xffffffff


	//   ....[7]....
        /*41d0*/ 	.word	0xffffffff


	//----- nvinfo : EIATTR_COOP_GROUP_INSTR_OFFSETS
	.align		4
.L_77:
        /*41d4*/ 	.byte	0x04, 0x28
        /*41d6*/ 	.short	(.L_79 - .L_78)


	//   ....[0]....
.L_78:
        /*41d8*/ 	.word	0x00000080


	//   ....[1]....
        /*41dc*/ 	.word	0x00000340


	//   ....[2]....
        /*41e0*/ 	.word	0x00017300


	//   ....[3]....
        /*41e4*/ 	.word	0x00017f90


	//   ....[4]....
        /*41e8*/ 	.word	0x000206f0


	//   ....[5]....
        /*41ec*/ 	.word	0x00020f00


	//   ....[6]....
        /*41f0*/ 	.word	0x00030240


	//   ....[7]....
        /*41f4*/ 	.word	0x000304b0


	//----- nvinfo : EIATTR_VRC_CTA_INIT_COUNT
	.align		4
.L_79:
        /*41f8*/ 	.byte	0x02, 0x4a
        /*41fa*/ 	.byte	0x80
	.zero		1


	//----- nvinfo : EIATTR_MBARRIER_INSTR_OFFSETS
	.align		4
        /*41fc*/ 	.byte	0x04, 0x39
        /*41fe*/ 	.short	(.L_81 - .L_80)


	//   ....[0]....
.L_80:
        /*4200*/ 	.word	0x00006540
        /*4204*/ 	.word	0x000000ff
        /*4208*/ 	.word	0x00000000
        /*420c*/ 	.short	0x0100
        /*420e*/ 	.byte	0x06
	.zero		1


	//   ....[1]....
        /*4210*/ 	.word	0x00009d80
        /*4214*/ 	.word	0x000000ff
        /*4218*/ 	.word	0x00040008
        /*421c*/ 	.short	0x0100
        /*421e*/ 	.byte	0x09
	.zero		1


	//   ....[2]....
        /*4220*/ 	.word	0x0000d8c0
        /*4224*/ 	.word	0x000000ff
        /*4228*/ 	.word	0x00020000
        /*422c*/ 	.short	0x0100
        /*422e*/ 	.byte	0x09
	.zero		1


	//   ....[3]....
        /*4230*/ 	.word	0x00012eb0
        /*4234*/ 	.word	0x000000ff
        /*4238*/ 	.word	0x00020000
        /*423c*/ 	.short	0x010a
        /*423e*/ 	.byte	0x09
	.zero		1


	//   ....[4]....
        /*4240*/ 	.word	0x00012f30
        /*4244*/ 	.word	0x000000ff
        /*4248*/ 	.word	0x00020000
        /*424c*/ 	.short	0x0108
        /*424e*/ 	.byte	0x09
	.zero		1


	//   ....[5]....
        /*4250*/ 	.word	0x0001f660
        /*4254*/ 	.word	0x000000ff
        /*4258*/ 	.word	0x00040010
        /*425c*/ 	.short	0x0100
        /*425e*/ 	.byte	0x09
	.zero		1


	//   ....[6]....
        /*4260*/ 	.word	0x00020350
        /*4264*/ 	.word	0x000000ff
        /*4268*/ 	.word	0x00040010
        /*426c*/ 	.short	0x010a
        /*426e*/ 	.byte	0x09
	.zero		1


	//   ....[7]....
        /*4270*/ 	.word	0x000203c0
        /*4274*/ 	.word	0x000000ff
        /*4278*/ 	.word	0x00040010
        /*427c*/ 	.short	0x0108
        /*427e*/ 	.byte	0x09
	.zero		1


	//   ....[8]....
        /*4280*/ 	.word	0x00020430
        /*4284*/ 	.word	0x000000ff
        /*4288*/ 	.word	0x00000000
        /*428c*/ 	.short	0x010a
        /*428e*/ 	.byte	0x06
	.zero		1


	//   ....[9]....
        /*4290*/ 	.word	0x00027220
        /*4294*/ 	.word	0x000000ff
        /*4298*/ 	.word	0x00000000
        /*429c*/ 	.short	0x010a
        /*429e*/ 	.byte	0x06
	.zero		1


	//   ....[10]....
        /*42a0*/ 	.word	0x000272c0
        /*42a4*/ 	.word	0x000000ff
        /*42a8*/ 	.word	0x00040000
        /*42ac*/ 	.short	0x0108
        /*42ae*/ 	.byte	0x09
	.zero		1


	//   ....[11]....
        /*42b0*/ 	.word	0x00027350
        /*42b4*/ 	.word	0x000000ff
        /*42b8*/ 	.word	0x00040008
        /*42bc*/ 	.short	0x0108
        /*42be*/ 	.byte	0x09
	.zero		1


	//   ....[12]....
        /*42c0*/ 	.word	0x000304d0
        /*42c4*/ 	.word	0x000000ff
        /*42c8*/ 	.word	0x00020000
        /*42cc*/ 	.short	0x010a
        /*42ce*/ 	.byte	0x09
	.zero		1


	//   ....[13]....
        /*42d0*/ 	.word	0x00030500
        /*42d4*/ 	.word	0x000000ff
        /*42d8*/ 	.word	0x00040010
        /*42dc*/ 	.short	0x010a
        /*42de*/ 	.byte	0x09
	.zero		1


	//   ....[14]....
        /*42e0*/ 	.word	0x00030530
        /*42e4*/ 	.word	0x000000ff
        /*42e8*/ 	.word	0x00000000
        /*42ec*/ 	.short	0x010a
        /*42ee*/ 	.byte	0x06
	.zero		1


	//   ....[15]....
        /*42f0*/ 	.word	0x00030560
        /*42f4*/ 	.word	0x000000ff
        /*42f8*/ 	.word	0x00000000
        /*42fc*/ 	.short	0x010a
        /*42fe*/ 	.byte	0x06
	.zero		1


	//----- nvinfo : EIATTR_NUM_MBARRIERS
	.align		4
.L_81:
        /*4300*/ 	.byte	0x03, 0x38
        /*4302*/ 	.short	0xffff


	//----- nvinfo : EIATTR_EXIT_INSTR_OFFSETS
	.align		4
        /*4304*/ 	.byte	0x04, 0x1c
        /*4306*/ 	.short	(.L_83 - .L_82)


	//   ....[0]....
.L_82:
        /*4308*/ 	.word	0x000304c0


	//----- nvinfo : EIATTR_REQNTID
	.align		4
.L_83:
        /*430c*/ 	.byte	0x04, 0x10
        /*430e*/ 	.short	(.L_85 - .L_84)
.L_84:
        /*4310*/ 	.word	0x00000080
        /*4314*/ 	.word	0x00000001
        /*4318*/ 	.word	0x00000001


	//----- nvinfo : EIATTR_CRS_STACK_SIZE
	.align		4
.L_85:
        /*431c*/ 	.byte	0x04, 0x1e
        /*431e*/ 	.short	(.L_87 - .L_86)
.L_86:
        /*4320*/ 	.word	0x00000000


	//----- nvinfo : EIATTR_CBANK_PARAM_SIZE
	.align		4
.L_87:
        /*4324*/ 	.byte	0x03, 0x19
        /*4326*/ 	.short	0x0088


	//----- nvinfo : EIATTR_PARAM_CBANK
	.align		4
        /*4328*/ 	.byte	0x04, 0x0a
        /*432a*/ 	.short	(.L_89 - .L_88)
	.align		4
.L_88:
        /*432c*/ 	.word	index@(.nv.constant0.attn_fwd)
        /*4330*/ 	.short	0x0380
        /*4332*/ 	.short	0x0088


	//----- nvinfo : EIATTR_SW_WAR
	.align		4
.L_89:
        /*4334*/ 	.byte	0x04, 0x36
        /*4336*/ 	.short	(.L_91 - .L_90)
.L_90:
        /*4338*/ 	.word	0x00000008
.L_91:


//--------------------- .nv.compat                --------------------------
	.section	.nv.compat,"",@"SHT_CUDA_COMPAT_INFO"
	.align	4
        /*0000*/ 	.byte	0x02, 0x02, 0x02, 0x00, 0x02, 0x05, 0x05, 0x00, 0x02, 0x03, 0x00, 0x00, 0x02, 0x06, 0x01, 0x00


//--------------------- .nv.callgraph             --------------------------
	.section	.nv.callgraph,"",@"SHT_CUDA_CALLGRAPH"
	.align	4
	.sectionentsize	8
	.align		4
        /*0000*/ 	.word	0x00000000
	.align		4
        /*0004*/ 	.word	0xffffffff
	.align		4
        /*0008*/ 	.word	0x00000000
	.align		4
        /*000c*/ 	.word	0xfffffffe
	.align		4
        /*0010*/ 	.word	0x00000000
	.align		4
        /*0014*/ 	.word	0xfffffffd
	.align		4
        /*0018*/ 	.word	0x00000000
	.align		4
        /*001c*/ 	.word	0xfffffffc


//--------------------- .nv.constant4             --------------------------
	.section	.nv.constant4,"a",@progbits
	.align	8
	.align		8
.nv.constant4:
        /*0000*/ 	.dword	_$_str


//--------------------- .text.attn_fwd            --------------------------
	.section	.text.attn_fwd,"ax",@progbits
	.align	128
        .global         attn_fwd
        .type           attn_fwd,@function
        .size           attn_fwd,(.L_x_29 - attn_fwd)
        .other          attn_fwd,@"STO_CUDA_ENTRY STV_DEFAULT"
attn_fwd:
.text.attn_fwd:
[----:B------:R-:W0:Y:S01]  /*0000*/  LDC R1, c[0x0][0x37c] ;  /* 0x0000df00ff017b82 */ /* 0x000e220000000800 */
[----:B------:R-:W1:Y:S01]  /*0010*/  S2R R0, SR_TID.X ;  /* 0x0000000000007919 */ /* 0x000e620000002100 */
[----:B------:R-:W-:Y:S01]  /*0020*/  LOP3.LUT R2, R2, 0xffff7fff, RZ, 0xc0, !PT ;  /* 0xffff7fff02027812 */ /* 0x000fe200078ec0ff */
[----:B0-----:R-:W-:Y:S01]  /*0030*/  VIADD R1, R1, 0xffffe918 ;  /* 0xffffe91801017836 */ /* 0x001fe20000000000 */
[----:B-1----:R-:W-:-:S13]  /*0040*/  ISETP.GE.U32.AND P0, PT, R0, 0x20, PT ;  /* 0x000000200000780c */ /* 0x002fda0003f06070 */
[----:B------:R-:W-:Y:S01]  /*0050*/  @P0 LOP3.LUT R2, R2, 0x8000, RZ, 0xfc, !PT ;  /* 0x0000800002020812 */ /* 0x000fe200078efcff */
[----:B------:R-:W-:Y:S06]  /*0060*/  @P0 BRA `(.L_x_0) ;  /* 0x0000000000b80947 */ /* 0x000fec0003800000 */
[----:B------:R-:W0:Y:S01]  /*0070*/  S2R R7, SR_CgaCtaId ;  /* 0x0000000000077919 */ /* 0x000e220000008800 */
[----:B------:R-:W-:Y:S01]  /*0080*/  NOP ;  /* 0x0000000000007918 */ /* 0x000fe20000000000 */
[----:B------:R-:W-:-:S04]  /*0090*/  MOV R0, 0x40 ;  /* 0x0000004000007802 */ /* 0x000fc80000000f00 */
[----:B0-----:R-:W-:Y:S02]  /*00a0*/  LEA R3, R7, R0, 0x18 ;  /* 0x0000000007037211 */ /* 0x001fe400078ec0ff */
[----:B------:R-:W-:-:S04]  /*00b0*/  MOV R0, 0x400 ;  /* 0x0000040000007802 */ /* 0x000fc80000000f00 */
[----:B------:R-:W0:Y:S01]  /*00c0*/  LDS.U8 R3, [R3] ;  /* 0x0000000003037984 */ /* 0x000e220000000000 */
[----:B------:R-:W-:Y:S02]  /*00d0*/  LEA R0, R7, R0, 0x18 ;  /* 0x0000000007007211 */ /* 0x000fe400078ec0ff */
[----:B0-----:R-:W-:-:S13]  /*00e0*/  ISETP.NE.AND P0, PT, R3, RZ, PT ;  /* 0x000000ff0300720c */ /* 0x001fda0003f05270 */
[----:B------:R-:W-:Y:S05]  /*00f0*/  @P0 BRA `(.L_x_1) ;  /* 0x00000000007c0947 */ /* 0x000fea0003800000 */
[----:B------:R-:W-:-:S13]  /*0100*/  ELECT P0, URZ, PT ;  /* 0x0000000000ff782f */ /* 0x000fda0003800000 */
[----:B------:R-:W-:Y:S05]  /*0110*/  @!P0 BRA `(.L_x_2) ;  /* 0x0000000000848947 */ /* 0x000fea0003800000 */
[----:B------:R-:W-:Y:S01]  /*0120*/  UMOV UR4, 0x10 ;  /* 0x0000001000047882 */ /* 0x000fe20000000000 */
[----:B------:R-:W-:Y:S02]  /*0130*/  IMAD.MOV.U32 R8, RZ, RZ, 0x1 ;  /* 0x00000001ff087424 */ /* 0x000fe400078e00ff */
[----:B------:R-:W-:Y:S02]  /*0140*/  IMAD.MOV.U32 R4, RZ, RZ, 0xffff ;  /* 0x0000ffffff047424 */ /* 0x000fe400078e00ff */
[----:B------:R-:W-:Y:S04]  /*0150*/  DEPBAR.LE SB0, 0x36 ;  /* 0x00008d800000791a */ /* 0x000fe80000000000 */
[----:B------:R-:W0:Y:S02]  /*0160*/  UTCATOMSWS.FIND_AND_SET.ALIGN UP0, UR4, UR4 ;  /* 0x00000004000475e3 */ /* 0x000e240008000800 */
[----:B0-----:R-:W-:-:S04]  /*0170*/  PLOP3.LUT P0, PT, PT, PT, UP0, 0x80, 0x8 ;  /* 0x000000000008781c */ /* 0x001fc80003f0f008 */
[----:B------:R-:W-:-:S04]  /*0180*/  SEL R3, RZ, 0xffffffff, !P0 ;  /* 0xffffffffff037807 */ /* 0x000fc80004000000 */
[----:B------:R-:W-:Y:S02]  /*0190*/  ISETP.NE.AND P0, PT, R3, RZ, PT ;  /* 0x000000ff0300720c */ /* 0x000fe40003f05270 */
[----:B------:R-:W-:-:S11]  /*01a0*/  MOV R3, UR4 ;  /* 0x0000000400037c02 */ /* 0x000fd60008000f00 */
[----:B------:R-:W-:Y:S05]  /*01b0*/  @P0 BRA `(.L_x_3) ;  /* 0x0000000000240947 */ /* 0x000fea0003800000 */
.L_x_4:
[----:B------:R-:W-:Y:S05]  /*01c0*/  NANOSLEEP 0x64 ;  /* 0x000000640000795d */ /* 0x000fea0003800000 */
[----:B------:R-:W-:-:S05]  /*01d0*/  UMOV UR4, 0x10 ;  /* 0x0000001000047882 */ /* 0x000fca0000000000 */
[----:B------:R-:W-:Y:S04]  /*01e0*/  DEPBAR.LE SB0, 0x36 ;  /* 0x00008d800000791a */ /* 0x000fe80000000000 */
[----:B------:R-:W0:Y:S02]  /*01f0*/  UTCATOMSWS.FIND_AND_SET.ALIGN UP0, UR4, UR4 ;  /* 0x00000004000475e3 */ /* 0x000e240008000800 */
[----:B0-----:R-:W-:-:S04]  /*0200*/  PLOP3.LUT P0, PT, PT, PT, UP0, 0x80, 0x8 ;  /* 0x000000000008781c */ /* 0x001fc80003f0f008 */
[----:B------:R-:W-:-:S04]  /*0210*/  SEL R3, RZ, 0xffffffff, !P0 ;  /* 0xffffffffff037807 */ /* 0x000fc80004000000 */
[----:B------:R-:W-:Y:S01]  /*0220*/  ISETP.NE.AND P0, PT, R3, RZ, PT ;  /* 0x000000ff0300720c */ /* 0x000fe20003f05270 */
[----:B------:R-:W-:-:S12]  /*0230*/  IMAD.U32 R3, RZ, RZ, UR4 ;  /* 0x00000004ff037e24 */ /* 0x000fd8000f8e00ff */
[----:B------:R-:W-:Y:S05]  /*0240*/  @!P0 BRA `(.L_x_4) ;  /* 0xfffffffc00dc8947 */ /* 0x000fea000383ffff */
.L_x_3:
[C---:B------:R-:W-:Y:S01]  /*0250*/  VIADD R5, R3.reuse, 0x10 ;  /* 0x0000001003057836 */ /* 0x040fe20000000000 */
[----:B------:R-:W-:Y:S01]  /*0260*/  SHF.L.U32 R4, R4, R3, RZ ;  /* 0x0000000304047219 */ /* 0x000fe200000006ff */
[----:B------:R-:W-:Y:S01]  /*0270*/  IMAD.SHL.U32 R3, R3, 0x20, RZ ;  /* 0x0000002003037824 */ /* 0x000fe200078e00ff */
[----:B------:R-:W-:Y:S02]  /*0280*/  MOV R6, 0x50 ;  /* 0x0000005000067802 */ /* 0x000fe40000000f00 */
[----:B------:R-:W-:Y:S02]  /*0290*/  SHF.L.U32 R5, R8, R5, RZ ;  /* 0x0000000508057219 */ /* 0x000fe400000006ff */
[----:B------:R-:W-:Y:S02]  /*02a0*/  LEA R7, R7, R6, 0x18 ;  /* 0x0000000607077211 */ /* 0x000fe400078ec0ff */
[----:B------:R-:W-:-:S05]  /*02b0*/  LOP3.LUT R4, R5, R4, RZ, 0xfc, !PT ;  /* 0x0000000405047212 */ /* 0x000fca00078efcff */
[----:B------:R0:W-:Y:S04]  /*02c0*/  ATOMS.OR RZ, [R7], R4 ;  /* 0x0000000407ff738c */ /* 0x0001e80003000000 */
[----:B------:R0:W-:Y:S01]  /*02d0*/  STS [R0], R3 ;  /* 0x0000000300007388 */ /* 0x0001e20000000800 */
[----:B------:R-:W-:Y:S05]  /*02e0*/  BRA `(.L_x_2) ;  /* 0x0000000000107947 */ /* 0x000fea0003800000 */
.L_x_1:
[----:B------:R-:W-:Y:S02]  /*02f0*/  MOV R3, 0xffffffff ;  /* 0xffffffff00037802 */ /* 0x000fe40000000f00 */
[----:B------:R-:W-:-:S03]  /*0300*/  MOV R4, 0x330 ;  /* 0x0000033000047802 */ /* 0x000fc60000000f00 */
[----:B------:R0:W-:Y:S04]  /*0310*/  STS [R0], R3 ;  /* 0x0000000300007388 */ /* 0x0001e80000000800 */
[----:B0-----:R-:W-:Y:S05]  /*0320*/  CALL.REL.NOINC `($__internal_1_$__cuda_sm10x_tcgen05_guardrail_trap_phase_invalid_during_alloc) ;  /* 0x0000030000a47944 */ /* 0x001fea0003c00000 */
.L_x_2:
[----:B------:R-:W-:Y:S05]  /*0330*/  WARPSYNC.ALL ;  /* 0x0000000000007948 */ /* 0x000fea0003800000 */
[----:B------:R-:W-:Y:S01]  /*0340*/  NOP ;  /* 0x0000000000007918 */ /* 0x000fe20000000000 */
.L_x_0:
[----:B------:R-:W1:Y:S01]  /*0350*/  S2R R9, SR_TID.X ;  /* 0x0000000000097919 */ /* 0x000e620000002100 */
[----:B------:R-:W2:Y:S01]  /*0360*/  LDC R80, c[0x0][0x3b8] ;  /* 0x0000ee00ff507b82 */ /* 0x000ea20000000800 */
[----:B------:R-:W3:Y:S01]  /*0370*/  LDCU.64 UR10, c[0x0][0x358] ;  /* 0x00006b00ff0a77ac */ /* 0x000ee20008000a00 */
[----:B------:R-:W4:Y:S06]  /*0380*/  S2R R12, SR_CTAID.Y ;  /* 0x00000000000c7919 */ /* 0x000f2c0000002600 */
[----:B0-----:R-:W4:Y:S08]  /*0390*/  LDC.64 R4, c[0x0][0x3b0] ;  /* 0x0000ec00ff047b82 */ /* 0x001f300000000a00 */
[----:B------:R-:W0:Y:S08]  /*03a0*/  S2UR UR4, SR_CgaCtaId ;  /* 0x00000000000479c3 */ /* 0x000e300000008800 */
[----:B------:R-:W5:Y:S01]  /*03b0*/  LDC.64 R10, c[0x0][0x380] ;  /* 0x0000e000ff0a7b82 */ /* 0x000f620000000a00 */
[----:B-1----:R-:W-:-:S07]  /*03c0*/  SHF.R.U32.HI R0, RZ, 0x6, R9 ;  /* 0x00000006ff007819 */ /* 0x002fce0000011609 */
[----:B------:R-:W-:Y:S01]  /*03d0*/  BAR.SYNC.DEFER_BLOCKING 0x0 ;  /* 0x0000000000007b1d */ /* 0x000fe20000010000 */
[----:B------:R-:W-:Y:S02]  /*03e0*/  ISETP.GE.U32.AND P2, PT, R9, 0x20, PT ;  /* 0x000000200900780c */ /* 0x000fe40003f46070 */
[----:B------:R-:W-:-:S05]  /*03f0*/  SGXT.U32 R3, R0, 0x1 ;  /* 0x000000010003781a */ /* 0x000fca0000000000 */
[----:B--2---:R-:W-:Y:S01]  /*0400*/  IMAD R6, R3, R80, RZ ;  /* 0x0000005003067224 */ /* 0x004fe200078e02ff */
[----:B------:R-:W1:Y:S01]  /*0410*/  S2R R0, SR_CTAID.X ;  /* 0x0000000000007919 */ /* 0x000e620000002500 */
[----:B------:R-:W-:Y:S02]  /*0420*/  LOP3.LUT R3, R9, 0x3f, RZ, 0xc0, !PT ;  /* 0x0000003f09037812 */ /* 0x000fe400078ec0ff */
[----:B------:R-:W-:-:S04]  /*0430*/  IMAD R8, R80, 0x2, R6 ;  /* 0x0000000250087824 */ /* 0x000fc800078e0206 */
[----:B------:R-:W-:-:S04]  /*0440*/  IMAD R14, R80, 0x2, R8 ;  /* 0x00000002500e7824 */ /* 0x000fc800078e0208 */
[----:B------:R-:W-:-:S05]  /*0450*/  IMAD R16, R80, 0x2, R14 ;  /* 0x0000000250107824 */ /* 0x000fca00078e020e */
[----:B------:R-:W-:-:S05]  /*0460*/  LEA R18, R80, R16, 0x1 ;  /* 0x0000001050127211 */ /* 0x000fca00078e08ff */
[----:B------:R-:W-:-:S04]  /*0470*/  IMAD R20, R80, 0x2, R18 ;  /* 0x0000000250147824 */ /* 0x000fc800078e0212 */
[----:B------:R-:W-:-:S04]  /*0480*/  IMAD R22, R80, 0x2, R20 ;  /* 0x0000000250167824 */ /* 0x000fc800078e0214 */
[----:B------:R-:W-:Y:S02]  /*0490*/  IMAD R24, R80, 0x2, R22 ;  /* 0x0000000250187824 */ /* 0x000fe400078e0216 */
[----:B-1----:R-:W-:Y:S01]  /*04a0*/  IMAD R7, R0, 0x40, R3 ;  /* 0x0000004000077824 */ /* 0x002fe200078e0203 */
[----:B------:R-:W-:Y:S01]  /*04b0*/  MOV R3, 0x400 ;  /* 0x0000040000037802 */ /* 0x000fe20000000f00 */
[----:B----4-:R-:W-:Y:S01]  /*04c0*/  IMAD R0, R12, R4, RZ ;  /* 0x000000040c007224 */ /* 0x010fe200078e02ff */
[C---:B------:R-:W-:Y:S01]  /*04d0*/  LEA R26, R80.reuse, R24, 0x1 ;  /* 0x00000018501a7211 */ /* 0x040fe200078e08ff */
[----:B------:R-:W1:Y:S01]  /*04e0*/  S2R R12, SR_CgaCtaId ;  /* 0x00000000000c7919 */ /* 0x000e620000008800 */
[----:B------:R-:W-:Y:S01]  /*04f0*/  R2UR UR9, R3 ;  /* 0x00000000030972ca */ /* 0x000fe200000e0000 */
[----:B------:R-:W-:Y:S02]  /*0500*/  IMAD R4, R7, R5, RZ ;  /* 0x0000000507047224 */ /* 0x000fe400078e02ff */
[----:B------:R-:W-:-:S02]  /*0510*/  IMAD R28, R80, 0x2, R26 ;  /* 0x00000002501c7824 */ /* 0x000fc400078e021a */
[----:B------:R-:W-:Y:S02]  /*0520*/  IMAD.SHL.U32 R3, R0, 0x2, RZ ;  /* 0x0000000200037824 */ /* 0x000fe400078e00ff */
[----:B------:R-:W-:Y:S02]  /*0530*/  IMAD R30, R80, 0x2, R28 ;  /* 0x00000002501e7824 */ /* 0x000fe400078e021c */
[----:B------:R-:W-:Y:S02]  /*0540*/  IMAD.SHL.U32 R5, R4, 0x2, RZ ;  /* 0x0000000204057824 */ /* 0x000fe400078e00ff */
[----:B------:R-:W-:Y:S02]  /*0550*/  IMAD R32, R80, 0x2, R30 ;  /* 0x0000000250207824 */ /* 0x000fe400078e021e */
[----:B0-----:R-:W-:Y:S01]  /*0560*/  ULEA UR9, UR4, UR9, 0x18 ;  /* 0x0000000904097291 */ /* 0x001fe2000f8ec0ff */
[----:B------:R-:W-:Y:S01]  /*0570*/  IMAD.HI R0, R0, 0x2, RZ ;  /* 0x0000000200007827 */ /* 0x000fe200078e02ff */
[----:B-----5:R-:W-:-:S02]  /*0580*/  IADD3 R3, P0, P1, R5, R10, R3 ;  /* 0x0000000a05037210 */ /* 0x020fc4000791e003 */
[----:B------:R-:W-:Y:S01]  /*0590*/  LEA R34, R80, R32, 0x1 ;  /* 0x0000002050227211 */ /* 0x000fe200078e08ff */
[----:B------:R-:W-:-:S04]  /*05a0*/  IMAD.HI R7, R4, 0x2, RZ ;  /* 0x0000000204077827 */ /* 0x000fc800078e02ff */
[----:B------:R-:W-:Y:S01]  /*05b0*/  IMAD R36, R80, 0x2, R34 ;  /* 0x0000000250247824 */ /* 0x000fe200078e0222 */
[----:B------:R-:W-:Y:S02]  /*05c0*/  IADD3.X R7, PT, PT, R7, R11, R0, P0, P1 ;  /* 0x0000000b07077210 */ /* 0x000fe400007e2400 */
[----:B------:R-:W-:Y:S01]  /*05d0*/  LEA R4, P0, R6, R3, 0x1 ;  /* 0x0000000306047211 */ /* 0x000fe200078008ff */
[C---:B------:R-:W-:Y:S01]  /*05e0*/  IMAD R38, R80.reuse, 0x2, R36 ;  /* 0x0000000250267824 */ /* 0x040fe200078e0224 */
[----:B------:R-:W0:Y:S01]  /*05f0*/  LDS R0, [UR9] ;  /* 0x00000009ff007984 */ /* 0x000e220008000800 */
[----:B------:R-:W-:Y:S02]  /*0600*/  BAR.SYNC.DEFER_BLOCKING 0x0 ;  /* 0x0000000000007b1d */ /* 0x000fe40000010000 */
[----:B------:R-:W-:Y:S01]  /*0610*/  IMAD R40, R80, 0x2, R38 ;  /* 0x0000000250287824 */ /* 0x000fe200078e0226 */
[----:B------:R-:W-:Y:S02]  /*0620*/  LEA.HI.X.SX32 R5, R6, R7, 0x1, P0 ;  /* 0x0000000706057211 */ /* 0x000fe400000f0eff */
[----:B------:R-:W-:-:S02]  /*0630*/  LEA R10, P1, R8, R3, 0x1 ;  /* 0x00000003080a7211 */ /* 0x000fc400078208ff */
[----:B------:R-:W-:-:S05]  /*0640*/  LEA R42, R80, R40, 0x1 ;  /* 0x00000028502a7211 */ /* 0x000fca00078e08ff */
[----:B------:R-:W-:-:S04]  /*0650*/  IMAD R44, R80, 0x2, R42 ;  /* 0x00000002502c7824 */ /* 0x000fc800078e022a */
[----:B------:R-:W-:-:S04]  /*0660*/  IMAD R46, R80, 0x2, R44 ;  /* 0x00000002502e7824 */ /* 0x000fc800078e022c */
[----:B------:R-:W-:-:S05]  /*0670*/  IMAD R137, R80, 0x2, R46 ;  /* 0x0000000250897824 */ /* 0x000fca00078e022e */
        /* <DEDUP_REMOVED lines=10> */
[----:B------:R-:W-:-:S05]  /*0720*/  IMAD R70, R80, 0x2, R68 ;  /* 0x0000000250467824 */ /* 0x000fca00078e0244 */
[----:B------:R-:W-:-:S05]  /*0730*/  LEA R131, R80, R70, 0x1 ;  /* 0x0000004650837211 */ /* 0x000fca00078e08ff */
[----:B------:R-:W-:-:S05]  /*0740*/  IMAD R72, R80, 0x2, R131 ;  /* 0x0000000250487824 */ /* 0x000fca00078e0283 */
[----:B------:R-:W-:-:S05]  /*0750*/  LEA R74, R80, R72, 0x1 ;  /* 0x00000048504a7211 */ /* 0x000fca00078e08ff */
[----:B------:R-:W-:-:S04]  /*0760*/  IMAD R76, R80, 0x2, R74 ;  /* 0x00000002504c7824 */ /* 0x000fc800078e024a */
[----:B------:R-:W-:-:S04]  /*0770*/  IMAD R52, R80, 0x2, R76 ;  /* 0x0000000250347824 */ /* 0x000fc800078e024c */
[----:B------:R-:W-:-:S05]  /*0780*/  IMAD R78, R80, 0x2, R52 ;  /* 0x00000002504e7824 */ /* 0x000fca00078e0234 */
[----:B------:R-:W-:Y:S01]  /*0790*/  LEA R6, R80, R78, 0x1 ;  /* 0x0000004e50067211 */ /* 0x000fe200078e08ff */
[----:B01-3--:R-:W-:Y:S06]  /*07a0*/  @P2 BRA `(.L_x_5) ;  /* 0x0000000000182947 */ /* 0x00bfec0003800000 */
[----:B------:R-:W-:Y:S01]  /*07b0*/  ELECT P0, URZ, PT ;  /* 0x0000000000ff782f */ /* 0x000fe20003800000 */
[----:B------:R-:W-:Y:S01]  /*07c0*/  IMAD.MOV.U32 R9, RZ, RZ, 0x1 ;  /* 0x00000001ff097424 */ /* 0x000fe200078e00ff */
[----:B------:R-:W-:Y:S11]  /*07d0*/  UVIRTCOUNT.DEALLOC.SMPOOL 0x80 ;  /* 0x000000800000784c */ /* 0x000ff60000000000 */
[----:B------:R-:W-:-:S04]  /*07e0*/  @P0 MOV R13, 0x40 ;  /* 0x00000040000d0802 */ /* 0x000fc80000000f00 */
[----:B------:R-:W-:-:S05]  /*07f0*/  @P0 LEA R12, R12, R13, 0x18 ;  /* 0x0000000d0c0c0211 */ /* 0x000fca00078ec0ff */
[----:B------:R0:W-:Y:S02]  /*0800*/  @P0 STS.U8 [R12], R9 ;  /* 0x000000090c000388 */ /* 0x0001e40000000000 */
.L_x_5:
[----:B0-----:R-:W-:Y:S01]  /*0810*/  LEA R12, P0, R14, R3, 0x1 ;  /* 0x000000030e0c7211 */ /* 0x001fe200078008ff */
[----:B------:R-:W-:Y:S01]  /*0820*/  IMAD R82, R80, 0x2, R6 ;  /* 0x0000000250527824 */ /* 0x000fe200078e0206 */
[----:B------:R-:W-:Y:S01]  /*0830*/  STL [R1+0x16d0], R52 ;  /* 0x0016d03401007387 */ /* 0x000fe20000100800 */
[-C--:B------:R-:W-:Y:S02]  /*0840*/  LEA.HI.X.SX32 R11, R8, R7.reuse, 0x1, P1 ;  /* 0x00000007080b7211 */ /* 0x080fe400008f0eff */
[----:B------:R-:W-:Y:S01]  /*0850*/  LEA.HI.X.SX32 R13, R14, R7, 0x1, P0 ;  /* 0x000000070e0d7211 */ /* 0x000fe200000f0eff */
[----:B------:R-:W-:Y:S01]  /*0860*/  IMAD R51, R80, 0x2, R82 ;  /* 0x0000000250337824 */ /* 0x000fe200078e0252 */
[C---:B------:R-:W-:Y:S01]  /*0870*/  LEA R14, P0, R16.reuse, R3, 0x1 ;  /* 0x00000003100e7211 */ /* 0x040fe200078008ff */
[----:B------:R-:W-:Y:S03]  /*0880*/  STL [R1+0x16c0], R0 ;  /* 0x0016c00001007387 */ /* 0x000fe60000100800 */
[----:B------:R-:W-:Y:S01]  /*0890*/  LEA.HI.X.SX32 R15, R16, R7, 0x1, P0 ;  /* 0x00000007100f7211 */ /* 0x000fe200000f0eff */
[----:B------:R-:W-:Y:S01]  /*08a0*/  STL [R1+0x11a8], R2 ;  /* 0x0011a80201007387 */ /* 0x000fe20000100800 */
[----:B------:R-:W-:-:S03]  /*08b0*/  LEA R8, R80, R51, 0x1 ;  /* 0x0000003350087211 */ /* 0x000fc600078e08ff */
[----:B------:R0:W-:Y:S04]  /*08c0*/  STL [R1+0x16cc], R51 ;  /* 0x0016cc3301007387 */ /* 0x0001e80000100800 */
[----:B------:R1:W2:Y:S04]  /*08d0*/  LDG.E.U16 R85, desc[UR10][R4.64] ;  /* 0x0000000a04557981 */ /* 0x0002a8000c1e1500 */
[----:B------:R3:W4:Y:S01]  /*08e0*/  LDG.E.U16 R17, desc[UR10][R10.64] ;  /* 0x0000000a0a117981 */ /* 0x000722000c1e1500 */
[----:B------:R-:W-:Y:S01]  /*08f0*/  IMAD R84, R80, 0x2, R8 ;  /* 0x0000000250547824 */ /* 0x000fe200078e0208 */
[----:B------:R-:W-:-:S02]  /*0900*/  LEA R86, P1, R18, R3, 0x1 ;  /* 0x0000000312567211 */ /* 0x000fc400078208ff */
[----:B0-----:R-:W2:Y:S01]  /*0910*/  LDG.E.U16 R51, desc[UR10][R14.64] ;  /* 0x0000000a0e337981 */ /* 0x001ea2000c1e1500 */
[----:B-1----:R-:W-:-:S03]  /*0920*/  LEA R4, P0, R20, R3, 0x1 ;  /* 0x0000000314047211 */ /* 0x002fc600078008ff */
[----:B------:R0:W4:Y:S01]  /*0930*/  LDG.E.U16 R0, desc[UR10][R12.64] ;  /* 0x0000000a0c007981 */ /* 0x000122000c1e1500 */
[----:B------:R-:W-:Y:S01]  /*0940*/  IMAD R88, R80, 0x2, R84 ;  /* 0x0000000250587824 */ /* 0x000fe200078e0254 */
[----:B------:R-:W-:Y:S02]  /*0950*/  LEA.HI.X.SX32 R5, R20, R7, 0x1, P0 ;  /* 0x0000000714057211 */ /* 0x000fe400000f0eff */
[----:B---3--:R-:W-:Y:S01]  /*0960*/  LEA R10, P0, R22, R3, 0x1 ;  /* 0x00000003160a7211 */ /* 0x008fe200078008ff */
[----:B------:R-:W-:Y:S01]  /*0970*/  IMAD R9, R80, 0x2, R88 ;  /* 0x0000000250097824 */ /* 0x000fe200078e0258 */
[-C--:B------:R-:W-:Y:S01]  /*0980*/  LEA.HI.X.SX32 R87, R18, R7.reuse, 0x1, P1 ;  /* 0x0000000712577211 */ /* 0x080fe200008f0eff */
[----:B------:R1:W3:Y:S01]  /*0990*/  LDG.E.U16 R16, desc[UR10][R4.64] ;  /* 0x0000000a04107981 */ /* 0x0002e2000c1e1500 */
[----:B------:R-:W-:Y:S02]  /*09a0*/  LEA.HI.X.SX32 R11, R22, R7, 0x1, P0 ;  /* 0x00000007160b7211 */ /* 0x000fe400000f0eff */
[C---:B0-----:R-:W-:Y:S01]  /*09b0*/  LEA R12, P0, R24.reuse, R3, 0x1 ;  /* 0x00000003180c7211 */ /* 0x041fe200078008ff */
[----:B------:R-:W3:Y:S03]  /*09c0*/  LDG.E.U16 R86, desc[UR10][R86.64] ;  /* 0x0000000a56567981 */ /* 0x000ee6000c1e1500 */
[----:B------:R-:W-:Y:S01]  /*09d0*/  LEA.HI.X.SX32 R13, R24, R7, 0x1, P0 ;  /* 0x00000007180d7211 */ /* 0x000fe200000f0eff */
[----:B------:R0:W3:Y:S01]  /*09e0*/  LDG.E.U16 R2, desc[UR10][R10.64] ;  /* 0x0000000a0a027981 */ /* 0x0000e2000c1e1500 */
[----:B------:R-:W-:-:S02]  /*09f0*/  LEA R20, R80, R9, 0x1 ;  /* 0x0000000950147211 */ /* 0x000fc400078e08ff */
[C---:B------:R-:W-:Y:S01]  /*0a00*/  LEA R14, P0, R28.reuse, R3, 0x1 ;  /* 0x000000031c0e7211 */ /* 0x040fe200078008ff */
[----:B--2---:R-:W-:Y:S04]  /*0a10*/  STL [R1+0x16d4], R51 ;  /* 0x0016d43301007387 */ /* 0x004fe80000100800 */
[----:B------:R2:W-:Y:S04]  /*0a20*/  STL [R1+0x16c8], R9 ;  /* 0x0016c80901007387 */ /* 0x0005e80000100800 */
[----:B--2---:R-:W2:Y:S01]  /*0a30*/  LDG.E.U16 R9, desc[UR10][R12.64] ;  /* 0x0000000a0c097981 */ /* 0x004ea2000c1e1500 */
[----:B------:R-:W-:Y:S01]  /*0a40*/  LEA.HI.X.SX32 R15, R28, R7, 0x1, P0 ;  /* 0x000000071c0f7211 */ /* 0x000fe200000f0eff */
[----:B------:R-:W-:Y:S01]  /*0a50*/  IMAD R22, R80, 0x2, R20 ;  /* 0x0000000250167824 */ /* 0x000fe200078e0214 */
[----:B-1----:R-:W-:-:S03]  /*0a60*/  LEA R4, P0, R30, R3, 0x1 ;  /* 0x000000031e047211 */ /* 0x002fc600078008ff */
[----:B------:R-:W-:Y:S01]  /*0a70*/  IMAD R92, R80, 0x2, R22 ;  /* 0x00000002505c7824 */ /* 0x000fe200078e0216 */
[----:B------:R-:W-:Y:S02]  /*0a80*/  LEA.HI.X.SX32 R5, R30, R7, 0x1, P0 ;  /* 0x000000071e057211 */ /* 0x000fe400000f0eff */
[----:B0-----:R-:W-:Y:S01]  /*0a90*/  LEA R10, P0, R32, R3, 0x1 ;  /* 0x00000003200a7211 */ /* 0x001fe200078008ff */
[----:B------:R-:W-:Y:S02]  /*0aa0*/  IMAD R49, R80, 0x2, R92 ;  /* 0x0000000250317824 */ /* 0x000fe400078e025c */
[----:B------:R-:W3:Y:S01]  /*0ab0*/  LDG.E.U16 R18, desc[UR10][R4.64] ;  /* 0x0000000a04127981 */ /* 0x000ee2000c1e1500 */
[----:B------:R-:W-:Y:S02]  /*0ac0*/  LEA.HI.X.SX32 R11, R32, R7, 0x1, P0 ;  /* 0x00000007200b7211 */ /* 0x000fe400000f0eff */
[----:B------:R-:W-:Y:S01]  /*0ad0*/  LEA R24, R80, R49, 0x1 ;  /* 0x0000003150187211 */ /* 0x000fe200078e08ff */
[----:B------:R0:W-:Y:S04]  /*0ae0*/  STL [R1+0x16c4], R49 ;  /* 0x0016c43101007387 */ /* 0x0001e80000100800 */
[----:B0-----:R-:W3:Y:S04]  /*0af0*/  LDG.E.U16 R49, desc[UR10][R10.64] ;  /* 0x0000000a0a317981 */ /* 0x001ee8000c1e1500 */
[----:B----4-:R-:W-:Y:S01]  /*0b00*/  STL [R1+0x40], R17 ;  /* 0x0000401101007387 */ /* 0x010fe20000100800 */
[----:B------:R-:W-:-:S04]  /*0b10*/  LEA R96, P1, R26, R3, 0x1 ;  /* 0x000000031a607211 */ /* 0x000fc800078208ff */
[----:B------:R-:W-:Y:S01]  /*0b20*/  LEA.HI.X.SX32 R97, R26, R7, 0x1, P1 ;  /* 0x000000071a617211 */ /* 0x000fe200008f0eff */
[----:B------:R-:W-:-:S04]  /*0b30*/  IMAD R26, R80, 0x2, R24 ;  /* 0x00000002501a7824 */ /* 0x000fc800078e0218 */
[----:B------:R-:W-:Y:S01]  /*0b40*/  IMAD R28, R80, 0x2, R26 ;  /* 0x00000002501c7824 */ /* 0x000fe200078e021a */
[----:B------:R-:W-:Y:S01]  /*0b50*/  LEA R100, P1, R34, R3, 0x1 ;  /* 0x0000000322647211 */ /* 0x000fe200078208ff */
[----:B------:R-:W4:Y:S02]  /*0b60*/  LDG.E.U16 R96, desc[UR10][R96.64] ;  /* 0x0000000a60607981 */ /* 0x000f24000c1e1500 */
[----:B------:R-:W-:-:S05]  /*0b70*/  IMAD R50, R80, 0x2, R28 ;  /* 0x0000000250327824 */ /* 0x000fca00078e021c */
[C---:B------:R-:W-:Y:S01]  /*0b80*/  LEA R30, R80.reuse, R50, 0x1 ;  /* 0x00000032501e7211 */ /* 0x040fe200078e08ff */
[----:B--2---:R-:W-:Y:S04]  /*0b90*/  STL [R1+0x16d8], R9 ;  /* 0x0016d80901007387 */ /* 0x004fe80000100800 */
[----:B------:R0:W-:Y:S04]  /*0ba0*/  STL [R1+0x3c], R0 ;  /* 0x00003c0001007387 */ /* 0x0001e80000100800 */
[----:B0-----:R0:W2:Y:S01]  /*0bb0*/  LDG.E.U16 R0, desc[UR10][R14.64] ;  /* 0x0000000a0e007981 */ /* 0x0010a2000c1e1500 */
[----:B------:R-:W-:Y:S01]  /*0bc0*/  IMAD R32, R80, 0x2, R30 ;  /* 0x0000000250207824 */ /* 0x000fe200078e021e */
[----:B------:R-:W-:-:S03]  /*0bd0*/  LEA.HI.X.SX32 R101, R34, R7, 0x1, P1 ;  /* 0x0000000722657211 */ /* 0x000fc600008f0eff */
[----:B------:R-:W-:Y:S01]  /*0be0*/  IMAD R34, R80, 0x2, R32 ;  /* 0x0000000250227824 */ /* 0x000fe200078e0220 */
[----:B------:R-:W-:Y:S01]  /*0bf0*/  LEA R12, P0, R36, R3, 0x1 ;  /* 0x00000003240c7211 */ /* 0x000fe200078008ff */
[----:B------:R-:W-:Y:S02]  /*0c00*/  STL [R1+0x16dc], R50 ;  /* 0x0016dc3201007387 */ /* 0x000fe40000100800 */
[----:B------:R-:W-:Y:S01]  /*0c10*/  IMAD R47, R80, 0x2, R34 ;  /* 0x00000002502f7824 */ /* 0x000fe200078e0222 */
[----:B------:R-:W-:Y:S01]  /*0c20*/  LEA.HI.X.SX32 R13, R36, R7, 0x1, P0 ;  /* 0x00000007240d7211 */ /* 0x000fe200000f0eff */
[----:B------:R-:W4:Y:S03]  /*0c30*/  LDG.E.U16 R100, desc[UR10][R100.64] ;  /* 0x0000000a64647981 */ /* 0x000f26000c1e1500 */
[----:B------:R-:W-:-:S05]  /*0c40*/  LEA R36, R80, R47, 0x1 ;  /* 0x0000002f50247211 */ /* 0x000fca00078e08ff */
[----:B------:R-:W-:Y:S01]  /*0c50*/  IMAD R94, R80, 0x2, R36 ;  /* 0x00000002505e7824 */ /* 0x000fe200078e0224 */
[----:B0-----:R-:W-:-:S03]  /*0c60*/  LEA R14, P0, R38, R3, 0x1 ;  /* 0x00000003260e7211 */ /* 0x001fc600078008ff */
[----:B------:R-:W-:Y:S01]  /*0c70*/  IMAD R98, R80, 0x2, R94 ;  /* 0x0000000250627824 */ /* 0x000fe200078e025e */
[----:B------:R-:W-:-:S03]  /*0c80*/  LEA.HI.X.SX32 R15, R38, R7, 0x1, P0 ;  /* 0x00000007260f7211 */ /* 0x000fc600000f0eff */
[----:B------:R-:W-:Y:S01]  /*0c90*/  IMAD R48, R80, 0x2, R98 ;  /* 0x0000000250307824 */ /* 0x000fe200078e0262 */
[----:B------:R-:W-:Y:S01]  /*0ca0*/  LEA R4, P0, R40, R3, 0x1 ;  /* 0x0000000328047211 */ /* 0x000fe200078008ff */
[----:B---3--:R0:W-:Y:S03]  /*0cb0*/  STL [R1+0x34], R16 ;  /* 0x0000341001007387 */ /* 0x0081e60000100800 */
[----:B------:R-:W-:Y:S01]  /*0cc0*/  LEA R104, R80, R48, 0x1 ;  /* 0x0000003050687211 */ /* 0x000fe200078e08ff */
[----:B------:R-:W3:Y:S01]  /*0cd0*/  LDG.E.U16 R9, desc[UR10][R14.64] ;  /* 0x0000000a0e097981 */ /* 0x000ee2000c1e1500 */
[----:B------:R-:W-:-:S03]  /*0ce0*/  LEA.HI.X.SX32 R5, R40, R7, 0x1, P0 ;  /* 0x0000000728057211 */ /* 0x000fc600000f0eff */
[----:B------:R-:W-:Y:S01]  /*0cf0*/  STL [R1+0x16e0], R49 ;  /* 0x0016e03101007387 */ /* 0x000fe20000100800 */
[----:B0-----:R-:W-:Y:S01]  /*0d00*/  LEA R16, P0, R44, R3, 0x1 ;  /* 0x000000032c107211 */ /* 0x001fe200078008ff */
[----:B------:R-:W-:Y:S02]  /*0d10*/  IMAD R108, R80, 0x2, R104 ;  /* 0x00000002506c7824 */ /* 0x000fe400078e0268 */
[----:B------:R0:W-:Y:S01]  /*0d20*/  STL [R1+0x30], R2 ;  /* 0x0000300201007387 */ /* 0x0001e20000100800 */
[----:B------:R-:W-:Y:S01]  /*0d30*/  LEA.HI.X.SX32 R17, R44, R7, 0x1, P0 ;  /* 0x000000072c117211 */ /* 0x000fe200000f0eff */
[C---:B------:R-:W-:Y:S02]  /*0d40*/  IMAD R110, R80.reuse, 0x2, R108 ;  /* 0x00000002506e7824 */ /* 0x040fe400078e026c */
[----:B0-----:R0:W3:Y:S02]  /*0d50*/  LDG.E.U16 R2, desc[UR10][R12.64] ;  /* 0x0000000a0c027981 */ /* 0x0010e4000c1e1500 */
[----:B------:R-:W-:Y:S01]  /*0d60*/  IMAD R45, R80, 0x2, R110 ;  /* 0x00000002502d7824 */ /* 0x000fe200078e026e */
[C---:B0-----:R-:W-:Y:S01]  /*0d70*/  LEA R12, P0, R46.reuse, R3, 0x1 ;  /* 0x000000032e0c7211 */ /* 0x041fe200078008ff */
[----:B------:R0:W-:Y:S03]  /*0d80*/  STL [R1+0x16e4], R47 ;  /* 0x0016e42f01007387 */ /* 0x0001e60000100800 */
[----:B------:R-:W-:-:S02]  /*0d90*/  LEA.HI.X.SX32 R13, R46, R7, 0x1, P0 ;  /* 0x000000072e0d7211 */ /* 0x000fc400000f0eff */
[-C--:B------:R-:W-:Y:S02]  /*0da0*/  LEA R14, P0, R54, R3.reuse, 0x1 ;  /* 0x00000003360e7211 */ /* 0x080fe400078008ff */
[----:B------:R-:W-:Y:S01]  /*0db0*/  LEA R10, P1, R42, R3, 0x1 ;  /* 0x000000032a0a7211 */ /* 0x000fe200078208ff */
[----:B------:R-:W3:Y:S01]  /*0dc0*/  LDG.E.U16 R51, desc[UR10][R12.64] ;  /* 0x0000000a0c337981 */ /* 0x000ee2000c1e1500 */
[----:B------:R-:W-:Y:S02]  /*0dd0*/  LEA.HI.X.SX32 R15, R54, R7, 0x1, P0 ;  /* 0x00000007360f7211 */ /* 0x000fe400000f0eff */
[----:B------:R-:W-:Y:S01]  /*0de0*/  LEA R54, R80, R45, 0x1 ;  /* 0x0000002d50367211 */ /* 0x000fe200078e08ff */
[----:B0-----:R-:W3:Y:S01]  /*0df0*/  LDG.E.U16 R47, desc[UR10][R16.64] ;  /* 0x0000000a102f7981 */ /* 0x001ee2000c1e1500 */
[----:B------:R-:W-:-:S03]  /*0e00*/  LEA.HI.X.SX32 R11, R42, R7, 0x1, P1 ;  /* 0x000000072a0b7211 */ /* 0x000fc600008f0eff */
[----:B------:R-:W3:Y:S04]  /*0e10*/  LDG.E.U16 R77, desc[UR10][R14.64] ;  /* 0x0000000a0e4d7981 */ /* 0x000ee8000c1e1500 */
[----:B------:R-:W3:Y:S04]  /*0e20*/  LDG.E.U16 R99, desc[UR10][R10.64] ;  /* 0x0000000a0a637981 */ /* 0x000ee8000c1e1500 */
[----:B--2---:R0:W-:Y:S04]  /*0e30*/  STL [R1+0x28], R0 ;  /* 0x0000280001007387 */ /* 0x0041e80000100800 */
[----:B0-----:R0:W2:Y:S02]  /*0e40*/  LDG.E.U16 R0, desc[UR10][R4.64] ;  /* 0x0000000a04007981 */ /* 0x0010a4000c1e1500 */
[----:B0-----:R-:W-:-:S02]  /*0e50*/  LEA R4, P0, R58, R3, 0x1 ;  /* 0x000000033a047211 */ /* 0x001fc400078008ff */
[----:B------:R0:W-:Y:S02]  /*0e60*/  STL [R1+0x24], R18 ;  /* 0x0000241201007387 */ /* 0x0001e40000100800 */
[----:B------:R-:W-:Y:S01]  /*0e70*/  LEA.HI.X.SX32 R5, R58, R7, 0x1, P0 ;  /* 0x000000073a057211 */ /* 0x000fe200000f0eff */
[----:B------:R-:W-:-:S04]  /*0e80*/  IMAD R58, R80, 0x2, R54 ;  /* 0x00000002503a7824 */ /* 0x000fc800078e0236 */
[----:B------:R-:W-:Y:S01]  /*0e90*/  IMAD R112, R80, 0x2, R58 ;  /* 0x0000000250707824 */ /* 0x000fe200078e023a */
[-C--:B0-----:R-:W-:Y:S01]  /*0ea0*/  LEA R18, P1, R56, R3.reuse, 0x1 ;  /* 0x0000000338127211 */ /* 0x081fe200078208ff */
[----:B------:R0:W2:Y:S01]  /*0eb0*/  LDG.E.U16 R52, desc[UR10][R4.64] ;  /* 0x0000000a04347981 */ /* 0x0000a2000c1e1500 */
[----:B------:R-:W-:Y:S01]  /*0ec0*/  LEA R10, P0, R60, R3, 0x1 ;  /* 0x000000033c0a7211 */ /* 0x000fe200078008ff */
[----:B------:R-:W-:Y:S01]  /*0ed0*/  IMAD R46, R80, 0x2, R112 ;  /* 0x00000002502e7824 */ /* 0x000fe200078e0270 */
[----:B------:R-:W-:Y:S02]  /*0ee0*/  LEA.HI.X.SX32 R19, R56, R7, 0x1, P1 ;  /* 0x0000000738137211 */ /* 0x000fe400008f0eff */
[----:B------:R-:W-:Y:S02]  /*0ef0*/  LEA R16, P1, R62, R3, 0x1 ;  /* 0x000000033e107211 */ /* 0x000fe400078208ff */
[-C--:B------:R-:W-:Y:S01]  /*0f00*/  LEA.HI.X.SX32 R11, R60, R7.reuse, 0x1, P0 ;  /* 0x000000073c0b7211 */ /* 0x080fe200000f0eff */
[----:B------:R-:W2:Y:S01]  /*0f10*/  LDG.E.U16 R49, desc[UR10][R18.64] ;  /* 0x0000000a12317981 */ /* 0x000ea2000c1e1500 */
[----:B------:R-:W-:-:S02]  /*0f20*/  LEA.HI.X.SX32 R17, R62, R7, 0x1, P1 ;  /* 0x000000073e117211 */ /* 0x000fc400008f0eff */
[----:B------:R-:W-:Y:S01]  /*0f30*/  LEA R12, P0, R64, R3, 0x1 ;  /* 0x00000003400c7211 */ /* 0x000fe200078008ff */
[----:B------:R1:W2:Y:S01]  /*0f40*/  LDG.E.U16 R95, desc[UR10][R10.64] ;  /* 0x0000000a0a5f7981 */ /* 0x0002a2000c1e1500 */
[----:B------:R-:W-:Y:S02]  /*0f50*/  LEA R62, R80, R46, 0x1 ;  /* 0x0000002e503e7211 */ /* 0x000fe400078e08ff */
[----:B------:R-:W-:Y:S01]  /*0f60*/  LEA.HI.X.SX32 R13, R64, R7, 0x1, P0 ;  /* 0x00000007400d7211 */ /* 0x000fe200000f0eff */
[----:B------:R-:W2:Y:S02]  /*0f70*/  LDG.E.U16 R50, desc[UR10][R16.64] ;  /* 0x0000000a10327981 */ /* 0x000ea4000c1e1500 */
[----:B------:R-:W-:Y:S01]  /*0f80*/  IMAD R64, R80, 0x2, R62 ;  /* 0x0000000250407824 */ /* 0x000fe200078e023e */
[----:B------:R-:W-:Y:S01]  /*0f90*/  LEA R102, P0, R66, R3, 0x1 ;  /* 0x0000000342667211 */ /* 0x000fe200078008ff */
[----:B------:R0:W2:Y:S02]  /*0fa0*/  LDG.E.U16 R252, desc[UR10][R12.64] ;  /* 0x0000000a0cfc7981 */ /* 0x0000a4000c1e1500 */
[----:B------:R-:W-:-:S04]  /*0fb0*/  IMAD R114, R80, 0x2, R64 ;  /* 0x0000000250727824 */ /* 0x000fc800078e0240 */
[----:B------:R-:W-:Y:S01]  /*0fc0*/  IMAD R43, R80, 0x2, R114 ;  /* 0x00000002502b7824 */ /* 0x000fe200078e0272 */
[----:B------:R-:W-:Y:S02]  /*0fd0*/  LEA.HI.X.SX32 R103, R66, R7, 0x1, P0 ;  /* 0x0000000742677211 */ /* 0x000fe400000f0eff */
[----:B------:R-:W-:Y:S02]  /*0fe0*/  LEA R14, P1, R68, R3, 0x1 ;  /* 0x00000003440e7211 */ /* 0x000fe400078208ff */
[----:B------:R-:W-:Y:S01]  /*0ff0*/  LEA R66, R80, R43, 0x1 ;  /* 0x0000002b50427211 */ /* 0x000fe200078e08ff */
[----:B------:R-:W2:Y:S01]  /*1000*/  LDG.E.U16 R102, desc[UR10][R102.64] ;  /* 0x0000000a66667981 */ /* 0x000ea2000c1e1500 */
[----:B------:R-:W-:-:S03]  /*1010*/  LEA.HI.X.SX32 R15, R68, R7, 0x1, P1 ;  /* 0x00000007440f7211 */ /* 0x000fc600008f0eff */
[----:B------:R-:W-:Y:S01]  /*1020*/  IMAD R68, R80, 0x2, R66 ;  /* 0x0000000250447824 */ /* 0x000fe200078e0242 */
[----:B0-----:R-:W-:Y:S01]  /*1030*/  LEA R4, P0, R70, R3, 0x1 ;  /* 0x0000000346047211 */ /* 0x001fe200078008ff */
[----:B------:R0:W2:Y:S02]  /*1040*/  LDG.E.U16 R251, desc[UR10][R14.64] ;  /* 0x0000000a0efb7981 */ /* 0x0000a4000c1e1500 */
[----:B------:R-:W-:Y:S01]  /*1050*/  IMAD R116, R80, 0x2, R68 ;  /* 0x0000000250747824 */ /* 0x000fe200078e0244 */
[----:B------:R-:W-:Y:S02]  /*1060*/  LEA.HI.X.SX32 R5, R70, R7, 0x1, P0 ;  /* 0x0000000746057211 */ /* 0x000fe400000f0eff */
[-C--:B-1----:R-:W-:Y:S01]  /*1070*/  LEA R10, P0, R72, R3.reuse, 0x1 ;  /* 0x00000003480a7211 */ /* 0x082fe200078008ff */
[----:B------:R-:W-:Y:S01]  /*1080*/  IMAD R44, R80, 0x2, R116 ;  /* 0x00000002502c7824 */ /* 0x000fe200078e0274 */
[----:B------:R-:W-:Y:S01]  /*1090*/  LEA R248, P1, R74, R3, 0x1 ;  /* 0x000000034af87211 */ /* 0x000fe200078208ff */
[----:B------:R1:W2:Y:S01]  /*10a0*/  LDG.E.U16 R250, desc[UR10][R4.64] ;  /* 0x0000000a04fa7981 */ /* 0x0002a2000c1e1500 */
[----:B------:R-:W-:-:S02]  /*10b0*/  LEA.HI.X.SX32 R11, R72, R7, 0x1, P0 ;  /* 0x00000007480b7211 */ /* 0x000fc400000f0eff */
[----:B------:R-:W-:Y:S02]  /*10c0*/  LEA R72, R80, R44, 0x1 ;  /* 0x0000002c50487211 */ /* 0x000fe400078e08ff */
[----:B------:R-:W-:Y:S01]  /*10d0*/  LEA.HI.X.SX32 R249, R74, R7, 0x1, P1 ;  /* 0x000000074af97211 */ /* 0x000fe200008f0eff */
[----:B------:R-:W2:Y:S02]  /*10e0*/  LDG.E.U16 R79, desc[UR10][R10.64] ;  /* 0x0000000a0a4f7981 */ /* 0x000ea4000c1e1500 */
[----:B------:R-:W-:Y:S01]  /*10f0*/  IMAD R74, R80, 0x2, R72 ;  /* 0x00000002504a7824 */ /* 0x000fe200078e0248 */
[----:B------:R-:W-:Y:S01]  /*1100*/  LEA R12, P0, R76, R3, 0x1 ;  /* 0x000000034c0c7211 */ /* 0x000fe200078008ff */
[----:B---3--:R3:W-:Y:S02]  /*1110*/  STL [R1+0x1c], R2 ;  /* 0x00001c0201007387 */ /* 0x0087e40000100800 */
[----:B------:R-:W-:Y:S01]  /*1120*/  IMAD R118, R80, 0x2, R74 ;  /* 0x0000000250767824 */ /* 0x000fe200078e024a */
[----:B------:R-:W-:Y:S01]  /*1130*/  LEA.HI.X.SX32 R13, R76, R7, 0x1, P0 ;  /* 0x000000074c0d7211 */ /* 0x000fe200000f0eff */
[----:B------:R-:W2:Y:S01]  /*1140*/  LDG.E.U16 R248, desc[UR10][R248.64] ;  /* 0x0000000af8f87981 */ /* 0x000ea2000c1e1500 */
[-C--:B------:R-:W-:Y:S01]  /*1150*/  LEA R90, P0, R78, R3.reuse, 0x1 ;  /* 0x000000034e5a7211 */ /* 0x080fe200078008ff */
[----:B------:R-:W-:Y:S01]  /*1160*/  IMAD R41, R80, 0x2, R118 ;  /* 0x0000000250297824 */ /* 0x000fe200078e0276 */
[----:B0-----:R-:W-:Y:S01]  /*1170*/  LEA R14, P1, R6, R3, 0x1 ;  /* 0x00000003060e7211 */ /* 0x001fe200078208ff */
[----:B------:R0:W2:Y:S01]  /*1180*/  LDG.E.U16 R247, desc[UR10][R12.64] ;  /* 0x0000000a0cf77981 */ /* 0x0000a2000c1e1500 */
[----:B------:R-:W-:-:S02]  /*1190*/  LEA.HI.X.SX32 R91, R78, R7, 0x1, P0 ;  /* 0x000000074e5b7211 */ /* 0x000fc400000f0eff */
[----:B------:R-:W-:Y:S02]  /*11a0*/  LEA R244, P0, R82, R3, 0x1 ;  /* 0x0000000352f47211 */ /* 0x000fe400078008ff */
[----:B------:R-:W-:Y:S01]  /*11b0*/  LEA R120, R80, R41, 0x1 ;  /* 0x0000002950787211 */ /* 0x000fe200078e08ff */
[----:B------:R-:W2:Y:S01]  /*11c0*/  LDG.E.U16 R90, desc[UR10][R90.64] ;  /* 0x0000000a5a5a7981 */ /* 0x000ea2000c1e1500 */
[----:B------:R-:W-:-:S03]  /*11d0*/  LEA.HI.X.SX32 R245, R82, R7, 0x1, P0 ;  /* 0x0000000752f57211 */ /* 0x000fc600000f0eff */
[----:B------:R-:W-:Y:S01]  /*11e0*/  IMAD R82, R80, 0x2, R120 ;  /* 0x0000000250527824 */ /* 0x000fe200078e0278 */
[----:B-1----:R-:W-:Y:S01]  /*11f0*/  LEA R4, P0, R8, R3, 0x1 ;  /* 0x0000000308047211 */ /* 0x002fe200078008ff */
[----:B---3--:R-:W1:Y:S02]  /*1200*/  S2R R2, SR_TID.X ;  /* 0x0000000000027919 */ /* 0x008e640000002100 */
[----:B------:R-:W-:Y:S01]  /*1210*/  IMAD R122, R80, 0x2, R82 ;  /* 0x00000002507a7824 */ /* 0x000fe200078e0252 */
[-C--:B------:R-:W-:Y:S01]  /*1220*/  LEA.HI.X.SX32 R15, R6, R7.reuse, 0x1, P1 ;  /* 0x00000007060f7211 */ /* 0x080fe200008f0eff */
[----:B------:R-:W3:Y:S02]  /*1230*/  LDG.E.U16 R244, desc[UR10][R244.64] ;  /* 0x0000000af4f47981 */ /* 0x000ee4000c1e1500 */
[----:B------:R-:W-:Y:S01]  /*1240*/  IMAD R42, R80, 0x2, R122 ;  /* 0x00000002502a7824 */ /* 0x000fe200078e027a */
[----:B------:R-:W-:Y:S01]  /*1250*/  LEA.HI.X.SX32 R5, R8, R7, 0x1, P0 ;  /* 0x0000000708057211 */ /* 0x000fe200000f0eff */
[----:B------:R0:W2:Y:S03]  /*1260*/  LDG.E.U16 R246, desc[UR10][R14.64] ;  /* 0x0000000a0ef67981 */ /* 0x0000a6000c1e1500 */
[C---:B------:R-:W-:Y:S01]  /*1270*/  LEA R128, R80.reuse, R42, 0x1 ;  /* 0x0000002a50807211 */ /* 0x040fe200078e08ff */
[----:B------:R1:W2:Y:S04]  /*1280*/  LDG.E.U16 R76, desc[UR10][R4.64] ;  /* 0x0000000a044c7981 */ /* 0x0002a8000c1e1500 */
[----:B------:R-:W-:-:S04]  /*1290*/  IMAD R132, R80, 0x2, R128 ;  /* 0x0000000250847824 */ /* 0x000fc800078e0280 */
[----:B------:R-:W-:Y:S01]  /*12a0*/  IMAD R134, R80, 0x2, R132 ;  /* 0x0000000250867824 */ /* 0x000fe200078e0284 */
[----:B0-----:R-:W-:-:S03]  /*12b0*/  LEA R12, P0, R88, R3, 0x1 ;  /* 0x00000003580c7211 */ /* 0x001fc600078008ff */
[----:B------:R-:W-:Y:S01]  /*12c0*/  IMAD R39, R80, 0x2, R134 ;  /* 0x0000000250277824 */ /* 0x000fe200078e0286 */
[----:B------:R-:W-:-:S04]  /*12d0*/  LEA.HI.X.SX32 R13, R88, R7, 0x1, P0 ;  /* 0x00000007580d7211 */ /* 0x000fc800000f0eff */
[----:B------:R-:W-:Y:S01]  /*12e0*/  LEA R136, R80, R39, 0x1 ;  /* 0x0000002750887211 */ /* 0x000fe200078e08ff */
[----:B------:R-:W2:Y:S01]  /*12f0*/  LDG.E.U16 R242, desc[UR10][R12.64] ;  /* 0x0000000a0cf27981 */ /* 0x000ea2000c1e1500 */
[-C--:B------:R-:W-:Y:S02]  /*1300*/  LEA R10, P1, R84, R3.reuse, 0x1 ;  /* 0x00000003540a7211 */ /* 0x080fe400078208ff */
[----:B------:R-:W-:Y:S01]  /*1310*/  LEA R14, P0, R20, R3, 0x1 ;  /* 0x00000003140e7211 */ /* 0x000fe200078008ff */
[----:B------:R-:W-:Y:S01]  /*1320*/  IMAD R138, R80, 0x2, R136 ;  /* 0x00000002508a7824 */ /* 0x000fe200078e0288 */
[-C--:B------:R-:W-:Y:S02]  /*1330*/  LEA.HI.X.SX32 R11, R84, R7.reuse, 0x1, P1 ;  /* 0x00000007540b7211 */ /* 0x080fe400008f0eff */
[----:B------:R-:W-:Y:S01]  /*1340*/  LEA.HI.X.SX32 R15, R20, R7, 0x1, P0 ;  /* 0x00000007140f7211 */ /* 0x000fe200000f0eff */
[----:B------:R-:W-:Y:S01]  /*1350*/  IMAD R140, R80, 0x2, R138 ;  /* 0x00000002508c7824 */ /* 0x000fe200078e028a */
[----:B-1----:R-:W-:Y:S01]  /*1360*/  LEA R4, P0, R92, R3, 0x1 ;  /* 0x000000035c047211 */ /* 0x002fe200078008ff */
[----:B------:R0:W2:Y:S02]  /*1370*/  LDG.E.U16 R243, desc[UR10][R10.64] ;  /* 0x0000000a0af37981 */ /* 0x0000a4000c1e1500 */
[----:B------:R-:W-:Y:S01]  /*1380*/  IMAD R40, R80, 0x2, R140 ;  /* 0x0000000250287824 */ /* 0x000fe200078e028c */
[----:B------:R-:W-:Y:S01]  /*1390*/  LEA.HI.X.SX32 R5, R92, R7, 0x1, P0 ;  /* 0x000000075c057211 */ /* 0x000fe200000f0eff */
[----:B------:R1:W2:Y:S03]  /*13a0*/  LDG.E.U16 R105, desc[UR10][R14.64] ;  /* 0x0000000a0e697981 */ /* 0x0002a6000c1e1500 */
[----:B------:R-:W-:Y:S01]  /*13b0*/  LEA R142, R80, R40, 0x1 ;  /* 0x00000028508e7211 */ /* 0x000fe200078e08ff */
[----:B------:R1:W2:Y:S01]  /*13c0*/  LDG.E.U16 R240, desc[UR10][R4.64] ;  /* 0x0000000a04f07981 */ /* 0x0002a2000c1e1500 */
[----:B0-----:R-:W-:-:S04]  /*13d0*/  LEA R10, P0, R24, R3, 0x1 ;  /* 0x00000003180a7211 */ /* 0x001fc800078008ff */
[----:B------:R-:W-:Y:S02]  /*13e0*/  LEA.HI.X.SX32 R11, R24, R7, 0x1, P0 ;  /* 0x00000007180b7211 */ /* 0x000fe400000f0eff */
[-C--:B------:R-:W-:Y:S02]  /*13f0*/  LEA R12, P0, R28, R3.reuse, 0x1 ;  /* 0x000000031c0c7211 */ /* 0x080fe400078008ff */
[----:B------:R-:W-:Y:S01]  /*1400*/  LEA R16, P1, R22, R3, 0x1 ;  /* 0x0000000316107211 */ /* 0x000fe200078208ff */
[----:B------:R0:W2:Y:S01]  /*1410*/  LDG.E.U16 R78, desc[UR10][R10.64] ;  /* 0x0000000a0a4e7981 */ /* 0x0000a2000c1e1500 */
[----:B------:R-:W-:Y:S01]  /*1420*/  LEA.HI.X.SX32 R13, R28, R7, 0x1, P0 ;  /* 0x000000071c0d7211 */ /* 0x000fe200000f0eff */
[----:B------:R-:W-:-:S04]  /*1430*/  IMAD R28, R80, 0x2, R142 ;  /* 0x00000002501c7824 */ /* 0x000fc800078e028e */
[----:B------:R-:W-:Y:S01]  /*1440*/  IMAD R144, R80, 0x2, R28 ;  /* 0x0000000250907824 */ /* 0x000fe200078e021c */
[----:B-1----:R-:W-:Y:S01]  /*1450*/  LEA R14, P0, R30, R3, 0x1 ;  /* 0x000000031e0e7211 */ /* 0x002fe200078008ff */
[----:B------:R1:W2:Y:S02]  /*1460*/  LDG.E.U16 R238, desc[UR10][R12.64] ;  /* 0x0000000a0cee7981 */ /* 0x0002a4000c1e1500 */
[----:B------:R-:W-:-:S05]  /*1470*/  IMAD R37, R80, 0x2, R144 ;  /* 0x0000000250257824 */ /* 0x000fca00078e0290 */
[----:B------:R-:W-:-:S05]  /*1480*/  LEA R146, R80, R37, 0x1 ;  /* 0x0000002550927211 */ /* 0x000fca00078e08ff */
[----:B------:R-:W-:-:S04]  /*1490*/  IMAD R148, R80, 0x2, R146 ;  /* 0x0000000250947824 */ /* 0x000fc800078e0292 */
[----:B------:R-:W-:-:S04]  /*14a0*/  IMAD R150, R80, 0x2, R148 ;  /* 0x0000000250967824 */ /* 0x000fc800078e0294 */
[----:B------:R-:W-:Y:S01]  /*14b0*/  IMAD R38, R80, 0x2, R150 ;  /* 0x0000000250267824 */ /* 0x000fe200078e0296 */
[----:B------:R-:W-:-:S04]  /*14c0*/  LEA.HI.X.SX32 R15, R30, R7, 0x1, P0 ;  /* 0x000000071e0f7211 */ /* 0x000fc800000f0eff */
[----:B------:R-:W-:Y:S01]  /*14d0*/  LEA R60, R80, R38, 0x1 ;  /* 0x00000026503c7211 */ /* 0x000fe200078e08ff */
[----:B------:R-:W2:Y:S01]  /*14e0*/  LDG.E.U16 R89, desc[UR10][R14.64] ;  /* 0x0000000a0e597981 */ /* 0x000ea2000c1e1500 */
[----:B------:R-:W-:-:S03]  /*14f0*/  LEA R4, P0, R34, R3, 0x1 ;  /* 0x0000000322047211 */ /* 0x000fc600078008ff */
[----:B------:R-:W-:Y:S01]  /*1500*/  IMAD R152, R80, 0x2, R60 ;  /* 0x0000000250987824 */ /* 0x000fe200078e023c */
[----:B------:R-:W-:Y:S02]  /*1510*/  LEA.HI.X.SX32 R5, R34, R7, 0x1, P0 ;  /* 0x0000000722057211 */ /* 0x000fe400000f0eff */
[----:B0-----:R-:W-:Y:S01]  /*1520*/  LEA R10, P0, R36, R3, 0x1 ;  /* 0x00000003240a7211 */ /* 0x001fe200078008ff */
[----:B------:R-:W-:Y:S01]  /*1530*/  IMAD R56, R80, 0x2, R152 ;  /* 0x0000000250387824 */ /* 0x000fe200078e0298 */
[----:B------:R-:W-:Y:S01]  /*1540*/  LEA.HI.X.SX32 R17, R22, R7, 0x1, P1 ;  /* 0x0000000716117211 */ /* 0x000fe200008f0eff */
[----:B------:R-:W2:Y:S01]  /*1550*/  LDG.E.U16 R236, desc[UR10][R4.64] ;  /* 0x0000000a04ec7981 */ /* 0x000ea2000c1e1500 */
[----:B------:R-:W-:Y:S01]  /*1560*/  LEA R18, P1, R26, R3, 0x1 ;  /* 0x000000031a127211 */ /* 0x000fe200078208ff */
[----:B------:R-:W-:Y:S01]  /*1570*/  IMAD R35, R80, 0x2, R56 ;  /* 0x0000000250237824 */ /* 0x000fe200078e0238 */
[----:B------:R-:W-:Y:S01]  /*1580*/  LEA.HI.X.SX32 R11, R36, R7, 0x1, P0 ;  /* 0x00000007240b7211 */ /* 0x000fe200000f0eff */
[----:B------:R0:W2:Y:S01]  /*1590*/  LDG.E.U16 R241, desc[UR10][R16.64] ;  /* 0x0000000a10f17981 */ /* 0x0000a2000c1e1500 */
[----:B-1----:R-:W-:-:S02]  /*15a0*/  LEA R12, P0, R98, R3, 0x1 ;  /* 0x00000003620c7211 */ /* 0x002fc400078008ff */
[-C--:B------:R-:W-:Y:S01]  /*15b0*/  LEA.HI.X.SX32 R19, R26, R7.reuse, 0x1, P1 ;  /* 0x000000071a137211 */ /* 0x080fe200008f0eff */
[----:B------:R-:W2:Y:S01]  /*15c0*/  LDG.E.U16 R101, desc[UR10][R10.64] ;  /* 0x0000000a0a657981 */ /* 0x000ea2000c1e1500 */
[----:B------:R-:W-:Y:S02]  /*15d0*/  LEA.HI.X.SX32 R13, R98, R7, 0x1, P0 ;  /* 0x00000007620d7211 */ /* 0x000fe400000f0eff */
[-C--:B------:R-:W-:Y:S01]  /*15e0*/  LEA R106, P0, R104, R3.reuse, 0x1 ;  /* 0x00000003686a7211 */ /* 0x080fe200078008ff */
[----:B------:R1:W2:Y:S01]  /*15f0*/  LDG.E.U16 R239, desc[UR10][R18.64] ;  /* 0x0000000a12ef7981 */ /* 0x0002a2000c1e1500 */
[----:B0-----:R-:W-:Y:S02]  /*1600*/  LEA R16, P1, R32, R3, 0x1 ;  /* 0x0000000320107211 */ /* 0x001fe400078208ff */
[----:B------:R-:W-:Y:S01]  /*1610*/  LEA R26, R80, R35, 0x1 ;  /* 0x00000023501a7211 */ /* 0x000fe200078e08ff */
[----:B------:R-:W2:Y:S01]  /*1620*/  LDG.E.U16 R234, desc[UR10][R12.64] ;  /* 0x0000000a0cea7981 */ /* 0x000ea2000c1e1500 */
[----:B------:R-:W-:-:S02]  /*1630*/  LEA.HI.X.SX32 R17, R32, R7, 0x1, P1 ;  /* 0x0000000720117211 */ /* 0x000fc400008f0eff */
[----:B------:R-:W-:Y:S02]  /*1640*/  LEA.HI.X.SX32 R107, R104, R7, 0x1, P0 ;  /* 0x00000007686b7211 */ /* 0x000fe400000f0eff */
[----:B-1----:R-:W-:Y:S01]  /*1650*/  LEA R18, P1, R94, R3, 0x1 ;  /* 0x000000035e127211 */ /* 0x002fe200078208ff */
[----:B------:R-:W-:Y:S01]  /*1660*/  IMAD R104, R80, 0x2, R26 ;  /* 0x0000000250687824 */ /* 0x000fe200078e021a */
[----:B------:R0:W2:Y:S02]  /*1670*/  LDG.E.U16 R237, desc[UR10][R16.64] ;  /* 0x0000000a10ed7981 */ /* 0x0000a4000c1e1500 */
[----:B------:R-:W-:Y:S01]  /*1680*/  LEA.HI.X.SX32 R19, R94, R7, 0x1, P1 ;  /* 0x000000075e137211 */ /* 0x000fe200008f0eff */
[----:B------:R-:W-:Y:S01]  /*1690*/  IMAD R98, R80, 0x2, R104 ;  /* 0x0000000250627824 */ /* 0x000fe200078e0268 */
[----:B------:R-:W-:Y:S01]  /*16a0*/  LEA R14, P1, R108, R3, 0x1 ;  /* 0x000000036c0e7211 */ /* 0x000fe200078208ff */
[----:B------:R-:W2:Y:S02]  /*16b0*/  LDG.E.U16 R106, desc[UR10][R106.64] ;  /* 0x0000000a6a6a7981 */ /* 0x000ea4000c1e1500 */
[----:B------:R-:W-:Y:S01]  /*16c0*/  IMAD R36, R80, 0x2, R98 ;  /* 0x0000000250247824 */ /* 0x000fe200078e0262 */
[----:B------:R-:W-:Y:S01]  /*16d0*/  LEA.HI.X.SX32 R15, R108, R7, 0x1, P1 ;  /* 0x000000076c0f7211 */ /* 0x000fe200008f0eff */
[----:B------:R-:W2:Y:S01]  /*16e0*/  LDG.E.U16 R235, desc[UR10][R18.64] ;  /* 0x0000000a12eb7981 */ /* 0x000ea2000c1e1500 */
[----:B------:R-:W-:-:S02]  /*16f0*/  LEA R22, P1, R58, R3, 0x1 ;  /* 0x000000033a167211 */ /* 0x000fc400078208ff */
[----:B0-----:R-:W-:Y:S01]  /*1700*/  LEA R16, P0, R110, R3, 0x1 ;  /* 0x000000036e107211 */ /* 0x001fe200078008ff */
[----:B------:R-:W2:Y:S01]  /*1710*/  LDG.E.U16 R233, desc[UR10][R14.64] ;  /* 0x0000000a0ee97981 */ /* 0x000ea2000c1e1500 */
[----:B------:R-:W-:Y:S02]  /*1720*/  LEA.HI.X.SX32 R23, R58, R7, 0x1, P1 ;  /* 0x000000073a177211 */ /* 0x000fe400008f0eff */
[----:B------:R-:W-:Y:S02]  /*1730*/  LEA R58, R80, R36, 0x1 ;  /* 0x00000024503a7211 */ /* 0x000fe400078e08ff */
[----:B------:R-:W-:Y:S01]  /*1740*/  LEA R4, P1, R64, R3, 0x1 ;  /* 0x0000000340047211 */ /* 0x000fe200078208ff */
[----:B------:R0:W2:Y:S02]  /*1750*/  LDG.E.U16 R231, desc[UR10][R22.64] ;  /* 0x0000000a16e77981 */ /* 0x0000a4000c1e1500 */
[----:B------:R-:W-:-:S04]  /*1760*/  IMAD R70, R80, 0x2, R58 ;  /* 0x0000000250467824 */ /* 0x000fc800078e023a */
[----:B------:R-:W-:-:S04]  /*1770*/  IMAD R24, R80, 0x2, R70 ;  /* 0x0000000250187824 */ /* 0x000fc800078e0246 */
[----:B------:R-:W-:-:S05]  /*1780*/  IMAD R33, R80, 0x2, R24 ;  /* 0x0000000250217824 */ /* 0x000fca00078e0218 */
[----:B------:R-:W-:Y:S02]  /*1790*/  LEA R8, R80, R33, 0x1 ;  /* 0x0000002150087211 */ /* 0x000fe400078e08ff */
[----:B------:R-:W-:-:S03]  /*17a0*/  LEA.HI.X.SX32 R5, R64, R7, 0x1, P1 ;  /* 0x0000000740057211 */ /* 0x000fc600008f0eff */
[----:B------:R-:W-:Y:S01]  /*17b0*/  IMAD R126, R80, 0x2, R8 ;  /* 0x00000002507e7824 */ /* 0x000fe200078e0208 */
[----:B------:R-:W-:Y:S01]  /*17c0*/  LEA R12, P1, R68, R3, 0x1 ;  /* 0x00000003440c7211 */ /* 0x000fe200078208ff */
[----:B------:R-:W2:Y:S02]  /*17d0*/  LDG.E.U16 R229, desc[UR10][R4.64] ;  /* 0x0000000a04e57981 */ /* 0x000ea4000c1e1500 */
[----:B------:R-:W-:-:S04]  /*17e0*/  IMAD R64, R80, 0x2, R126 ;  /* 0x0000000250407824 */ /* 0x000fc800078e027e */
[----:B------:R-:W-:Y:S01]  /*17f0*/  IMAD R34, R80, 0x2, R64 ;  /* 0x0000000250227824 */ /* 0x000fe200078e0240 */
[----:B------:R-:W-:-:S04]  /*1800*/  LEA.HI.X.SX32 R13, R68, R7, 0x1, P1 ;  /* 0x00000007440d7211 */ /* 0x000fc800008f0eff */
[----:B------:R-:W-:Y:S01]  /*1810*/  LEA R68, R80, R34, 0x1 ;  /* 0x0000002250447211 */ /* 0x000fe200078e08ff */
[----:B------:R-:W2:Y:S01]  /*1820*/  LDG.E.U16 R227, desc[UR10][R12.64] ;  /* 0x0000000a0ce37981 */ /* 0x000ea2000c1e1500 */
[----:B------:R-:W-:Y:S02]  /*1830*/  LEA.HI.X.SX32 R17, R110, R7, 0x1, P0 ;  /* 0x000000076e117211 */ /* 0x000fe400000f0eff */
[----:B------:R-:W-:Y:S01]  /*1840*/  LEA R20, P0, R54, R3, 0x1 ;  /* 0x0000000336147211 */ /* 0x000fe200078008ff */
[----:B------:R-:W-:Y:S02]  /*1850*/  IMAD R94, R80, 0x2, R68 ;  /* 0x00000002505e7824 */ /* 0x000fe400078e0244 */
[----:B------:R1:W2:Y:S01]  /*1860*/  LDG.E.U16 R232, desc[UR10][R16.64] ;  /* 0x0000000a10e87981 */ /* 0x0002a2000c1e1500 */
[----:B------:R-:W-:Y:S01]  /*1870*/  LEA.HI.X.SX32 R21, R54, R7, 0x1, P0 ;  /* 0x0000000736157211 */ /* 0x000fe200000f0eff */
[----:B0-----:R-:W-:Y:S01]  /*1880*/  IMAD R22, R80, 0x2, R94 ;  /* 0x0000000250167824 */ /* 0x001fe200078e025e */
[----:B------:R-:W-:-:S03]  /*1890*/  LEA R10, P0, R112, R3, 0x1 ;  /* 0x00000003700a7211 */ /* 0x000fc600078008ff */
[----:B------:R-:W-:Y:S01]  /*18a0*/  IMAD R31, R80, 0x2, R22 ;  /* 0x00000002501f7824 */ /* 0x000fe200078e0216 */
[----:B------:R-:W-:Y:S01]  /*18b0*/  LEA.HI.X.SX32 R11, R112, R7, 0x1, P0 ;  /* 0x00000007700b7211 */ /* 0x000fe200000f0eff */
[----:B------:R-:W2:Y:S01]  /*18c0*/  LDG.E.U16 R84, desc[UR10][R20.64] ;  /* 0x0000000a14547981 */ /* 0x000ea2000c1e1500 */
[----:B------:R-:W-:Y:S02]  /*18d0*/  LEA R18, P0, R62, R3, 0x1 ;  /* 0x000000033e127211 */ /* 0x000fe400078008ff */
[----:B------:R-:W-:Y:S01]  /*18e0*/  LEA R6, R80, R31, 0x1 ;  /* 0x0000001f50067211 */ /* 0x000fe200078e08ff */
[----:B------:R0:W2:Y:S01]  /*18f0*/  LDG.E.U16 R230, desc[UR10][R10.64] ;  /* 0x0000000a0ae67981 */ /* 0x0000a2000c1e1500 */
[----:B------:R-:W-:Y:S02]  /*1900*/  LEA.HI.X.SX32 R19, R62, R7, 0x1, P0 ;  /* 0x000000073e137211 */ /* 0x000fe400000f0eff */
[----:B------:R-:W-:Y:S01]  /*1910*/  LEA R14, P0, R114, R3, 0x1 ;  /* 0x00000003720e7211 */ /* 0x000fe200078008ff */
[----:B------:R-:W-:-:S02]  /*1920*/  IMAD R88, R80, 0x2, R6 ;  /* 0x0000000250587824 */ /* 0x000fc400078e0206 */
[----:B------:R4:W2:Y:S01]  /*1930*/  LDG.E.U16 R91, desc[UR10][R18.64] ;  /* 0x0000000a125b7981 */ /* 0x0008a2000c1e1500 */
[----:B------:R-:W-:Y:S02]  /*1940*/  LEA.HI.X.SX32 R15, R114, R7, 0x1, P0 ;  /* 0x00000007720f7211 */ /* 0x000fe400000f0eff */
[----:B-1----:R-:W-:Y:S01]  /*1950*/  LEA R16, P0, R66, R3, 0x1 ;  /* 0x0000000342107211 */ /* 0x002fe200078008ff */
[----:B------:R-:W-:Y:S02]  /*1960*/  IMAD R110, R80, 0x2, R88 ;  /* 0x00000002506e7824 */ /* 0x000fe400078e0258 */
[----:B------:R1:W2:Y:S01]  /*1970*/  LDG.E.U16 R228, desc[UR10][R14.64] ;  /* 0x0000000a0ee47981 */ /* 0x0002a2000c1e1500 */
[----:B------:R-:W-:Y:S02]  /*1980*/  LEA.HI.X.SX32 R17, R66, R7, 0x1, P0 ;  /* 0x0000000742117211 */ /* 0x000fe400000f0eff */
[----:B0-----:R-:W-:Y:S01]  /*1990*/  LEA R10, P0, R116, R3, 0x1 ;  /* 0x00000003740a7211 */ /* 0x001fe200078008ff */
[----:B------:R-:W-:-:S02]  /*19a0*/  IMAD R32, R80, 0x2, R110 ;  /* 0x0000000250207824 */ /* 0x000fc400078e026e */
[----:B------:R0:W2:Y:S01]  /*19b0*/  LDG.E.U16 R87, desc[UR10][R16.64] ;  /* 0x0000000a10577981 */ /* 0x0000a2000c1e1500 */
[----:B------:R-:W-:Y:S02]  /*19c0*/  LEA.HI.X.SX32 R11, R116, R7, 0x1, P0 ;  /* 0x00000007740b7211 */ /* 0x000fe400000f0eff */
[----:B----4-:R-:W-:Y:S02]  /*19d0*/  LEA R18, P0, R72, R3, 0x1 ;  /* 0x0000000348127211 */ /* 0x010fe400078008ff */
[----:B------:R-:W-:Y:S01]  /*19e0*/  LEA R124, R80, R32, 0x1 ;  /* 0x00000020507c7211 */ /* 0x000fe200078e08ff */
[----:B------:R4:W2:Y:S01]  /*19f0*/  LDG.E.U16 R226, desc[UR10][R10.64] ;  /* 0x0000000a0ae27981 */ /* 0x0008a2000c1e1500 */
[----:B------:R-:W-:Y:S02]  /*1a00*/  LEA.HI.X.SX32 R19, R72, R7, 0x1, P0 ;  /* 0x0000000748137211 */ /* 0x000fe400000f0eff */
[-C--:B-1----:R-:W-:Y:S01]  /*1a10*/  LEA R14, P0, R118, R3.reuse, 0x1 ;  /* 0x00000003760e7211 */ /* 0x082fe200078008ff */
[----:B------:R-:W-:Y:S01]  /*1a20*/  IMAD R108, R80, 0x2, R124 ;  /* 0x00000002506c7824 */ /* 0x000fe200078e027c */
[----:B------:R-:W-:Y:S01]  /*1a30*/  LEA R4, P1, R74, R3, 0x1 ;  /* 0x000000034a047211 */ /* 0x000fe200078208ff */
[----:B------:R1:W2:Y:S01]  /*1a40*/  LDG.E.U16 R107, desc[UR10][R18.64] ;  /* 0x0000000a126b7981 */ /* 0x0002a2000c1e1500 */
[----:B------:R-:W-:Y:S01]  /*1a50*/  LEA.HI.X.SX32 R15, R118, R7, 0x1, P0 ;  /* 0x00000007760f7211 */ /* 0x000fe200000f0eff */
[----:B------:R-:W-:Y:S01]  /*1a60*/  IMAD R66, R80, 0x2, R108 ;  /* 0x0000000250427824 */ /* 0x000fe200078e026c */
[----:B0-----:R-:W-:-:S03]  /*1a70*/  LEA R16, P0, R120, R3, 0x1 ;  /* 0x0000000378107211 */ /* 0x001fc600078008ff */
[----:B------:R-:W-:Y:S01]  /*1a80*/  IMAD R29, R80, 0x2, R66 ;  /* 0x00000002501d7824 */ /* 0x000fe200078e0242 */
[----:B------:R-:W-:Y:S01]  /*1a90*/  LEA.HI.X.SX32 R17, R120, R7, 0x1, P0 ;  /* 0x0000000778117211 */ /* 0x000fe200000f0eff */
[----:B------:R-:W2:Y:S01]  /*1aa0*/  LDG.E.U16 R224, desc[UR10][R14.64] ;  /* 0x0000000a0ee07981 */ /* 0x000ea2000c1e1500 */
[----:B----4-:R-:W-:Y:S02]  /*1ab0*/  LEA R10, P0, R122, R3, 0x1 ;  /* 0x000000037a0a7211 */ /* 0x010fe400078008ff */
[-C--:B------:R-:W-:Y:S01]  /*1ac0*/  LEA.HI.X.SX32 R5, R74, R7.reuse, 0x1, P1 ;  /* 0x000000074a057211 */ /* 0x080fe200008f0eff */
[----:B------:R-:W4:Y:S01]  /*1ad0*/  LDG.E.U16 R81, desc[UR10][R16.64] ;  /* 0x0000000a10517981 */ /* 0x000f22000c1e1500 */
[----:B------:R-:W-:Y:S02]  /*1ae0*/  LEA.HI.X.SX32 R11, R122, R7, 0x1, P0 ;  /* 0x000000077a0b7211 */ /* 0x000fe400000f0eff */
[C---:B------:R-:W-:Y:S01]  /*1af0*/  LEA R122, R80.reuse, R29, 0x1 ;  /* 0x0000001d507a7211 */ /* 0x040fe200078e08ff */
[----:B------:R0:W2:Y:S04]  /*1b00*/  LDG.E.U16 R225, desc[UR10][R4.64] ;  /* 0x0000000a04e17981 */ /* 0x0000a8000c1e1500 */
[----:B------:R-:W-:Y:S01]  /*1b10*/  IMAD R120, R80, 0x2, R122 ;  /* 0x0000000250787824 */ /* 0x000fe200078e027a */
[----:B------:R-:W-:Y:S01]  /*1b20*/  LEA R92, P0, R128, R3, 0x1 ;  /* 0x00000003805c7211 */ /* 0x000fe200078008ff */
[----:B------:R-:W2:Y:S02]  /*1b30*/  LDG.E.U16 R222, desc[UR10][R10.64] ;  /* 0x0000000a0ade7981 */ /* 0x000ea4000c1e1500 */
[----:B------:R-:W-:-:S04]  /*1b40*/  IMAD R118, R80, 0x2, R120 ;  /* 0x0000000250767824 */ /* 0x000fc800078e0278 */
[----:B------:R-:W-:-:S05]  /*1b50*/  IMAD R30, R80, 0x2, R118 ;  /* 0x00000002501e7824 */ /* 0x000fca00078e0276 */
[----:B------:R-:W-:Y:S02]  /*1b60*/  LEA R116, R80, R30, 0x1 ;  /* 0x0000001e50747211 */ /* 0x000fe400078e08ff */
[----:B------:R-:W-:-:S03]  /*1b70*/  LEA.HI.X.SX32 R93, R128, R7, 0x1, P0 ;  /* 0x00000007805d7211 */ /* 0x000fc600000f0eff */
[----:B------:R-:W-:Y:S01]  /*1b80*/  IMAD R114, R80, 0x2, R116 ;  /* 0x0000000250727824 */ /* 0x000fe200078e0274 */
[-C--:B-1----:R-:W-:Y:S01]  /*1b90*/  LEA R18, P0, R134, R3.reuse, 0x1 ;  /* 0x0000000386127211 */ /* 0x082fe200078008ff */
[----:B------:R-:W2:Y:S02]  /*1ba0*/  LDG.E.U16 R92, desc[UR10][R92.64] ;  /* 0x0000000a5c5c7981 */ /* 0x000ea4000c1e1500 */
[----:B------:R-:W-:Y:S01]  /*1bb0*/  IMAD R74, R80, 0x2, R114 ;  /* 0x00000002504a7824 */ /* 0x000fe200078e0272 */
[----:B------:R-:W-:Y:S02]  /*1bc0*/  LEA R12, P1, R82, R3, 0x1 ;  /* 0x00000003520c7211 */ /* 0x000fe400078208ff */
[-C--:B------:R-:W-:Y:S01]  /*1bd0*/  LEA.HI.X.SX32 R19, R134, R7.reuse, 0x1, P0 ;  /* 0x0000000786137211 */ /* 0x080fe200000f0eff */
[----:B------:R-:W-:Y:S01]  /*1be0*/  IMAD R27, R80, 0x2, R74 ;  /* 0x00000002501b7824 */ /* 0x000fe200078e024a */
[----:B------:R-:W-:Y:S02]  /*1bf0*/  LEA.HI.X.SX32 R13, R82, R7, 0x1, P1 ;  /* 0x00000007520d7211 */ /* 0x000fe400008f0eff */
[-C--:B0-----:R-:W-:Y:S01]  /*1c00*/  LEA R4, P1, R132, R3.reuse, 0x1 ;  /* 0x0000000384047211 */ /* 0x081fe200078208ff */
[----:B------:R0:W2:Y:S01]  /*1c10*/  LDG.E.U16 R220, desc[UR10][R18.64] ;  /* 0x0000000a12dc7981 */ /* 0x0000a2000c1e1500 */
[----:B------:R-:W-:-:S02]  /*1c20*/  LEA R16, P0, R136, R3, 0x1 ;  /* 0x0000000388107211 */ /* 0x000fc400078008ff */
[----:B------:R-:W-:Y:S01]  /*1c30*/  LEA.HI.X.SX32 R5, R132, R7, 0x1, P1 ;  /* 0x0000000784057211 */ /* 0x000fe200008f0eff */
[----:B------:R1:W2:Y:S01]  /*1c40*/  LDG.E.U16 R223, desc[UR10][R12.64] ;  /* 0x0000000a0cdf7981 */ /* 0x0002a2000c1e1500 */
[----:B------:R-:W-:Y:S02]  /*1c50*/  LEA R14, P1, R138, R3, 0x1 ;  /* 0x000000038a0e7211 */ /* 0x000fe400078208ff */
[----:B0-----:R-:W-:Y:S01]  /*1c60*/  LEA R18, R80, R27, 0x1 ;  /* 0x0000001b50127211 */ /* 0x001fe200078e08ff */
[----:B------:R0:W2:Y:S01]  /*1c70*/  LDG.E.U16 R221, desc[UR10][R4.64] ;  /* 0x0000000a04dd7981 */ /* 0x0000a2000c1e1500 */
[----:B------:R-:W-:-:S03]  /*1c80*/  LEA.HI.X.SX32 R15, R138, R7, 0x1, P1 ;  /* 0x000000078a0f7211 */ /* 0x000fc600008f0eff */
[----:B------:R-:W-:Y:S01]  /*1c90*/  IMAD R54, R80, 0x2, R18 ;  /* 0x0000000250367824 */ /* 0x000fe200078e0212 */
[----:B------:R-:W-:Y:S01]  /*1ca0*/  LEA.HI.X.SX32 R17, R136, R7, 0x1, P0 ;  /* 0x0000000788117211 */ /* 0x000fe200000f0eff */
[----:B------:R-:W2:Y:S01]  /*1cb0*/  LDG.E.U16 R219, desc[UR10][R14.64] ;  /* 0x0000000a0edb7981 */ /* 0x000ea2000c1e1500 */
[-C--:B-1----:R-:W-:Y:S01]  /*1cc0*/  LEA R12, P0, R140, R3.reuse, 0x1 ;  /* 0x000000038c0c7211 */ /* 0x082fe200078008ff */
[----:B------:R-:W-:Y:S01]  /*1cd0*/  IMAD R62, R80, 0x2, R54 ;  /* 0x00000002503e7824 */ /* 0x000fe200078e0236 */
[----:B0-----:R-:W-:Y:S01]  /*1ce0*/  LEA R4, P1, R28, R3, 0x1 ;  /* 0x000000031c047211 */ /* 0x001fe200078208ff */
[----:B------:R0:W2:Y:S01]  /*1cf0*/  LDG.E.U16 R103, desc[UR10][R16.64] ;  /* 0x0000000a10677981 */ /* 0x0000a2000c1e1500 */
[-C--:B------:R-:W-:Y:S02]  /*1d00*/  LEA.HI.X.SX32 R13, R140, R7.reuse, 0x1, P0 ;  /* 0x000000078c0d7211 */ /* 0x080fe400000f0eff */
[----:B------:R-:W-:Y:S01]  /*1d10*/  LEA.HI.X.SX32 R5, R28, R7, 0x1, P1 ;  /* 0x000000071c057211 */ /* 0x000fe200008f0eff */
[----:B------:R-:W-:Y:S01]  /*1d20*/  IMAD R28, R80, 0x2, R62 ;  /* 0x00000002501c7824 */ /* 0x000fe200078e023e */
[C---:B------:R-:W-:Y:S01]  /*1d30*/  LEA R10, P0, R142.reuse, R3, 0x1 ;  /* 0x000000038e0a7211 */ /* 0x040fe200078008ff */
[----:B------:R-:W2:Y:S03]  /*1d40*/  LDG.E.U16 R218, desc[UR10][R12.64] ;  /* 0x0000000a0cda7981 */ /* 0x000ea6000c1e1500 */
[----:B------:R-:W-:Y:S01]  /*1d50*/  LEA.HI.X.SX32 R11, R142, R7, 0x1, P0 ;  /* 0x000000078e0b7211 */ /* 0x000fe200000f0eff */
[----:B------:R-:W2:Y:S01]  /*1d60*/  LDG.E.U16 R217, desc[UR10][R4.64] ;  /* 0x0000000a04d97981 */ /* 0x000ea2000c1e1500 */
[----:B0-----:R-:W-:-:S02]  /*1d70*/  LEA R17, R80, R28, 0x1 ;  /* 0x0000001c50117211 */ /* 0x001fc400078e08ff */
[----:B------:R-:W-:Y:S01]  /*1d80*/  LEA R20, P0, R144, R3, 0x1 ;  /* 0x0000000390147211 */ /* 0x000fe200078008ff */
[----:B------:R0:W2:Y:S02]  /*1d90*/  LDG.E.U16 R97, desc[UR10][R10.64] ;  /* 0x0000000a0a617981 */ /* 0x0000a4000c1e1500 */
[----:B------:R-:W-:Y:S01]  /*1da0*/  IMAD R73, R80, 0x2, R17 ;  /* 0x0000000250497824 */ /* 0x000fe200078e0211 */
[----:B------:R-:W-:Y:S02]  /*1db0*/  LEA.HI.X.SX32 R21, R144, R7, 0x1, P0 ;  /* 0x0000000790157211 */ /* 0x000fe400000f0eff */
[-C--:B------:R-:W-:Y:S01]  /*1dc0*/  LEA R82, P0, R146, R3.reuse, 0x1 ;  /* 0x0000000392527211 */ /* 0x080fe200078008ff */
[----:B------:R-:W-:Y:S01]  /*1dd0*/  IMAD R72, R80, 0x2, R73 ;  /* 0x0000000250487824 */ /* 0x000fe200078e0249 */
[----:B------:R-:W-:Y:S01]  /*1de0*/  LEA R14, P1, R148, R3, 0x1 ;  /* 0x00000003940e7211 */ /* 0x000fe200078208ff */
[----:B------:R-:W2:Y:S01]  /*1df0*/  LDG.E.U16 R216, desc[UR10][R20.64] ;  /* 0x0000000a14d87981 */ /* 0x000ea2000c1e1500 */
[----:B------:R-:W-:-:S02]  /*1e00*/  LEA.HI.X.SX32 R83, R146, R7, 0x1, P0 ;  /* 0x0000000792537211 */ /* 0x000fc400000f0eff */
[----:B0-----:R-:W-:Y:S01]  /*1e10*/  LEA R10, P0, R150, R3, 0x1 ;  /* 0x00000003960a7211 */ /* 0x001fe200078008ff */
[----:B------:R-:W-:Y:S01]  /*1e20*/  IMAD R25, R80, 0x2, R72 ;  /* 0x0000000250197824 */ /* 0x000fe200078e0248 */
[-C--:B------:R-:W-:Y:S01]  /*1e30*/  LEA.HI.X.SX32 R15, R148, R7.reuse, 0x1, P1 ;  /* 0x00000007940f7211 */ /* 0x080fe200008f0eff */
[----:B------:R-:W2:Y:S01]  /*1e40*/  LDG.E.U16 R82, desc[UR10][R82.64] ;  /* 0x0000000a52527981 */ /* 0x000ea2000c1e1500 */
[----:B------:R-:W-:Y:S02]  /*1e50*/  LEA.HI.X.SX32 R11, R150, R7, 0x1, P0 ;  /* 0x00000007960b7211 */ /* 0x000fe400000f0eff */
[-C--:B------:R-:W-:Y:S01]  /*1e60*/  LEA R12, P0, R60, R3.reuse, 0x1 ;  /* 0x000000033c0c7211 */ /* 0x080fe200078008ff */
[----:B------:R-:W2:Y:S01]  /*1e70*/  LDG.E.U16 R215, desc[UR10][R14.64] ;  /* 0x0000000a0ed77981 */ /* 0x000ea2000c1e1500 */
[----:B------:R-:W-:Y:S02]  /*1e80*/  LEA R4, P1, R152, R3, 0x1 ;  /* 0x0000000398047211 */ /* 0x000fe400078208ff */
[----:B------:R-:W-:Y:S01]  /*1e90*/  LEA R61, R80, R25, 0x1 ;  /* 0x00000019503d7211 */ /* 0x000fe200078e08ff */
[----:B------:R0:W2:Y:S01]  /*1ea0*/  LDG.E.U16 R214, desc[UR10][R10.64] ;  /* 0x0000000a0ad67981 */ /* 0x0000a2000c1e1500 */
[----:B------:R-:W-:-:S02]  /*1eb0*/  LEA.HI.X.SX32 R13, R60, R7, 0x1, P0 ;  /* 0x000000073c0d7211 */ /* 0x000fc400000f0eff */
[----:B------:R-:W-:Y:S01]  /*1ec0*/  LEA.HI.X.SX32 R5, R152, R7, 0x1, P1 ;  /* 0x0000000798057211 */ /* 0x000fe200008f0eff */
[----:B------:R-:W-:Y:S02]  /*1ed0*/  IMAD R60, R80, 0x2, R61 ;  /* 0x00000002503c7824 */ /* 0x000fe400078e023d */
[----:B------:R-:W2:Y:S01]  /*1ee0*/  LDG.E.U16 R93, desc[UR10][R12.64] ;  /* 0x0000000a0c5d7981 */ /* 0x000ea2000c1e1500 */
[----:B0-----:R-:W-:-:S03]  /*1ef0*/  LEA R10, P0, R56, R3, 0x1 ;  /* 0x00000003380a7211 */ /* 0x001fc600078008ff */
[----:B------:R0:W2:Y:S01]  /*1f00*/  LDG.E.U16 R213, desc[UR10][R4.64] ;  /* 0x0000000a04d57981 */ /* 0x0000a2000c1e1500 */
[----:B------:R-:W-:Y:S01]  /*1f10*/  LEA.HI.X.SX32 R11, R56, R7, 0x1, P0 ;  /* 0x00000007380b7211 */ /* 0x000fe200000f0eff */
[----:B------:R-:W-:Y:S01]  /*1f20*/  IMAD R56, R80, 0x2, R60 ;  /* 0x0000000250387824 */ /* 0x000fe200078e023c */
[----:B------:R-:W-:-:S03]  /*1f30*/  LEA R210, P1, R104, R3, 0x1 ;  /* 0x0000000368d27211 */ /* 0x000fc600078208ff */
[----:B------:R-:W2:Y:S01]  /*1f40*/  LDG.E.U16 R212, desc[UR10][R10.64] ;  /* 0x0000000a0ad47981 */ /* 0x000ea2000c1e1500 */
[----:B0-----:R-:W-:-:S04]  /*1f50*/  LEA R4, P0, R26, R3, 0x1 ;  /* 0x000000031a047211 */ /* 0x001fc800078008ff */
[----:B------:R-:W-:Y:S01]  /*1f60*/  LEA.HI.X.SX32 R5, R26, R7, 0x1, P0 ;  /* 0x000000071a057211 */ /* 0x000fe200000f0eff */
[----:B------:R-:W-:-:S05]  /*1f70*/  IMAD R26, R80, 0x2, R56 ;  /* 0x00000002501a7824 */ /* 0x000fca00078e0238 */
[----:B------:R-:W-:-:S05]  /*1f80*/  LEA R57, R80, R26, 0x1 ;  /* 0x0000001a50397211 */ /* 0x000fca00078e08ff */
[----:B------:R-:W-:-:S04]  /*1f90*/  IMAD R112, R80, 0x2, R57 ;  /* 0x0000000250707824 */ /* 0x000fc800078e0239 */
[----:B------:R-:W-:Y:S01]  /*1fa0*/  IMAD R71, R80, 0x2, R112 ;  /* 0x0000000250477824 */ /* 0x000fe200078e0270 */
[----:B------:R-:W-:-:S03]  /*1fb0*/  LEA R208, P0, R98, R3, 0x1 ;  /* 0x0000000362d07211 */ /* 0x000fc600078008ff */
[----:B------:R-:W-:Y:S01]  /*1fc0*/  IMAD R23, R80, 0x2, R71 ;  /* 0x0000000250177824 */ /* 0x000fe200078e0247 */
[----:B------:R-:W-:Y:S02]  /*1fd0*/  LEA.HI.X.SX32 R211, R104, R7, 0x1, P1 ;  /* 0x0000000768d37211 */ /* 0x000fe400008f0eff */
[----:B------:R-:W-:Y:S01]  /*1fe0*/  LEA R206, P1, R70, R3, 0x1 ;  /* 0x0000000346ce7211 */ /* 0x000fe200078208ff */
[----:B------:R0:W2:Y:S01]  /*1ff0*/  LDG.E.U16 R104, desc[UR10][R4.64] ;  /* 0x0000000a04687981 */ /* 0x0000a2000c1e1500 */
[----:B------:R-:W-:Y:S02]  /*2000*/  LEA R59, R80, R23, 0x1 ;  /* 0x00000017503b7211 */ /* 0x000fe400078e08ff */
[-C--:B------:R-:W-:Y:S01]  /*2010*/  LEA.HI.X.SX32 R209, R98, R7.reuse, 0x1, P0 ;  /* 0x0000000762d17211 */ /* 0x080fe200000f0eff */
[----:B------:R-:W2:Y:S01]  /*2020*/  LDG.E.U16 R210, desc[UR10][R210.64] ;  /* 0x0000000ad2d27981 */ /* 0x000ea2000c1e1500 */
[----:B------:R-:W-:Y:S01]  /*2030*/  LEA.HI.X.SX32 R207, R70, R7, 0x1, P1 ;  /* 0x0000000746cf7211 */ /* 0x000fe200008f0eff */
[----:B------:R-:W-:-:S02]  /*2040*/  IMAD R70, R80, 0x2, R59 ;  /* 0x0000000250467824 */ /* 0x000fc400078e023b */
[----:B------:R-:W2:Y:S01]  /*2050*/  LDG.E.U16 R208, desc[UR10][R208.64] ;  /* 0x0000000ad0d07981 */ /* 0x000ea2000c1e1500 */
[----:B0-----:R-:W-:-:S03]  /*2060*/  LEA R4, P0, R58, R3, 0x1 ;  /* 0x000000033a047211 */ /* 0x001fc600078008ff */
[----:B------:R-:W2:Y:S01]  /*2070*/  LDG.E.U16 R206, desc[UR10][R206.64] ;  /* 0x0000000acece7981 */ /* 0x000ea2000c1e1500 */
[----:B------:R-:W-:Y:S01]  /*2080*/  LEA.HI.X.SX32 R5, R58, R7, 0x1, P0 ;  /* 0x000000073a057211 */ /* 0x000fe200000f0eff */
[----:B------:R-:W-:Y:S01]  /*2090*/  IMAD R58, R80, 0x2, R70 ;  /* 0x00000002503a7824 */ /* 0x000fe200078e0246 */
[----:B------:R-:W-:-:S03]  /*20a0*/  LEA R204, P0, R24, R3, 0x1 ;  /* 0x0000000318cc7211 */ /* 0x000fc600078008ff */
[----:B------:R0:W2:Y:S01]  /*20b0*/  LDG.E.U16 R98, desc[UR10][R4.64] ;  /* 0x0000000a04627981 */ /* 0x0000a2000c1e1500 */
[----:B------:R-:W-:Y:S01]  /*20c0*/  LEA.HI.X.SX32 R205, R24, R7, 0x1, P0 ;  /* 0x0000000718cd7211 */ /* 0x000fe200000f0eff */
[----:B------:R-:W-:Y:S01]  /*20d0*/  IMAD R24, R80, 0x2, R58 ;  /* 0x0000000250187824 */ /* 0x000fe200078e023a */
[----:B------:R-:W-:-:S03]  /*20e0*/  LEA R10, P0, R8, R3, 0x1 ;  /* 0x00000003080a7211 */ /* 0x000fc600078008ff */
[----:B------:R-:W2:Y:S01]  /*20f0*/  LDG.E.U16 R204, desc[UR10][R204.64] ;  /* 0x0000000acccc7981 */ /* 0x000ea2000c1e1500 */
[----:B------:R-:W-:Y:S02]  /*2100*/  LEA.HI.X.SX32 R11, R8, R7, 0x1, P0 ;  /* 0x00000007080b7211 */ /* 0x000fe400000f0eff */
[----:B------:R-:W-:Y:S02]  /*2110*/  LEA R8, R80, R24, 0x1 ;  /* 0x0000001850087211 */ /* 0x000fe400078e08ff */
[----:B------:R-:W-:Y:S01]  /*2120*/  LEA R12, P0, R64, R3, 0x1 ;  /* 0x00000003400c7211 */ /* 0x000fe200078008ff */
[----:B------:R1:W2:Y:S02]  /*2130*/  LDG.E.U16 R83, desc[UR10][R10.64] ;  /* 0x0000000a0a537981 */ /* 0x0002a4000c1e1500 */
[----:B------:R-:W-:Y:S01]  /*2140*/  IMAD R69, R80, 0x2, R8 ;  /* 0x0000000250457824 */ /* 0x000fe200078e0208 */
[----:B------:R-:W-:-:S03]  /*2150*/  LEA.HI.X.SX32 R13, R64, R7, 0x1, P0 ;  /* 0x00000007400d7211 */ /* 0x000fc600000f0eff */
[----:B------:R-:W-:Y:S01]  /*2160*/  IMAD R64, R80, 0x2, R69 ;  /* 0x0000000250407824 */ /* 0x000fe200078e0245 */
[----:B0-----:R-:W-:Y:S01]  /*2170*/  LEA R4, P1, R126, R3, 0x1 ;  /* 0x000000037e047211 */ /* 0x001fe200078208ff */
[----:B------:R0:W2:Y:S02]  /*2180*/  LDG.E.U16 R202, desc[UR10][R12.64] ;  /* 0x0000000a0cca7981 */ /* 0x0000a4000c1e1500 */
[----:B------:R-:W-:Y:S01]  /*2190*/  IMAD R21, R80, 0x2, R64 ;  /* 0x0000000250157824 */ /* 0x000fe200078e0240 */
[----:B------:R-:W-:-:S04]  /*21a0*/  LEA.HI.X.SX32 R5, R126, R7, 0x1, P1 ;  /* 0x000000077e057211 */ /* 0x000fc800008f0eff */
[----:B------:R-:W-:Y:S01]  /*21b0*/  LEA R65, R80, R21, 0x1 ;  /* 0x0000001550417211 */ /* 0x000fe200078e08ff */
[----:B------:R3:W2:Y:S01]  /*21c0*/  LDG.E.U16 R203, desc[UR10][R4.64] ;  /* 0x0000000a04cb7981 */ /* 0x0006a2000c1e1500 */
[----:B-1----:R-:W-:-:S03]  /*21d0*/  LEA R10, P0, R68, R3, 0x1 ;  /* 0x00000003440a7211 */ /* 0x002fc600078008ff */
[----:B------:R-:W-:Y:S01]  /*21e0*/  IMAD R111, R80, 0x2, R65 ;  /* 0x00000002506f7824 */ /* 0x000fe200078e0241 */
[----:B------:R-:W-:Y:S02]  /*21f0*/  LEA.HI.X.SX32 R11, R68, R7, 0x1, P0 ;  /* 0x00000007440b7211 */ /* 0x000fe400000f0eff */
[-C--:B0-----:R-:W-:Y:S01]  /*2200*/  LEA R12, P0, R22, R3.reuse, 0x1 ;  /* 0x00000003160c7211 */ /* 0x081fe200078008ff */
[----:B------:R-:W-:Y:S01]  /*2210*/  IMAD R68, R80, 0x2, R111 ;  /* 0x0000000250447824 */ /* 0x000fe200078e026f */
[----:B---3--:R-:W-:Y:S02]  /*2220*/  LEA R4, P1, R94, R3, 0x1 ;  /* 0x000000035e047211 */ /* 0x008fe400078208ff */
[-C--:B------:R-:W-:Y:S02]  /*2230*/  LEA.HI.X.SX32 R13, R22, R7.reuse, 0x1, P0 ;  /* 0x00000007160d7211 */ /* 0x080fe400000f0eff */
[----:B------:R-:W-:Y:S01]  /*2240*/  LEA.HI.X.SX32 R5, R94, R7, 0x1, P1 ;  /* 0x000000075e057211 */ /* 0x000fe200008f0eff */
[----:B------:R-:W-:Y:S01]  /*2250*/  IMAD R22, R80, 0x2, R68 ;  /* 0x0000000250167824 */ /* 0x000fe200078e0244 */
[----:B------:R0:W3:Y:S04]  /*2260*/  LDG.E.U16 R94, desc[UR10][R10.64] ;  /* 0x0000000a0a5e7981 */ /* 0x0000e8000c1e1500 */
[----:B------:R1:W2:Y:S04]  /*2270*/  LDG.E.U16 R201, desc[UR10][R4.64] ;  /* 0x0000000a04c97981 */ /* 0x0002a8000c1e1500 */
[----:B------:R1:W2:Y:S01]  /*2280*/  LDG.E.U16 R199, desc[UR10][R12.64] ;  /* 0x0000000a0cc77981 */ /* 0x0002a2000c1e1500 */
[----:B0-----:R-:W-:-:S04]  /*2290*/  LEA R10, P0, R6, R3, 0x1 ;  /* 0x00000003060a7211 */ /* 0x001fc800078008ff */
[----:B------:R-:W-:Y:S02]  /*22a0*/  LEA.HI.X.SX32 R11, R6, R7, 0x1, P0 ;  /* 0x00000007060b7211 */ /* 0x000fe400000f0eff */
[----:B------:R-:W-:Y:S02]  /*22b0*/  LEA R194, P0, R110, R3, 0x1 ;  /* 0x000000036ec27211 */ /* 0x000fe400078008ff */
[----:B------:R-:W-:Y:S02]  /*22c0*/  LEA R6, R80, R22, 0x1 ;  /* 0x0000001650067211 */ /* 0x000fe400078e08ff */
[----:B------:R-:W-:-:S03]  /*22d0*/  LEA.HI.X.SX32 R195, R110, R7, 0x1, P0 ;  /* 0x000000076ec37211 */ /* 0x000fc600000f0eff */
[----:B------:R-:W-:Y:S01]  /*22e0*/  IMAD R110, R80, 0x2, R6 ;  /* 0x00000002506e7824 */ /* 0x000fe200078e0206 */
[----:B-1----:R-:W-:Y:S01]  /*22f0*/  LEA R4, P1, R88, R3, 0x1 ;  /* 0x0000000358047211 */ /* 0x002fe200078208ff */
[----:B------:R-:W2:Y:S02]  /*2300*/  LDG.E.U16 R194, desc[UR10][R194.64] ;  /* 0x0000000ac2c27981 */ /* 0x000ea4000c1e1500 */
[----:B------:R-:W-:Y:S01]  /*2310*/  IMAD R67, R80, 0x2, R110 ;  /* 0x0000000250437824 */ /* 0x000fe200078e026e */
[----:B------:R-:W-:Y:S02]  /*2320*/  LEA.HI.X.SX32 R5, R88, R7, 0x1, P1 ;  /* 0x0000000758057211 */ /* 0x000fe400008f0eff */
[----:B------:R-:W-:Y:S01]  /*2330*/  LEA R12, P0, R124, R3, 0x1 ;  /* 0x000000037c0c7211 */ /* 0x000fe200078008ff */
[C---:B------:R-:W-:Y:S01]  /*2340*/  IMAD R19, R80.reuse, 0x2, R67 ;  /* 0x0000000250137824 */ /* 0x040fe200078e0243 */
[----:B------:R0:W2:Y:S04]  /*2350*/  LDG.E.U16 R88, desc[UR10][R10.64] ;  /* 0x0000000a0a587981 */ /* 0x0000a8000c1e1500 */
[----:B------:R1:W2:Y:S01]  /*2360*/  LDG.E.U16 R198, desc[UR10][R4.64] ;  /* 0x0000000a04c67981 */ /* 0x0002a2000c1e1500 */
[----:B------:R-:W-:-:S02]  /*2370*/  LEA R16, R80, R19, 0x1 ;  /* 0x0000001350107211 */ /* 0x000fc400078e08ff */
[----:B------:R-:W-:Y:S02]  /*2380*/  LEA.HI.X.SX32 R13, R124, R7, 0x1, P0 ;  /* 0x000000077c0d7211 */ /* 0x000fe400000f0eff */
[----:B0-----:R-:W-:-:S03]  /*2390*/  LEA R10, P0, R66, R3, 0x1 ;  /* 0x00000003420a7211 */ /* 0x001fc600078008ff */
[----:B------:R-:W2:Y:S01]  /*23a0*/  LDG.E.U16 R121, desc[UR10][R12.64] ;  /* 0x0000000a0c797981 */ /* 0x000ea2000c1e1500 */
[----:B-1----:R-:W-:-:S04]  /*23b0*/  LEA R4, P1, R108, R3, 0x1 ;  /* 0x000000036c047211 */ /* 0x002fc800078208ff */
[-C--:B------:R-:W-:Y:S01]  /*23c0*/  LEA.HI.X.SX32 R5, R108, R7.reuse, 0x1, P1 ;  /* 0x000000076c057211 */ /* 0x080fe200008f0eff */
[----:B------:R-:W-:Y:S01]  /*23d0*/  IMAD R108, R80, 0x2, R16 ;  /* 0x00000002506c7824 */ /* 0x000fe200078e0210 */
[----:B------:R-:W-:-:S03]  /*23e0*/  LEA.HI.X.SX32 R11, R66, R7, 0x1, P0 ;  /* 0x00000007420b7211 */ /* 0x000fc600000f0eff */
[C---:B------:R-:W-:Y:S01]  /*23f0*/  IMAD R66, R80.reuse, 0x2, R108 ;  /* 0x0000000250427824 */ /* 0x040fe200078e026c */
[----:B------:R0:W2:Y:S03]  /*2400*/  LDG.E.U16 R193, desc[UR10][R4.64] ;  /* 0x0000000a04c17981 */ /* 0x0000a6000c1e1500 */
[----:B------:R-:W-:Y:S01]  /*2410*/  IMAD R20, R80, 0x2, R66 ;  /* 0x0000000250147824 */ /* 0x000fe200078e0242 */
[-C--:B------:R-:W-:Y:S01]  /*2420*/  LEA R188, P1, R120, R3.reuse, 0x1 ;  /* 0x0000000378bc7211 */ /* 0x080fe200078208ff */
[----:B------:R-:W2:Y:S03]  /*2430*/  LDG.E.U16 R192, desc[UR10][R10.64] ;  /* 0x0000000a0ac07981 */ /* 0x000ea6000c1e1500 */
[----:B------:R-:W-:Y:S02]  /*2440*/  LEA R109, R80, R20, 0x1 ;  /* 0x00000014506d7211 */ /* 0x000fe400078e08ff */
[----:B0-----:R-:W-:-:S03]  /*2450*/  LEA R4, P0, R122, R3, 0x1 ;  /* 0x000000037a047211 */ /* 0x001fc600078008ff */
[----:B------:R-:W-:Y:S01]  /*2460*/  IMAD R126, R80, 0x2, R109 ;  /* 0x00000002507e7824 */ /* 0x000fe200078e026d */
[----:B------:R-:W-:-:S03]  /*2470*/  LEA.HI.X.SX32 R5, R122, R7, 0x1, P0 ;  /* 0x000000077a057211 */ /* 0x000fc600000f0eff */
[----:B------:R-:W-:Y:S01]  /*2480*/  IMAD R124, R80, 0x2, R126 ;  /* 0x00000002507c7824 */ /* 0x000fe200078e027e */
[----:B------:R-:W-:Y:S02]  /*2490*/  LEA.HI.X.SX32 R189, R120, R7, 0x1, P1 ;  /* 0x0000000778bd7211 */ /* 0x000fe400008f0eff */
[C---:B------:R-:W-:Y:S01]  /*24a0*/  LEA R12, P0, R118.reuse, R3, 0x1 ;  /* 0x00000003760c7211 */ /* 0x040fe200078008ff */
[----:B------:R0:W2:Y:S03]  /*24b0*/  LDG.E.U16 R120, desc[UR10][R4.64] ;  /* 0x0000000a04787981 */ /* 0x0000a6000c1e1500 */
[----:B------:R-:W-:Y:S01]  /*24c0*/  LEA.HI.X.SX32 R13, R118, R7, 0x1, P0 ;  /* 0x00000007760d7211 */ /* 0x000fe200000f0eff */
[----:B------:R-:W2:Y:S01]  /*24d0*/  LDG.E.U16 R188, desc[UR10][R188.64] ;  /* 0x0000000abcbc7981 */ /* 0x000ea2000c1e1500 */
[----:B------:R-:W-:-:S03]  /*24e0*/  LEA R14, P0, R116, R3, 0x1 ;  /* 0x00000003740e7211 */ /* 0x000fc600078008ff */
[----:B------:R1:W2:Y:S01]  /*24f0*/  LDG.E.U16 R187, desc[UR10][R12.64] ;  /* 0x0000000a0cbb7981 */ /* 0x0002a2000c1e1500 */
[----:B0-----:R-:W-:Y:S01]  /*2500*/  IMAD R4, R80, 0x2, R124 ;  /* 0x0000000250047824 */ /* 0x001fe200078e027c */
[----:B------:R-:W-:-:S04]  /*2510*/  LEA.HI.X.SX32 R15, R116, R7, 0x1, P0 ;  /* 0x00000007740f7211 */ /* 0x000fc800000f0eff */
[----:B------:R-:W-:Y:S01]  /*2520*/  LEA R53, R80, R4, 0x1 ;  /* 0x0000000450357211 */ /* 0x000fe200078e08ff */
[----:B------:R0:W2:Y:S01]  /*2530*/  LDG.E.U16 R119, desc[UR10][R14.64] ;  /* 0x0000000a0e777981 */ /* 0x0000a2000c1e1500 */
[----:B-1----:R-:W-:-:S03]  /*2540*/  LEA R12, P0, R74, R3, 0x1 ;  /* 0x000000034a0c7211 */ /* 0x002fc600078008ff */
[----:B------:R-:W-:Y:S01]  /*2550*/  IMAD R125, R80, 0x2, R53 ;  /* 0x00000002507d7824 */ /* 0x000fe200078e0235 */
[----:B------:R-:W-:Y:S02]  /*2560*/  LEA R10, P1, R114, R3, 0x1 ;  /* 0x00000003720a7211 */ /* 0x000fe400078208ff */
[----:B------:R-:W-:Y:S01]  /*2570*/  LEA.HI.X.SX32 R13, R74, R7, 0x1, P0 ;  /* 0x000000074a0d7211 */ /* 0x000fe200000f0eff */
[----:B------:R-:W-:Y:S01]  /*2580*/  IMAD R132, R80, 0x2, R125 ;  /* 0x0000000250847824 */ /* 0x000fe200078e027d */
[----:B0-----:R-:W-:Y:S02]  /*2590*/  LEA R14, P0, R18, R3, 0x1 ;  /* 0x00000003120e7211 */ /* 0x001fe400078008ff */
[-C--:B------:R-:W-:Y:S01]  /*25a0*/  LEA.HI.X.SX32 R11, R114, R7.reuse, 0x1, P1 ;  /* 0x00000007720b7211 */ /* 0x080fe200008f0eff */
[----:B------:R0:W2:Y:S01]  /*25b0*/  LDG.E.U16 R63, desc[UR10][R12.64] ;  /* 0x0000000a0c3f7981 */ /* 0x0000a2000c1e1500 */
[----:B------:R-:W-:Y:S01]  /*25c0*/  LEA.HI.X.SX32 R15, R18, R7, 0x1, P0 ;  /* 0x00000007120f7211 */ /* 0x000fe200000f0eff */
[----:B------:R-:W-:-:S02]  /*25d0*/  IMAD R18, R80, 0x2, R132 ;  /* 0x0000000250127824 */ /* 0x000fc400078e0284 */
[----:B------:R1:W2:Y:S04]  /*25e0*/  LDG.E.U16 R75, desc[UR10][R10.64] ;  /* 0x0000000a0a4b7981 */ /* 0x0002a8000c1e1500 */
[----:B------:R4:W2:Y:S01]  /*25f0*/  LDG.E.U16 R118, desc[UR10][R14.64] ;  /* 0x0000000a0e767981 */ /* 0x0008a2000c1e1500 */
[----:B0-----:R-:W-:Y:S02]  /*2600*/  LEA R13, R80, R18, 0x1 ;  /* 0x00000012500d7211 */ /* 0x001fe400078e08ff */
[----:B-1----:R-:W-:-:S03]  /*2610*/  LEA R10, P1, R54, R3, 0x1 ;  /* 0x00000003360a7211 */ /* 0x002fc600078208ff */
[----:B------:R-:W-:Y:S01]  /*2620*/  IMAD R134, R80, 0x2, R13 ;  /* 0x0000000250867824 */ /* 0x000fe200078e020d */
[----:B------:R-:W-:Y:S02]  /*2630*/  LEA.HI.X.SX32 R11, R54, R7, 0x1, P1 ;  /* 0x00000007360b7211 */ /* 0x000fe400008f0eff */
[----:B------:R-:W-:Y:S01]  /*2640*/  LEA R54, P0, R62, R3, 0x1 ;  /* 0x000000033e367211 */ /* 0x000fe200078008ff */
[----:B------:R-:W-:Y:S02]  /*2650*/  IMAD R136, R80, 0x2, R134 ;  /* 0x0000000250887824 */ /* 0x000fe400078e0286 */
[----:B------:R0:W2:Y:S01]  /*2660*/  LDG.E.U16 R74, desc[UR10][R10.64] ;  /* 0x0000000a0a4a7981 */ /* 0x0000a2000c1e1500 */
[----:B------:R-:W-:Y:S02]  /*2670*/  LEA.HI.X.SX32 R55, R62, R7, 0x1, P0 ;  /* 0x000000073e377211 */ /* 0x000fe400000f0eff */
[----:B----4-:R-:W-:-:S03]  /*2680*/  LEA R14, P0, R17, R3, 0x1 ;  /* 0x00000003110e7211 */ /* 0x010fc600078008ff */
[----:B------:R1:W4:Y:S01]  /*2690*/  LDG.E.U16 R62, desc[UR10][R54.64] ;  /* 0x0000000a363e7981 */ /* 0x000322000c1e1500 */
[----:B------:R-:W-:Y:S01]  /*26a0*/  LEA.HI.X.SX32 R15, R17, R7, 0x1, P0 ;  /* 0x00000007110f7211 */ /* 0x000fe200000f0eff */
[----:B------:R-:W-:Y:S01]  /*26b0*/  IMAD R17, R80, 0x2, R136 ;  /* 0x0000000250117824 */ /* 0x000fe200078e0288 */
[----:B0-----:R-:W-:-:S03]  /*26c0*/  LEA R10, P1, R73, R3, 0x1 ;  /* 0x00000003490a7211 */ /* 0x001fc600078208ff */
[----:B------:R-:W2:Y:S01]  /*26d0*/  LDG.E.U16 R117, desc[UR10][R14.64] ;  /* 0x0000000a0e757981 */ /* 0x000ea2000c1e1500 */
[----:B------:R-:W-:-:S05]  /*26e0*/  LEA R135, R80, R17, 0x1 ;  /* 0x0000001150877211 */ /* 0x000fca00078e08ff */
[----:B------:R-:W-:-:S04]  /*26f0*/  IMAD R139, R80, 0x2, R135 ;  /* 0x00000002508b7824 */ /* 0x000fc800078e0287 */
[----:B------:R-:W-:Y:S01]  /*2700*/  IMAD R140, R80, 0x2, R139 ;  /* 0x00000002508c7824 */ /* 0x000fe200078e028b */
[----:B------:R-:W-:-:S03]  /*2710*/  LEA.HI.X.SX32 R11, R73, R7, 0x1, P1 ;  /* 0x00000007490b7211 */ /* 0x000fc600008f0eff */
[C---:B------:R-:W-:Y:S02]  /*2720*/  IMAD R12, R80.reuse, 0x2, R140 ;  /* 0x00000002500c7824 */ /* 0x040fe400078e028c */
[----:B------:R0:W2:Y:S03]  /*2730*/  LDG.E.U16 R73, desc[UR10][R10.64] ;  /* 0x0000000a0a497981 */ /* 0x0000a6000c1e1500 */
[----:B------:R-:W-:Y:S02]  /*2740*/  LEA R141, R80, R12, 0x1 ;  /* 0x0000000c508d7211 */ /* 0x000fe400078e08ff */
[----:B-1----:R-:W-:-:S03]  /*2750*/  LEA R54, P0, R72, R3, 0x1 ;  /* 0x0000000348367211 */ /* 0x002fc600078008ff */
[----:B------:R-:W-:Y:S01]  /*2760*/  IMAD R143, R80, 0x2, R141 ;  /* 0x00000002508f7824 */ /* 0x000fe200078e028d */
[----:B0-----:R-:W-:-:S03]  /*2770*/  LEA R10, P1, R60, R3, 0x1 ;  /* 0x000000033c0a7211 */ /* 0x001fc600078208ff */
[----:B------:R-:W-:Y:S01]  /*2780*/  IMAD R144, R80, 0x2, R143 ;  /* 0x0000000250907824 */ /* 0x000fe200078e028f */
[-C--:B------:R-:W-:Y:S02]  /*2790*/  LEA.HI.X.SX32 R11, R60, R7.reuse, 0x1, P1 ;  /* 0x000000073c0b7211 */ /* 0x080fe400008f0eff */
[----:B------:R-:W-:Y:S02]  /*27a0*/  LEA.HI.X.SX32 R55, R72, R7, 0x1, P0 ;  /* 0x0000000748377211 */ /* 0x000fe400000f0eff */
[C---:B------:R-:W-:Y:S01]  /*27b0*/  LEA R14, P0, R61.reuse, R3, 0x1 ;  /* 0x000000033d0e7211 */ /* 0x040fe200078008ff */
[----:B------:R0:W2:Y:S03]  /*27c0*/  LDG.E.U16 R72, desc[UR10][R10.64] ;  /* 0x0000000a0a487981 */ /* 0x0000a6000c1e1500 */
[----:B------:R-:W-:Y:S02]  /*27d0*/  LEA.HI.X.SX32 R15, R61, R7, 0x1, P0 ;  /* 0x000000073d0f7211 */ /* 0x000fe400000f0eff */
[----:B------:R1:W2:Y:S04]  /*27e0*/  LDG.E.U16 R61, desc[UR10][R54.64] ;  /* 0x0000000a363d7981 */ /* 0x0002a8000c1e1500 */
[----:B------:R-:W2:Y:S01]  /*27f0*/  LDG.E.U16 R116, desc[UR10][R14.64] ;  /* 0x0000000a0e747981 */ /* 0x000ea2000c1e1500 */
[----:B0-----:R-:W-:Y:S01]  /*2800*/  IMAD R11, R80, 0x2, R144 ;  /* 0x00000002500b7824 */ /* 0x001fe200078e0290 */
[----:B-1----:R-:W-:-:S04]  /*2810*/  LEA R54, P0, R56, R3, 0x1 ;  /* 0x0000000338367211 */ /* 0x002fc800078008ff */
[----:B------:R-:W-:Y:S02]  /*2820*/  LEA R145, R80, R11, 0x1 ;  /* 0x0000000b50917211 */ /* 0x000fe400078e08ff */
[----:B------:R-:W-:Y:S02]  /*2830*/  LEA.HI.X.SX32 R55, R56, R7, 0x1, P0 ;  /* 0x0000000738377211 */ /* 0x000fe400000f0eff */
[C---:B------:R-:W-:Y:S01]  /*2840*/  LEA R56, P0, R57.reuse, R3, 0x1 ;  /* 0x0000000339387211 */ /* 0x040fe200078008ff */
[C---:B------:R-:W-:Y:S02]  /*2850*/  IMAD R184, R80.reuse, 0x2, R145 ;  /* 0x0000000250b87824 */ /* 0x040fe400078e0291 */
[----:B------:R0:W2:Y:S01]  /*2860*/  LDG.E.U16 R60, desc[UR10][R54.64] ;  /* 0x0000000a363c7981 */ /* 0x0000a2000c1e1500 */
[----:B------:R-:W-:Y:S01]  /*2870*/  LEA.HI.X.SX32 R57, R57, R7, 0x1, P0 ;  /* 0x0000000739397211 */ /* 0x000fe200000f0eff */
[----:B------:R-:W-:-:S04]  /*2880*/  IMAD R158, R80, 0x2, R184 ;  /* 0x00000002509e7824 */ /* 0x000fc800078e02b8 */
[----:B------:R-:W-:Y:S01]  /*2890*/  IMAD R5, R80, 0x2, R158 ;  /* 0x0000000250057824 */ /* 0x000fe200078e029e */
[----:B------:R1:W2:Y:S01]  /*28a0*/  LDG.E.U16 R115, desc[UR10][R56.64] ;  /* 0x0000000a38737981 */ /* 0x0002a2000c1e1500 */
[----:B0-----:R-:W-:-:S04]  /*28b0*/  LEA R54, P0, R71, R3, 0x1 ;  /* 0x0000000347367211 */ /* 0x001fc800078008ff */
[----:B------:R-:W-:Y:S02]  /*28c0*/  LEA.HI.X.SX32 R55, R71, R7, 0x1, P0 ;  /* 0x0000000747377211 */ /* 0x000fe400000f0eff */
[C---:B-1----:R-:W-:Y:S02]  /*28d0*/  LEA R56, P0, R59.reuse, R3, 0x1 ;  /* 0x000000033b387211 */ /* 0x042fe400078008ff */
[C---:B------:R-:W-:Y:S02]  /*28e0*/  LEA R149, R80.reuse, R5, 0x1 ;  /* 0x0000000550957211 */ /* 0x040fe400078e08ff */
[----:B------:R-:W-:Y:S02]  /*28f0*/  LEA.HI.X.SX32 R57, R59, R7, 0x1, P0 ;  /* 0x000000073b397211 */ /* 0x000fe400000f0eff */
[----:B------:R0:W2:Y:S01]  /*2900*/  LDG.E.U16 R59, desc[UR10][R54.64] ;  /* 0x0000000a363b7981 */ /* 0x0000a2000c1e1500 */
[----:B------:R-:W-:-:S03]  /*2910*/  IMAD R182, R80, 0x2, R149 ;  /* 0x0000000250b67824 */ /* 0x000fc600078e0295 */
[----:B------:R1:W2:Y:S01]  /*2920*/  LDG.E.U16 R114, desc[UR10][R56.64] ;  /* 0x0000000a38727981 */ /* 0x0002a2000c1e1500 */
[----:B0-----:R-:W-:Y:S01]  /*2930*/  LEA R54, P0, R58, R3, 0x1 ;  /* 0x000000033a367211 */ /* 0x001fe200078008ff */
[----:B------:R-:W-:-:S03]  /*2940*/  IMAD R155, R80, 0x2, R182 ;  /* 0x00000002509b7824 */ /* 0x000fc600078e02b6 */
[----:B------:R-:W-:Y:S02]  /*2950*/  LEA.HI.X.SX32 R55, R58, R7, 0x1, P0 ;  /* 0x000000073a377211 */ /* 0x000fe400000f0eff */
[-C--:B-1----:R-:W-:Y:S02]  /*2960*/  LEA R56, P0, R8, R3.reuse, 0x1 ;  /* 0x0000000308387211 */ /* 0x082fe400078008ff */
[----:B------:R-:W-:Y:S01]  /*2970*/  LEA R14, P1, R112, R3, 0x1 ;  /* 0x00000003700e7211 */ /* 0x000fe200078208ff */
[----:B------:R0:W2:Y:S01]  /*2980*/  LDG.E.U16 R58, desc[UR10][R54.64] ;  /* 0x0000000a363a7981 */ /* 0x0000a2000c1e1500 */
[-C--:B------:R-:W-:Y:S01]  /*2990*/  LEA.HI.X.SX32 R57, R8, R7.reuse, 0x1, P0 ;  /* 0x0000000708397211 */ /* 0x080fe200000f0eff */
[----:B------:R-:W-:Y:S01]  /*29a0*/  IMAD R8, R80, 0x2, R155 ;  /* 0x0000000250087824 */ /* 0x000fe200078e029b */
[----:B------:R-:W-:-:S03]  /*29b0*/  LEA.HI.X.SX32 R15, R112, R7, 0x1, P1 ;  /* 0x00000007700f7211 */ /* 0x000fc600008f0eff */
[----:B------:R-:W2:Y:S01]  /*29c0*/  LDG.E.U16 R113, desc[UR10][R56.64] ;  /* 0x0000000a38717981 */ /* 0x000ea2000c1e1500 */
[----:B------:R-:W-:Y:S02]  /*29d0*/  LEA R152, R80, R8, 0x1 ;  /* 0x0000000850987211 */ /* 0x000fe400078e08ff */
[----:B0-----:R-:W-:Y:S01]  /*29e0*/  LEA R54, P0, R64, R3, 0x1 ;  /* 0x0000000340367211 */ /* 0x001fe200078008ff */
[----:B------:R0:W2:Y:S02]  /*29f0*/  LDG.E.U16 R71, desc[UR10][R14.64] ;  /* 0x0000000a0e477981 */ /* 0x0000a4000c1e1500 */
[----:B------:R-:W-:-:S04]  /*2a00*/  IMAD R183, R80, 0x2, R152 ;  /* 0x0000000250b77824 */ /* 0x000fc800078e0298 */
[----:B------:R-:W-:Y:S01]  /*2a10*/  IMAD R156, R80, 0x2, R183 ;  /* 0x00000002509c7824 */ /* 0x000fe200078e02b7 */
[----:B------:R-:W-:-:S03]  /*2a20*/  LEA.HI.X.SX32 R55, R64, R7, 0x1, P0 ;  /* 0x0000000740377211 */ /* 0x000fc600000f0eff */
[----:B------:R-:W-:Y:S01]  /*2a30*/  IMAD R10, R80, 0x2, R156 ;  /* 0x00000002500a7824 */ /* 0x000fe200078e029c */
[CC--:B------:R-:W-:Y:S01]  /*2a40*/  LEA R64, P0, R65.reuse, R3.reuse, 0x1 ;  /* 0x0000000341407211 */ /* 0x0c0fe200078008ff */
[----:B------:R1:W2:Y:S01]  /*2a50*/  LDG.E.U16 R57, desc[UR10][R54.64] ;  /* 0x0000000a36397981 */ /* 0x0002a2000c1e1500 */
[----:B0-----:R-:W-:Y:S02]  /*2a60*/  LEA R14, P1, R70, R3, 0x1 ;  /* 0x00000003460e7211 */ /* 0x001fe400078208ff */
[----:B------:R-:W-:Y:S02]  /*2a70*/  LEA R150, R80, R10, 0x1 ;  /* 0x0000000a50967211 */ /* 0x000fe400078e08ff */
[-C--:B------:R-:W-:Y:S02]  /*2a80*/  LEA.HI.X.SX32 R65, R65, R7.reuse, 0x1, P0 ;  /* 0x0000000741417211 */ /* 0x080fe400000f0eff */
[----:B------:R-:W-:Y:S01]  /*2a90*/  LEA.HI.X.SX32 R15, R70, R7, 0x1, P1 ;  /* 0x00000007460f7211 */ /* 0x000fe200008f0eff */
[----:B------:R-:W-:Y:S01]  /*2aa0*/  IMAD R129, R80, 0x2, R150 ;  /* 0x0000000250817824 */ /* 0x000fe200078e0296 */
[----:B-1----:R-:W-:Y:S01]  /*2ab0*/  LEA R54, P0, R68, R3, 0x1 ;  /* 0x0000000344367211 */ /* 0x002fe200078008ff */
[----:B------:R0:W2:Y:S02]  /*2ac0*/  LDG.E.U16 R112, desc[UR10][R64.64] ;  /* 0x0000000a40707981 */ /* 0x0000a4000c1e1500 */
[----:B------:R-:W-:Y:S01]  /*2ad0*/  IMAD R153, R80, 0x2, R129 ;  /* 0x0000000250997824 */ /* 0x000fe200078e0281 */
[----:B------:R-:W-:Y:S01]  /*2ae0*/  LEA.HI.X.SX32 R55, R68, R7, 0x1, P0 ;  /* 0x0000000744377211 */ /* 0x000fe200000f0eff */
[----:B------:R1:W2:Y:S04]  /*2af0*/  LDG.E.U16 R70, desc[UR10][R14.64] ;  /* 0x0000000a0e467981 */ /* 0x0002a8000c1e1500 */
[----:B------:R3:W2:Y:S01]  /*2b00*/  LDG.E.U16 R56, desc[UR10][R54.64] ;  /* 0x0000000a36387981 */ /* 0x0006a2000c1e1500 */
[----:B0-----:R-:W-:-:S02]  /*2b10*/  LEA R64, P0, R6, R3, 0x1 ;  /* 0x0000000306407211 */ /* 0x001fc400078008ff */
[C---:B-1----:R-:W-:Y:S02]  /*2b20*/  LEA R14, P1, R69.reuse, R3, 0x1 ;  /* 0x00000003450e7211 */ /* 0x042fe400078208ff */
[-C--:B------:R-:W-:Y:S01]  /*2b30*/  LEA.HI.X.SX32 R65, R6, R7.reuse, 0x1, P0 ;  /* 0x0000000706417211 */ /* 0x080fe200000f0eff */
[----:B------:R-:W-:Y:S01]  /*2b40*/  IMAD R6, R80, 0x2, R153 ;  /* 0x0000000250067824 */ /* 0x000fe200078e0299 */
[----:B------:R-:W-:-:S04]  /*2b50*/  LEA.HI.X.SX32 R15, R69, R7, 0x1, P1 ;  /* 0x00000007450f7211 */ /* 0x000fc800008f0eff */
[----:B------:R-:W-:Y:S01]  /*2b60*/  LEA R159, R80, R6, 0x1 ;  /* 0x00000006509f7211 */ /* 0x000fe200078e08ff */
[----:B------:R0:W2:Y:S01]  /*2b70*/  LDG.E.U16 R69, desc[UR10][R14.64] ;  /* 0x0000000a0e457981 */ /* 0x0000a2000c1e1500 */
[----:B---3--:R-:W-:-:S03]  /*2b80*/  LEA R54, P0, R67, R3, 0x1 ;  /* 0x0000000343367211 */ /* 0x008fc600078008ff */
[C---:B------:R-:W-:Y:S01]  /*2b90*/  IMAD R180, R80.reuse, 0x2, R159 ;  /* 0x0000000250b47824 */ /* 0x040fe200078e029f */
[----:B0-----:R-:W-:Y:S02]  /*2ba0*/  LEA R14, P1, R111, R3, 0x1 ;  /* 0x000000036f0e7211 */ /* 0x001fe400078208ff */
[-C--:B------:R-:W-:Y:S02]  /*2bb0*/  LEA.HI.X.SX32 R55, R67, R7.reuse, 0x1, P0 ;  /* 0x0000000743377211 */ /* 0x080fe400000f0eff */
[----:B------:R-:W-:Y:S02]  /*2bc0*/  LEA.HI.X.SX32 R15, R111, R7, 0x1, P1 ;  /* 0x000000076f0f7211 */ /* 0x000fe400008f0eff */
[----:B------:R0:W3:Y:S01]  /*2bd0*/  LDG.E.U16 R111, desc[UR10][R64.64] ;  /* 0x0000000a406f7981 */ /* 0x0000e2000c1e1500 */
[----:B------:R-:W-:-:S03]  /*2be0*/  IMAD R154, R80, 0x2, R180 ;  /* 0x00000002509a7824 */ /* 0x000fc600078e02b4 */
[----:B------:R1:W2:Y:S04]  /*2bf0*/  LDG.E.U16 R68, desc[UR10][R14.64] ;  /* 0x0000000a0e447981 */ /* 0x0002a8000c1e1500 */
[----:B------:R-:W2:Y:S01]  /*2c00*/  LDG.E.U16 R55, desc[UR10][R54.64] ;  /* 0x0000000a36377981 */ /* 0x000ea2000c1e1500 */
[-C--:B0-----:R-:W-:Y:S02]  /*2c10*/  LEA R64, P0, R16, R3.reuse, 0x1 ;  /* 0x0000000310407211 */ /* 0x081fe400078008ff */
[----:B-1----:R-:W-:Y:S02]  /*2c20*/  LEA R14, P1, R110, R3, 0x1 ;  /* 0x000000036e0e7211 */ /* 0x002fe400078208ff */
[-C--:B------:R-:W-:Y:S01]  /*2c30*/  LEA.HI.X.SX32 R65, R16, R7.reuse, 0x1, P0 ;  /* 0x0000000710417211 */ /* 0x080fe200000f0eff */
[----:B------:R-:W-:Y:S01]  /*2c40*/  IMAD R16, R80, 0x2, R154 ;  /* 0x0000000250107824 */ /* 0x000fe200078e029a */
[----:B------:R-:W-:-:S02]  /*2c50*/  LEA.HI.X.SX32 R15, R110, R7, 0x1, P1 ;  /* 0x000000076e0f7211 */ /* 0x000fc400008f0eff */
[----:B------:R-:W-:Y:S01]  /*2c60*/  LEA R122, P0, R66, R3, 0x1 ;  /* 0x00000003427a7211 */ /* 0x000fe200078008ff */
[----:B------:R-:W2:Y:S01]  /*2c70*/  LDG.E.U16 R110, desc[UR10][R64.64] ;  /* 0x0000000a406e7981 */ /* 0x000ea2000c1e1500 */
[----:B------:R-:W-:-:S03]  /*2c80*/  LEA R162, R80, R16, 0x1 ;  /* 0x0000001050a27211 */ /* 0x000fc600078e08ff */
[----:B------:R0:W2:Y:S02]  /*2c90*/  LDG.E.U16 R67, desc[UR10][R14.64] ;  /* 0x0000000a0e437981 */ /* 0x0000a4000c1e1500 */
[----:B------:R-:W-:Y:S01]  /*2ca0*/  IMAD R128, R80, 0x2, R162 ;  /* 0x0000000250807824 */ /* 0x000fe200078e02a2 */
[----:B0-----:R-:W-:-:S03]  /*2cb0*/  LEA R14, P1, R108, R3, 0x1 ;  /* 0x000000036c0e7211 */ /* 0x001fc600078208ff */
[----:B------:R-:W-:Y:S01]  /*2cc0*/  IMAD R147, R80, 0x2, R128 ;  /* 0x0000000250937824 */ /* 0x000fe200078e0280 */
[-C--:B------:R-:W-:Y:S02]  /*2cd0*/  LEA.HI.X.SX32 R15, R108, R7.reuse, 0x1, P1 ;  /* 0x000000076c0f7211 */ /* 0x080fe400008f0eff */
[----:B------:R-:W-:-:S03]  /*2ce0*/  LEA.HI.X.SX32 R123, R66, R7, 0x1, P0 ;  /* 0x00000007427b7211 */ /* 0x000fc600000f0eff */
[----:B------:R0:W2:Y:S01]  /*2cf0*/  LDG.E.U16 R66, desc[UR10][R14.64] ;  /* 0x0000000a0e427981 */ /* 0x0000a2000c1e1500 */
[-C--:B------:R-:W-:Y:S02]  /*2d00*/  LEA R108, P0, R109, R3.reuse, 0x1 ;  /* 0x000000036d6c7211 */ /* 0x080fe400078008ff */
[----:B------:R-:W-:Y:S01]  /*2d10*/  LEA R64, P1, R126, R3, 0x1 ;  /* 0x000000037e407211 */ /* 0x000fe200078208ff */
[----:B------:R1:W2:Y:S01]  /*2d20*/  LDG.E.U16 R54, desc[UR10][R122.64] ;  /* 0x0000000a7a367981 */ /* 0x0002a2000c1e1500 */
[----:B0-----:R-:W-:-:S05]  /*2d30*/  IMAD R14, R80, 0x2, R147 ;  /* 0x00000002500e7824 */ /* 0x001fca00078e0293 */
[----:B------:R-:W-:-:S05]  /*2d40*/  LEA R160, R80, R14, 0x1 ;  /* 0x0000000e50a07211 */ /* 0x000fca00078e08ff */
[----:B------:R-:W-:Y:S01]  /*2d50*/  IMAD R181, R80, 0x2, R160 ;  /* 0x0000000250b57824 */ /* 0x000fe200078e02a0 */
[----:B------:R-:W-:Y:S02]  /*2d60*/  LEA.HI.X.SX32 R109, R109, R7, 0x1, P0 ;  /* 0x000000076d6d7211 */ /* 0x000fe400000f0eff */
[----:B-1----:R-:W-:Y:S01]  /*2d70*/  LEA R122, P0, R124, R3, 0x1 ;  /* 0x000000037c7a7211 */ /* 0x002fe200078008ff */
[----:B------:R-:W-:Y:S01]  /*2d80*/  IMAD R148, R80, 0x2, R181 ;  /* 0x0000000250947824 */ /* 0x000fe200078e02b5 */
[-C--:B------:R-:W-:Y:S02]  /*2d90*/  LEA.HI.X.SX32 R65, R126, R7.reuse, 0x1, P1 ;  /* 0x000000077e417211 */ /* 0x080fe400008f0eff */
[----:B------:R-:W-:Y:S01]  /*2da0*/  LEA.HI.X.SX32 R123, R124, R7, 0x1, P0 ;  /* 0x000000077c7b7211 */ /* 0x000fe200000f0eff */
[----:B------:R-:W-:Y:S01]  /*2db0*/  IMAD R15, R80, 0x2, R148 ;  /* 0x00000002500f7824 */ /* 0x000fe200078e0294 */
[-C--:B------:R-:W-:Y:S01]  /*2dc0*/  LEA R126, P0, R53, R3.reuse, 0x1 ;  /* 0x00000003357e7211 */ /* 0x080fe200078008ff */
[----:B------:R-:W2:Y:S01]  /*2dd0*/  LDG.E.U16 R109, desc[UR10][R108.64] ;  /* 0x0000000a6c6d7981 */ /* 0x000ea2000c1e1500 */
[----:B------:R-:W-:-:S02]  /*2de0*/  LEA R124, P1, R125, R3, 0x1 ;  /* 0x000000037d7c7211 */ /* 0x000fc400078208ff */
[C---:B------:R-:W-:Y:S01]  /*2df0*/  LEA R165, R80.reuse, R15, 0x1 ;  /* 0x0000000f50a57211 */ /* 0x040fe200078e08ff */
[----:B------:R-:W2:Y:S01]  /*2e00*/  LDG.E.U16 R65, desc[UR10][R64.64] ;  /* 0x0000000a40417981 */ /* 0x000ea2000c1e1500 */
[-C--:B------:R-:W-:Y:S02]  /*2e10*/  LEA.HI.X.SX32 R127, R53, R7.reuse, 0x1, P0 ;  /* 0x00000007357f7211 */ /* 0x080fe400000f0eff */
[----:B------:R-:W-:Y:S01]  /*2e20*/  LEA.HI.X.SX32 R125, R125, R7, 0x1, P1 ;  /* 0x000000077d7d7211 */ /* 0x000fe200008f0eff */
[----:B------:R0:W2:Y:S01]  /*2e30*/  LDG.E.U16 R53, desc[UR10][R122.64] ;  /* 0x0000000a7a357981 */ /* 0x0000a2000c1e1500 */
[----:B------:R-:W-:-:S03]  /*2e40*/  IMAD R185, R80, 0x2, R165 ;  /* 0x0000000250b97824 */ /* 0x000fc600078e02a5 */
[----:B------:R-:W2:Y:S04]  /*2e50*/  LDG.E.U16 R108, desc[UR10][R126.64] ;  /* 0x0000000a7e6c7981 */ /* 0x000ea8000c1e1500 */
[----:B------:R1:W2:Y:S01]  /*2e60*/  LDG.E.U16 R64, desc[UR10][R124.64] ;  /* 0x0000000a7c407981 */ /* 0x0002a2000c1e1500 */
[----:B0-----:R-:W-:Y:S01]  /*2e70*/  LEA R122, P0, R132, R3, 0x1 ;  /* 0x00000003847a7211 */ /* 0x001fe200078008ff */
[----:B------:R-:W-:-:S03]  /*2e80*/  IMAD R151, R80, 0x2, R185 ;  /* 0x0000000250977824 */ /* 0x000fc600078e02b9 */
[----:B------:R-:W-:Y:S02]  /*2e90*/  LEA.HI.X.SX32 R123, R132, R7, 0x1, P0 ;  /* 0x00000007847b7211 */ /* 0x000fe400000f0eff */
[----:B-1----:R-:W-:-:S03]  /*2ea0*/  LEA R124, P0, R13, R3, 0x1 ;  /* 0x000000030d7c7211 */ /* 0x002fc600078008ff */
[----:B------:R0:W2:Y:S01]  /*2eb0*/  LDG.E.U16 R132, desc[UR10][R122.64] ;  /* 0x0000000a7a847981 */ /* 0x0000a2000c1e1500 */
[----:B------:R-:W-:Y:S01]  /*2ec0*/  LEA.HI.X.SX32 R125, R13, R7, 0x1, P0 ;  /* 0x000000070d7d7211 */ /* 0x000fe200000f0eff */
[----:B------:R-:W-:Y:S01]  /*2ed0*/  IMAD R13, R80, 0x2, R151 ;  /* 0x00000002500d7824 */ /* 0x000fe200078e0297 */
[----:B------:R-:W-:-:S04]  /*2ee0*/  LEA R126, P1, R134, R3, 0x1 ;  /* 0x00000003867e7211 */ /* 0x000fc800078208ff */
[----:B------:R-:W-:Y:S02]  /*2ef0*/  LEA R167, R80, R13, 0x1 ;  /* 0x0000000d50a77211 */ /* 0x000fe400078e08ff */
[----:B0-----:R-:W-:Y:S02]  /*2f00*/  LEA R122, P0, R136, R3, 0x1 ;  /* 0x00000003887a7211 */ /* 0x001fe400078008ff */
[-C--:B------:R-:W-:Y:S01]  /*2f10*/  LEA.HI.X.SX32 R127, R134, R7.reuse, 0x1, P1 ;  /* 0x00000007867f7211 */ /* 0x080fe200008f0eff */
[----:B------:R-:W-:Y:S01]  /*2f20*/  IMAD R189, R80, 0x2, R167 ;  /* 0x0000000250bd7824 */ /* 0x000fe200078e02a7 */
[----:B------:R0:W2:Y:S01]  /*2f30*/  LDG.E.U16 R134, desc[UR10][R124.64] ;  /* 0x0000000a7c867981 */ /* 0x0000a2000c1e1500 */
[----:B------:R-:W-:Y:S02]  /*2f40*/  LEA.HI.X.SX32 R123, R136, R7, 0x1, P0 ;  /* 0x00000007887b7211 */ /* 0x000fe400000f0eff */
[----:B------:R-:W-:Y:S01]  /*2f50*/  IMAD R161, R80, 0x2, R189 ;  /* 0x0000000250a17824 */ /* 0x000fe200078e02bd */
[----:B------:R1:W2:Y:S04]  /*2f60*/  LDG.E.U16 R136, desc[UR10][R126.64] ;  /* 0x0000000a7e887981 */ /* 0x0002a8000c1e1500 */
[----:B------:R4:W2:Y:S01]  /*2f70*/  LDG.E.U16 R138, desc[UR10][R122.64] ;  /* 0x0000000a7a8a7981 */ /* 0x0008a2000c1e1500 */
[----:B0-----:R-:W-:-:S04]  /*2f80*/  LEA R124, P0, R135, R3, 0x1 ;  /* 0x00000003877c7211 */ /* 0x001fc800078008ff */
[----:B------:R-:W-:Y:S01]  /*2f90*/  LEA.HI.X.SX32 R125, R135, R7, 0x1, P0 ;  /* 0x00000007877d7211 */ /* 0x000fe200000f0eff */
[----:B------:R-:W-:Y:S01]  /*2fa0*/  IMAD R135, R80, 0x2, R161 ;  /* 0x0000000250877824 */ /* 0x000fe200078e02a1 */
[----:B-1----:R-:W-:-:S04]  /*2fb0*/  LEA R126, P1, R139, R3, 0x1 ;  /* 0x000000038b7e7211 */ /* 0x002fc800078208ff */
[----:B------:R-:W-:Y:S02]  /*2fc0*/  LEA R166, R80, R135, 0x1 ;  /* 0x0000008750a67211 */ /* 0x000fe400078e08ff */
[----:B----4-:R-:W-:Y:S02]  /*2fd0*/  LEA R122, P0, R140, R3, 0x1 ;  /* 0x000000038c7a7211 */ /* 0x010fe400078008ff */
[-C--:B------:R-:W-:Y:S01]  /*2fe0*/  LEA.HI.X.SX32 R127, R139, R7.reuse, 0x1, P1 ;  /* 0x000000078b7f7211 */ /* 0x080fe200008f0eff */
[----:B------:R-:W-:Y:S01]  /*2ff0*/  IMAD R190, R80, 0x2, R166 ;  /* 0x0000000250be7824 */ /* 0x000fe200078e02a6 */
[----:B------:R0:W4:Y:S01]  /*3000*/  LDG.E.U16 R139, desc[UR10][R124.64] ;  /* 0x0000000a7c8b7981 */ /* 0x000122000c1e1500 */
        /* <DEDUP_REMOVED lines=9> */
[----:B------:R-:W-:Y:S02]  /*30a0*/  LEA R122, P0, R144, R3, 0x1 ;  /* 0x00000003907a7211 */ /* 0x000fe400078008ff */
        /* <DEDUP_REMOVED lines=37> */
[C---:B------:R-:W-:Y:S02]  /*3300*/  LEA R176, R80.reuse, R160, 0x1 ;  /* 0x000000a050b07211 */ /* 0x040fe400078e08ff */
[----:B------:R-:W-:Y:S02]  /*3310*/  LEA R122, P0, R167, R3, 0x1 ;  /* 0x00000003a77a7211 */ /* 0x000fe400078008ff */
[-C--:B------:R-:W-:Y:S01]  /*3320*/  LEA.HI.X.SX32 R127, R165, R7.reuse, 0x1, P1 ;  /* 0x00000007a57f7211 */ /* 0x080fe200008f0eff */
[C---:B------:R-:W-:Y:S01]  /*3330*/  IMAD R205, R80.reuse, 0x2, R176 ;  /* 0x0000000250cd7824 */ /* 0x040fe200078e02b0 */
        /* <DEDUP_REMOVED lines=10> */
[----:B------:R-:W-:-:S03]  /*33e0*/  LEA R122, P0, R172, R3, 0x1 ;  /* 0x00000003ac7a7211 */ /* 0x000fc600078008ff */
[----:B------:R-:W-:Y:S01]  /*33f0*/  IMAD R207, R80, 0x2, R177 ;  /* 0x0000000250cf7824 */ /* 0x000fe200078e02b1 */
[-C--:B------:R-:W-:Y:S02]  /*3400*/  LEA.HI.X.SX32 R127, R170, R7.reuse, 0x1, P1 ;  /* 0x00000007aa7f7211 */ /* 0x080fe400008f0eff */
[----:B------:R0:W2:Y:S01]  /*3410*/  LDG.E.U16 R170, desc[UR10][R124.64] ;  /* 0x0000000a7caa7981 */ /* 0x0000a2000c1e1500 */
[----:B------:R-:W-:Y:S01]  /*3420*/  IMAD R186, R80, 0x2, R207 ;  /* 0x0000000250ba7824 */ /* 0x000fe200078e02cf */
[----:B------:R-:W-:Y:S02]  /*3430*/  LEA.HI.X.SX32 R123, R172, R7, 0x1, P0 ;  /* 0x00000007ac7b7211 */ /* 0x000fe400000f0eff */
[----:B------:R1:W2:Y:S01]  /*3440*/  LDG.E.U16 R173, desc[UR10][R126.64] ;  /* 0x0000000a7ead7981 */ /* 0x0002a2000c1e1500 */
[----:B------:R-:W-:Y:S01]  /*3450*/  IMAD R172, R80, 0x2, R186 ;  /* 0x0000000250ac7824 */ /* 0x000fe200078e02ba */
[-C--:B0-----:R-:W-:Y:S02]  /*3460*/  LEA R124, P0, R175, R3.reuse, 0x1 ;  /* 0x00000003af7c7211 */ /* 0x081fe400078008ff */
[----:B-1----:R-:W-:-:S02]  /*3470*/  LEA R126, P1, R176, R3, 0x1 ;  /* 0x00000003b07e7211 */ /* 0x002fc400078208ff */
[-C--:B------:R-:W-:Y:S02]  /*3480*/  LEA.HI.X.SX32 R125, R175, R7.reuse, 0x1, P0 ;  /* 0x00000007af7d7211 */ /* 0x080fe400000f0eff */
[----:B------:R0:W2:Y:S01]  /*3490*/  LDG.E.U16 R175, desc[UR10][R122.64] ;  /* 0x0000000a7aaf7981 */ /* 0x0000a2000c1e1500 */
[----:B------:R-:W-:Y:S02]  /*34a0*/  LEA.HI.X.SX32 R127, R176, R7, 0x1, P1 ;  /* 0x00000007b07f7211 */ /* 0x000fe400008f0eff */
[----:B------:R-:W-:Y:S01]  /*34b0*/  LEA R211, R80, R172, 0x1 ;  /* 0x000000ac50d37211 */ /* 0x000fe200078e08ff */
[----:B------:R1:W2:Y:S01]  /*34c0*/  LDG.E.U16 R176, desc[UR10][R124.64] ;  /* 0x0000000a7cb07981 */ /* 0x0002a2000c1e1500 */
[----:B0-----:R-:W-:-:S04]  /*34d0*/  LEA R122, P0, R177, R3, 0x1 ;  /* 0x00000003b17a7211 */ /* 0x001fc800078008ff */
[----:B------:R-:W-:Y:S02]  /*34e0*/  LEA.HI.X.SX32 R123, R177, R7, 0x1, P0 ;  /* 0x00000007b17b7211 */ /* 0x000fe400000f0eff */
[C---:B-1----:R-:W-:Y:S01]  /*34f0*/  LEA R124, P1, R211.reuse, R3, 0x1 ;  /* 0x00000003d37c7211 */ /* 0x042fe200078208ff */
[----:B------:R0:W2:Y:S03]  /*3500*/  LDG.E.U16 R177, desc[UR10][R126.64] ;  /* 0x0000000a7eb17981 */ /* 0x0000a6000c1e1500 */
[----:B------:R-:W-:Y:S01]  /*3510*/  LEA.HI.X.SX32 R125, R211, R7, 0x1, P1 ;  /* 0x00000007d37d7211 */ /* 0x000fe200008f0eff */
[----:B------:R1:W2:Y:S01]  /*3520*/  LDG.E.U16 R179, desc[UR10][R122.64] ;  /* 0x0000000a7ab37981 */ /* 0x0002a2000c1e1500 */
[----:B0-----:R-:W-:-:S04]  /*3530*/  LEA R126, P0, R184, R3, 0x1 ;  /* 0x00000003b87e7211 */ /* 0x001fc800078008ff */
[----:B------:R-:W-:Y:S02]  /*3540*/  LEA.HI.X.SX32 R127, R184, R7, 0x1, P0 ;  /* 0x00000007b87f7211 */ /* 0x000fe400000f0eff */
[C---:B-1----:R-:W-:Y:S01]  /*3550*/  LEA R122, P0, R182.reuse, R3, 0x1 ;  /* 0x00000003b67a7211 */ /* 0x042fe200078008ff */
[----:B------:R0:W2:Y:S03]  /*3560*/  LDG.E.U16 R184, desc[UR10][R124.64] ;  /* 0x0000000a7cb87981 */ /* 0x0000a6000c1e1500 */
[----:B------:R-:W-:Y:S02]  /*3570*/  LEA.HI.X.SX32 R123, R182, R7, 0x1, P0 ;  /* 0x00000007b67b7211 */ /* 0x000fe400000f0eff */
[----:B------:R1:W2:Y:S01]  /*3580*/  LDG.E.U16 R182, desc[UR10][R126.64] ;  /* 0x0000000a7eb67981 */ /* 0x0002a2000c1e1500 */
[----:B0-----:R-:W-:-:S04]  /*3590*/  LEA R124, P1, R183, R3, 0x1 ;  /* 0x00000003b77c7211 */ /* 0x001fc800078208ff */
[----:B------:R-:W-:Y:S02]  /*35a0*/  LEA.HI.X.SX32 R125, R183, R7, 0x1, P1 ;  /* 0x00000007b77d7211 */ /* 0x000fe400008f0eff */
[C---:B-1----:R-:W-:Y:S01]  /*35b0*/  LEA R126, P0, R129.reuse, R3, 0x1 ;  /* 0x00000003817e7211 */ /* 0x042fe200078008ff */
[----:B------:R0:W3:Y:S03]  /*35c0*/  LDG.E.U16 R183, desc[UR10][R122.64] ;  /* 0x0000000a7ab77981 */ /* 0x0000e6000c1e1500 */
[----:B------:R-:W-:Y:S01]  /*35d0*/  LEA.HI.X.SX32 R127, R129, R7, 0x1, P0 ;  /* 0x00000007817f7211 */ /* 0x000fe200000f0eff */
[----:B------:R1:W3:Y:S01]  /*35e0*/  LDG.E.U16 R191, desc[UR10][R124.64] ;  /* 0x0000000a7cbf7981 */ /* 0x0002e2000c1e1500 */
[-C--:B0-----:R-:W-:Y:S02]  /*35f0*/  LEA R122, P1, R180, R3.reuse, 0x1 ;  /* 0x00000003b47a7211 */ /* 0x081fe400078208ff */
[----:B-1----:R-:W-:-:S02]  /*3600*/  LEA R124, P0, R128, R3, 0x1 ;  /* 0x00000003807c7211 */ /* 0x002fc400078008ff */
[-C--:B------:R-:W-:Y:S02]  /*3610*/  LEA.HI.X.SX32 R123, R180, R7.reuse, 0x1, P1 ;  /* 0x00000007b47b7211 */ /* 0x080fe400008f0eff */
[----:B------:R0:W3:Y:S01]  /*3620*/  LDG.E.U16 R180, desc[UR10][R126.64] ;  /* 0x0000000a7eb47981 */ /* 0x0000e2000c1e1500 */
[----:B------:R-:W-:-:S03]  /*3630*/  LEA.HI.X.SX32 R125, R128, R7, 0x1, P0 ;  /* 0x00000007807d7211 */ /* 0x000fc600000f0eff */
[----:B------:R1:W3:Y:S01]  /*3640*/  LDG.E.U16 R197, desc[UR10][R122.64] ;  /* 0x0000000a7ac57981 */ /* 0x0002e2000c1e1500 */
[-C--:B0-----:R-:W-:Y:S02]  /*3650*/  LEA R126, P1, R181, R3.reuse, 0x1 ;  /* 0x00000003b57e7211 */ /* 0x081fe400078208ff */
[----:B-1----:R-:W-:Y:S02]  /*3660*/  LEA R122, P0, R185, R3, 0x1 ;  /* 0x00000003b97a7211 */ /* 0x002fe400078008ff */
[-C--:B------:R-:W-:Y:S02]  /*3670*/  LEA.HI.X.SX32 R127, R181, R7.reuse, 0x1, P1 ;  /* 0x00000007b57f7211 */ /* 0x080fe400008f0eff */
[----:B------:R0:W3:Y:S01]  /*3680*/  LDG.E.U16 R181, desc[UR10][R124.64] ;  /* 0x0000000a7cb57981 */ /* 0x0000e2000c1e1500 */
[----:B------:R-:W-:Y:S02]  /*3690*/  LEA.HI.X.SX32 R123, R185, R7, 0x1, P0 ;  /* 0x00000007b97b7211 */ /* 0x000fe400000f0eff */
[-C--:B------:R-:W-:Y:S01]  /*36a0*/  LEA R128, P0, R190, R3.reuse, 0x1 ;  /* 0x00000003be807211 */ /* 0x080fe200078008ff */
[----:B------:R1:W3:Y:S01]  /*36b0*/  LDG.E.U16 R185, desc[UR10][R126.64] ;  /* 0x0000000a7eb97981 */ /* 0x0002e2000c1e1500 */
[----:B0-----:R-:W-:-:S02]  /*36c0*/  LEA R124, P1, R189, R3, 0x1 ;  /* 0x00000003bd7c7211 */ /* 0x001fc400078208ff */
[-C--:B------:R-:W-:Y:S02]  /*36d0*/  LEA.HI.X.SX32 R129, R190, R7.reuse, 0x1, P0 ;  /* 0x00000007be817211 */ /* 0x080fe400000f0eff */
[----:B------:R-:W-:Y:S02]  /*36e0*/  LEA.HI.X.SX32 R125, R189, R7, 0x1, P1 ;  /* 0x00000007bd7d7211 */ /* 0x000fe400008f0eff */
[C---:B-1----:R-:W-:Y:S01]  /*36f0*/  LEA R126, P1, R195.reuse, R3, 0x1 ;  /* 0x00000003c37e7211 */ /* 0x042fe200078208ff */
[----:B------:R0:W3:Y:S03]  /*3700*/  LDG.E.U16 R189, desc[UR10][R122.64] ;  /* 0x0000000a7abd7981 */ /* 0x0000e6000c1e1500 */
[----:B------:R-:W-:Y:S01]  /*3710*/  LEA.HI.X.SX32 R127, R195, R7, 0x1, P1 ;  /* 0x00000007c37f7211 */ /* 0x000fe200008f0eff */
[----:B------:R1:W3:Y:S04]  /*3720*/  LDG.E.U16 R190, desc[UR10][R124.64] ;  /* 0x0000000a7cbe7981 */ /* 0x0002e8000c1e1500 */
[----:B------:R1:W3:Y:S01]  /*3730*/  LDG.E.U16 R209, desc[UR10][R126.64] ;  /* 0x0000000a7ed17981 */ /* 0x0002e2000c1e1500 */
[----:B0-----:R-:W-:-:S03]  /*3740*/  LEA R122, P0, R196, R3, 0x1 ;  /* 0x00000003c47a7211 */ /* 0x001fc600078008ff */
[----:B------:R-:W3:Y:S01]  /*3750*/  LDG.E.U16 R195, desc[UR10][R128.64] ;  /* 0x0000000a80c37981 */ /* 0x000ee2000c1e1500 */
[----:B------:R-:W-:Y:S02]  /*3760*/  LEA.HI.X.SX32 R123, R196, R7, 0x1, P0 ;  /* 0x00000007c47b7211 */ /* 0x000fe400000f0eff */
[-C--:B-1----:R-:W-:Y:S02]  /*3770*/  LEA R124, P0, R200, R3.reuse, 0x1 ;  /* 0x00000003c87c7211 */ /* 0x082fe400078008ff */
[C---:B------:R-:W-:Y:S01]  /*3780*/  LEA R126, P1, R205.reuse, R3, 0x1 ;  /* 0x00000003cd7e7211 */ /* 0x040fe200078208ff */
[----:B------:R-:W-:Y:S01]  /*3790*/  IMAD R196, R80, 0x2, R211 ;  /* 0x0000000250c47824 */ /* 0x000fe200078e02d3 */
[-C--:B------:R-:W-:Y:S02]  /*37a0*/  LEA.HI.X.SX32 R125, R200, R7.reuse, 0x1, P0 ;  /* 0x00000007c87d7211 */ /* 0x080fe400000f0eff */
[----:B------:R0:W3:Y:S01]  /*37b0*/  LDG.E.U16 R200, desc[UR10][R122.64] ;  /* 0x0000000a7ac87981 */ /* 0x0000e2000c1e1500 */
[----:B------:R-:W-:-:S03]  /*37c0*/  LEA.HI.X.SX32 R127, R205, R7, 0x1, P1 ;  /* 0x00000007cd7f7211 */ /* 0x000fc600008f0eff */
[----:B------:R1:W3:Y:S01]  /*37d0*/  LDG.E.U16 R205, desc[UR10][R124.64] ;  /* 0x0000000a7ccd7981 */ /* 0x0002e2000c1e1500 */
[CC--:B0-----:R-:W-:Y:S02]  /*37e0*/  LEA R122, P0, R207.reuse, R3.reuse, 0x1 ;  /* 0x00000003cf7a7211 */ /* 0x0c1fe400078008ff */
[C---:B-1----:R-:W-:Y:S02]  /*37f0*/  LEA R124, P1, R196.reuse, R3, 0x1 ;  /* 0x00000003c47c7211 */ /* 0x042fe400078208ff */
[-C--:B------:R-:W-:Y:S02]  /*3800*/  LEA.HI.X.SX32 R123, R207, R7.reuse, 0x1, P0 ;  /* 0x00000007cf7b7211 */ /* 0x080fe400000f0eff */
[----:B------:R0:W3:Y:S01]  /*3810*/  LDG.E.U16 R207, desc[UR10][R126.64] ;  /* 0x0000000a7ecf7981 */ /* 0x0000e2000c1e1500 */
[----:B------:R-:W-:-:S03]  /*3820*/  LEA.HI.X.SX32 R125, R196, R7, 0x1, P1 ;  /* 0x00000007c47d7211 */ /* 0x000fc600008f0eff */
[----:B------:R1:W3:Y:S01]  /*3830*/  LDG.E.U16 R211, desc[UR10][R122.64] ;  /* 0x0000000a7ad37981 */ /* 0x0002e2000c1e1500 */
[----:B0-----:R-:W-:-:S04]  /*3840*/  LEA R126, P0, R158, R3, 0x1 ;  /* 0x000000039e7e7211 */ /* 0x001fc800078008ff */
[----:B------:R-:W-:Y:S02]  /*3850*/  LEA.HI.X.SX32 R127, R158, R7, 0x1, P0 ;  /* 0x000000079e7f7211 */ /* 0x000fe400000f0eff */
[C---:B-1----:R-:W-:Y:S01]  /*3860*/  LEA R122, P0, R155.reuse, R3, 0x1 ;  /* 0x000000039b7a7211 */ /* 0x042fe200078008ff */
[----:B------:R0:W3:Y:S03]  /*3870*/  LDG.E.U16 R158, desc[UR10][R124.64] ;  /* 0x0000000a7c9e7981 */ /* 0x0000e6000c1e1500 */
[----:B------:R-:W-:Y:S02]  /*3880*/  LEA.HI.X.SX32 R123, R155, R7, 0x1, P0 ;  /* 0x000000079b7b7211 */ /* 0x000fe400000f0eff */
[----:B------:R1:W3:Y:S01]  /*3890*/  LDG.E.U16 R155, desc[UR10][R126.64] ;  /* 0x0000000a7e9b7981 */ /* 0x0002e2000c1e1500 */
[----:B0-----:R-:W-:-:S04]  /*38a0*/  LEA R124, P1, R156, R3, 0x1 ;  /* 0x000000039c7c7211 */ /* 0x001fc800078208ff */
[----:B------:R-:W-:Y:S02]  /*38b0*/  LEA.HI.X.SX32 R125, R156, R7, 0x1, P1 ;  /* 0x000000079c7d7211 */ /* 0x000fe400008f0eff */
[C---:B-1----:R-:W-:Y:S01]  /*38c0*/  LEA R126, P0, R153.reuse, R3, 0x1 ;  /* 0x00000003997e7211 */ /* 0x042fe200078008ff */
[----:B------:R0:W3:Y:S03]  /*38d0*/  LDG.E.U16 R156, desc[UR10][R122.64] ;  /* 0x0000000a7a9c7981 */ /* 0x0000e6000c1e1500 */
[----:B------:R-:W-:Y:S02]  /*38e0*/  LEA.HI.X.SX32 R127, R153, R7, 0x1, P0 ;  /* 0x00000007997f7211 */ /* 0x000fe400000f0eff */
[----:B------:R1:W3:Y:S01]  /*38f0*/  LDG.E.U16 R153, desc[UR10][R124.64] ;  /* 0x0000000a7c997981 */ /* 0x0002e2000c1e1500 */
[-C--:B0-----:R-:W-:Y:S02]  /*3900*/  LEA R122, P1, R154, R3.reuse, 0x1 ;  /* 0x000000039a7a7211 */ /* 0x081fe400078208ff */
[----:B-1----:R-:W-:-:S02]  /*3910*/  LEA R124, P0, R147, R3, 0x1 ;  /* 0x00000003937c7211 */ /* 0x002fc400078008ff */
[-C--:B------:R-:W-:Y:S02]  /*3920*/  LEA.HI.X.SX32 R123, R154, R7.reuse, 0x1, P1 ;  /* 0x000000079a7b7211 */ /* 0x080fe400008f0eff */
[----:B------:R0:W3:Y:S01]  /*3930*/  LDG.E.U16 R154, desc[UR10][R126.64] ;  /* 0x0000000a7e9a7981 */ /* 0x0000e2000c1e1500 */
[----:B------:R-:W-:-:S03]  /*3940*/  LEA.HI.X.SX32 R125, R147, R7, 0x1, P0 ;  /* 0x00000007937d7211 */ /* 0x000fc600000f0eff */
[----:B------:R1:W3:Y:S01]  /*3950*/  LDG.E.U16 R147, desc[UR10][R122.64] ;  /* 0x0000000a7a937981 */ /* 0x0002e2000c1e1500 */
[----:B0-----:R-:W-:-:S04]  /*3960*/  LEA R126, P1, R148, R3, 0x1 ;  /* 0x00000003947e7211 */ /* 0x001fc800078208ff */
[----:B------:R-:W-:Y:S02]  /*3970*/  LEA.HI.X.SX32 R127, R148, R7, 0x1, P1 ;  /* 0x00000007947f7211 */ /* 0x000fe400008f0eff */
[C---:B-1----:R-:W-:Y:S01]  /*3980*/  LEA R122, P0, R151.reuse, R3, 0x1 ;  /* 0x00000003977a7211 */ /* 0x042fe200078008ff */
[----:B------:R0:W4:Y:S03]  /*3990*/  LDG.E.U16 R148, desc[UR10][R124.64] ;  /* 0x0000000a7c947981 */ /* 0x000126000c1e1500 */
[----:B------:R-:W-:Y:S02]  /*39a0*/  LEA.HI.X.SX32 R123, R151, R7, 0x1, P0 ;  /* 0x00000007977b7211 */ /* 0x000fe400000f0eff */
[-C--:B------:R-:W-:Y:S01]  /*39b0*/  LEA R128, P0, R163, R3.reuse, 0x1 ;  /* 0x00000003a3807211 */ /* 0x080fe200078008ff */
[----:B------:R1:W4:Y:S01]  /*39c0*/  LDG.E.U16 R151, desc[UR10][R126.64] ;  /* 0x0000000a7e977981 */ /* 0x000322000c1e1500 */
[----:B0-----:R-:W-:-:S04]  /*39d0*/  LEA R124, P1, R161, R3, 0x1 ;  /* 0x00000003a17c7211 */ /* 0x001fc800078208ff */
[----:B------:R-:W-:Y:S02]  /*39e0*/  LEA.HI.X.SX32 R125, R161, R7, 0x1, P1 ;  /* 0x00000007a17d7211 */ /* 0x000fe400008f0eff */
[C---:B-1----:R-:W-:Y:S01]  /*39f0*/  LEA R126, P1, R168.reuse, R3, 0x1 ;  /* 0x00000003a87e7211 */ /* 0x042fe200078208ff */
[----:B------:R0:W4:Y:S01]  /*3a00*/  LDG.E.U16 R161, desc[UR10][R122.64] ;  /* 0x0000000a7aa17981 */ /* 0x000122000c1e1500 */
[-C--:B------:R-:W-:Y:S02]  /*3a10*/  LEA.HI.X.SX32 R129, R163, R7.reuse, 0x1, P0 ;  /* 0x00000007a3817211 */ /* 0x080fe400000f0eff */
[----:B------:R-:W-:Y:S01]  /*3a20*/  LEA.HI.X.SX32 R127, R168, R7, 0x1, P1 ;  /* 0x00000007a87f7211 */ /* 0x000fe200008f0eff */
[----:B------:R1:W4:Y:S04]  /*3a30*/  LDG.E.U16 R163, desc[UR10][R124.64] ;  /* 0x0000000a7ca37981 */ /* 0x000328000c1e1500 */
[----:B------:R-:W4:Y:S01]  /*3a40*/  LDG.E.U16 R168, desc[UR10][R128.64] ;  /* 0x0000000a80a87981 */ /* 0x000f22000c1e1500 */
[----:B0-----:R-:W-:-:S04]  /*3a50*/  LEA R122, P0, R171, R3, 0x1 ;  /* 0x00000003ab7a7211 */ /* 0x001fc800078008ff */
[----:B------:R-:W-:Y:S02]  /*3a60*/  LEA.HI.X.SX32 R123, R171, R7, 0x1, P0 ;  /* 0x00000007ab7b7211 */ /* 0x000fe400000f0eff */
[C---:B-1----:R-:W-:Y:S01]  /*3a70*/  LEA R124, P0, R174.reuse, R3, 0x1 ;  /* 0x00000003ae7c7211 */ /* 0x042fe200078008ff */
[----:B------:R0:W4:Y:S03]  /*3a80*/  LDG.E.U16 R171, desc[UR10][R126.64] ;  /* 0x0000000a7eab7981 */ /* 0x000126000c1e1500 */
[----:B------:R-:W-:Y:S02]  /*3a90*/  LEA.HI.X.SX32 R125, R174, R7, 0x1, P0 ;  /* 0x00000007ae7d7211 */ /* 0x000fe400000f0eff */
[----:B------:R1:W4:Y:S04]  /*3aa0*/  LDG.E.U16 R174, desc[UR10][R122.64] ;  /* 0x0000000a7aae7981 */ /* 0x000328000c1e1500 */
[----:B------:R-:W4:Y:S01]  /*3ab0*/  LDG.E.U16 R245, desc[UR10][R124.64] ;  /* 0x0000000a7cf57981 */ /* 0x000f22000c1e1500 */
[----:B0-----:R-:W-:-:S04]  /*3ac0*/  LEA R126, P1, R178, R3, 0x1 ;  /* 0x00000003b27e7211 */ /* 0x001fc800078208ff */
[----:B------:R-:W-:Y:S02]  /*3ad0*/  LEA.HI.X.SX32 R127, R178, R7, 0x1, P1 ;  /* 0x00000007b27f7211 */ /* 0x000fe400008f0eff */
[----:B-1----:R-:W-:-:S04]  /*3ae0*/  LEA R122, P0, R186, R3, 0x1 ;  /* 0x00000003ba7a7211 */ /* 0x002fc800078008ff */
[----:B------:R-:W-:Y:S02]  /*3af0*/  LEA.HI.X.SX32 R123, R186, R7, 0x1, P0 ;  /* 0x00000007ba7b7211 */ /* 0x000fe400000f0eff */
[----:B------:R0:W4:Y:S04]  /*3b00*/  LDG.E.U16 R186, desc[UR10][R126.64] ;  /* 0x0000000a7eba7981 */ /* 0x000128000c1e1500 */
[----:B------:R1:W4:Y:S01]  /*3b10*/  LDG.E.U16 R249, desc[UR10][R122.64] ;  /* 0x0000000a7af97981 */ /* 0x000322000c1e1500 */
[----:B0-----:R-:W-:-:S04]  /*3b20*/  LEA R126, P0, R137, R3, 0x1 ;  /* 0x00000003897e7211 */ /* 0x001fc800078008ff */
[----:B------:R-:W-:Y:S02]  /*3b30*/  LEA.HI.X.SX32 R127, R137, R7, 0x1, P0 ;  /* 0x00000007897f7211 */ /* 0x000fe400000f0eff */
[C---:B-1----:R-:W-:Y:S01]  /*3b40*/  LEA R122, P0, R133.reuse, R3, 0x1 ;  /* 0x00000003857a7211 */ /* 0x042fe200078008ff */
[----:B------:R-:W-:Y:S02]  /*3b50*/  IMAD R178, R80, 0x2, R196 ;  /* 0x0000000250b27824 */ /* 0x000fe400078e02c4 */
[----:B------:R-:W4:Y:S01]  /*3b60*/  LDG.E.U16 R126, desc[UR10][R126.64] ;  /* 0x0000000a7e7e7981 */ /* 0x000f22000c1e1500 */
[----:B------:R-:W-:Y:S02]  /*3b70*/  LEA.HI.X.SX32 R123, R133, R7, 0x1, P0 ;  /* 0x00000007857b7211 */ /* 0x000fe400000f0eff */
[----:B------:R-:W-:-:S03]  /*3b80*/  SHF.R.S32.HI R196, RZ, 0x6, R2 ;  /* 0x00000006ffc47819 */ /* 0x000fc60000011402 */
[----:B------:R0:W4:Y:S01]  /*3b90*/  LDG.E.U16 R122, desc[UR10][R122.64] ;  /* 0x0000000a7a7a7981 */ /* 0x000122000c1e1500 */
[----:B------:R-:W-:Y:S02]  /*3ba0*/  SGXT R196, R196, 0x1 ;  /* 0x00000001c4c4781a */ /* 0x000fe40000000200 */
[----:B0-----:R-:W-:-:S05]  /*3bb0*/  LOP3.LUT R123, R2, 0x3f, RZ, 0xc0, !PT ;  /* 0x0000003f027b7812 */ /* 0x001fca00078ec0ff */
[----:B------:R-:W-:-:S05]  /*3bc0*/  IMAD.SHL.U32 R80, R123, 0x2, RZ ;  /* 0x000000027b507824 */ /* 0x000fca00078e00ff */
[----:B------:R-:W-:Y:S02]  /*3bd0*/  LOP3.LUT R196, R80, 0x90, R196, 0x78, !PT ;  /* 0x0000009050c47812 */ /* 0x000fe400078e78c4 */
[----:B------:R-:W-:Y:S01]  /*3be0*/  LEA R124, P1, R178, R3, 0x1 ;  /* 0x00000003b27c7211 */ /* 0x000fe200078208ff */
[----:B------:R-:W0:Y:S02]  /*3bf0*/  LDC R80, c[0x0][0x3b8] ;  /* 0x0000ee00ff507b82 */ /* 0x000e240000000800 */
[----:B------:R1:W-:Y:S04]  /*3c00*/  STS.U16 [R196+UR9+0x400], R86 ;  /* 0x00040056c4007988 */ /* 0x0003e80008000409 */
[----:B------:R1:W-:Y:S04]  /*3c10*/  STS.U16 [R196+UR9+0x800], R96 ;  /* 0x00080060c4007988 */ /* 0x0003e80008000409 */
[----:B------:R2:W-:Y:S04]  /*3c20*/  STS.U16 [R196+UR9+0xc00], R100 ;  /* 0x000c0064c4007988 */ /* 0x0005e80008000409 */
[----:B-1----:R-:W4:Y:S04]  /*3c30*/  LDL.LU R86, [R1+0x1c] ;  /* 0x00001c0001567983 */ /* 0x002f280000300800 */
[----:B------:R-:W4:Y:S04]  /*3c40*/  LDL.LU R96, [R1+0x28] ;  /* 0x0000280001607983 */ /* 0x000f280000300800 */
[----:B--2---:R-:W2:Y:S04]  /*3c50*/  LDL.LU R100, [R1+0x34] ;  /* 0x0000340001647983 */ /* 0x004ea80000300800 */
[----:B------:R1:W-:Y:S04]  /*3c60*/  STS.U16 [R196+UR9+0x2400], R90 ;  /* 0x0024005ac4007988 */ /* 0x0003e80008000409 */
[----:B-1----:R-:W2:Y:S04]  /*3c70*/  LDL.LU R90, [R1+0x40] ;  /* 0x00004000015a7983 */ /* 0x002ea80000300800 */
[----:B------:R1:W-:Y:S04]  /*3c80*/  STS.U16 [R196+UR9+0x1c00], R102 ;  /* 0x001c0066c4007988 */ /* 0x0003e80008000409 */
[----:B------:R-:W-:Y:S01]  /*3c90*/  STS.U16 [R196+UR9], R85 ;  /* 0x00000055c4007988 */ /* 0x000fe20008000409 */
[----:B-1----:R-:W-:-:S03]  /*3ca0*/  LOP3.LUT R102, R196, 0x20, RZ, 0x3c, !PT ;  /* 0x00000020c4667812 */ /* 0x002fc600078e3cff */
[----:B------:R-:W-:Y:S04]  /*3cb0*/  STS.U16 [R196+UR9+0x1000], R99 ;  /* 0x00100063c4007988 */ /* 0x000fe80008000409 */
        /* <DEDUP_REMOVED lines=34> */
[----:B---3--:R-:W-:Y:S04]  /*3ee0*/  STS.U16 [R196+UR9+0xa400], R111 ;  /* 0x00a4006fc4007988 */ /* 0x008fe80008000409 */
[----:B------:R-:W-:Y:S04]  /*3ef0*/  STS.U16 [R196+UR9+0xa800], R110 ;  /* 0x00a8006ec4007988 */ /* 0x000fe80008000409 */
[----:B------:R-:W-:Y:S04]  /*3f00*/  STS.U16 [R196+UR9+0xac00], R109 ;  /* 0x00ac006dc4007988 */ /* 0x000fe80008000409 */
[----:B------:R-:W-:Y:S04]  /*3f10*/  STS.U16 [R196+UR9+0xb000], R108 ;  /* 0x00b0006cc4007988 */ /* 0x000fe80008000409 */
[----:B------:R-:W-:Y:S04]  /*3f20*/  STS.U16 [R196+UR9+0xb400], R134 ;  /* 0x00b40086c4007988 */ /* 0x000fe80008000409 */
[----:B----4-:R-:W-:Y:S04]  /*3f30*/  STS.U16 [R196+UR9+0xb800], R139 ;  /* 0x00b8008bc4007988 */ /* 0x010fe80008000409 */
        /* <DEDUP_REMOVED lines=17> */
[----:B--2---:R-:W-:Y:S04]  /*4050*/  STS.U16 [R102+UR9+0x100], R90 ;  /* 0x0001005a66007988 */ /* 0x004fe80008000409 */
        /* <DEDUP_REMOVED lines=8> */
[----:B------:R1:W-:Y:S04]  /*40e0*/  STS.U16 [R102+UR9+0x2500], R246 ;  /* 0x002500f666007988 */ /* 0x0003e80008000409 */
[----:B------:R-:W-:Y:S01]  /*40f0*/  STS.U16 [R102+UR9+0x2900], R243 ;  /* 0x002900f366007988 */ /* 0x000fe20008000409 */
[----:B------:R-:W-:Y:S01]  /*4100*/  LEA.HI.X.SX32 R125, R178, R7, 0x1, P1 ;  /* 0x00000007b27d7211 */ /* 0x000fe200008f0eff */
[----:B------:R-:W-:Y:S01]  /*4110*/  UMOV UR12, 0x1 ;  /* 0x00000001000c7882 */ /* 0x000fe20000000000 */
[----:B------:R-:W-:Y:S01]  /*4120*/  LEA R128, P0, R131, R3, 0x1 ;  /* 0x0000000383807211 */ /* 0x000fe200078008ff */
[----:B------:R2:W-:Y:S01]  /*4130*/  STS.U16 [R102+UR9+0x2d00], R241 ;  /* 0x002d00f166007988 */ /* 0x0005e20008000409 */
[----:B0-----:R-:W-:Y:S01]  /*4140*/  LEA R80, R80, R178, 0x1 ;  /* 0x000000b250507211 */ /* 0x001fe200078e08ff */
[----:B-1----:R-:W0:Y:S02]  /*4150*/  LDC R246, c[0x0][0x3c4] ;  /* 0x0000f100fff67b82 */ /* 0x002e240000000800 */
[----:B------:R-:W-:Y:S04]  /*4160*/  STS.U16 [R102+UR9+0x3100], R239 ;  /* 0x003100ef66007988 */ /* 0x000fe80008000409 */
[----:B------:R1:W-:Y:S01]  /*4170*/  STS.U16 [R102+UR9+0x3500], R237 ;  /* 0x003500ed66007988 */ /* 0x0003e20008000409 */
[----:B------:R-:W-:Y:S01]  /*4180*/  PRMT R113, RZ, 0x7610, R113 ;  /* 0x00007610ff717816 */ /* 0x000fe20000000071 */
[----:B--2---:R-:W2:Y:S02]  /*4190*/  LDC R241, c[0x0][0x3c4] ;  /* 0x0000f100fff17b82 */ /* 0x004ea40000000800 */
[----:B------:R-:W-:Y:S04]  /*41a0*/  STS.U16 [R102+UR9+0x3900], R235 ;  /* 0x003900eb66007988 */ /* 0x000fe80008000409 */
[----:B------:R3:W-:Y:S01]  /*41b0*/  STS.U16 [R102+UR9+0x3d00], R233 ;  /* 0x003d00e966007988 */ /* 0x0007e20008000409 */
[----:B------:R-:W-:Y:S01]  /*41c0*/  PRMT R111, RZ, 0x7610, R111 ;  /* 0x00007610ff6f7816 */ /* 0x000fe2000000006f */
[----:B-1----:R-:W1:Y:S02]  /*41d0*/  LDC R237, c[0x0][0x3c4] ;  /* 0x0000f100ffed7b82 */ /* 0x002e640000000800 */
[----:B------:R-:W-:Y:S04]  /*41e0*/  STS.U16 [R102+UR9+0x4100], R231 ;  /* 0x004100e766007988 */ /* 0x000fe80008000409 */
[----:B------:R4:W-:Y:S01]  /*41f0*/  STS.U16 [R102+UR9+0x4500], R229 ;  /* 0x004500e566007988 */ /* 0x0009e20008000409 */
[----:B------:R-:W-:Y:S01]  /*4200*/  PRMT R143, RZ, 0x7610, R143 ;  /* 0x00007610ff8f7816 */ /* 0x000fe2000000008f */
[----:B---3--:R-:W3:Y:S02]  /*4210*/  LDC R233, c[0x0][0x3c4] ;  /* 0x0000f100ffe97b82 */ /* 0x008ee40000000800 */
[----:B------:R-:W-:Y:S04]  /*4220*/  STS.U16 [R102+UR9+0x4900], R227 ;  /* 0x004900e366007988 */ /* 0x000fe80008000409 */
[----:B------:R0:W-:Y:S01]  /*4230*/  STS.U16 [R102+UR9+0x4d00], R225 ;  /* 0x004d00e166007988 */ /* 0x0001e20008000409 */
[----:B------:R-:W-:Y:S01]  /*4240*/  PRMT R184, RZ, 0x7610, R184 ;  /* 0x00007610ffb87816 */ /* 0x000fe200000000b8 */
[----:B----4-:R-:W4:Y:S02]  /*4250*/  LDC R229, c[0x0][0x3c4] ;  /* 0x0000f100ffe57b82 */ /* 0x010f240000000800 */
[----:B------:R-:W-:Y:S04]  /*4260*/  STS.U16 [R102+UR9+0x5100], R223 ;  /* 0x005100df66007988 */ /* 0x000fe80008000409 */
[----:B------:R0:W-:Y:S01]  /*4270*/  STS.U16 [R102+UR9+0x5500], R221 ;  /* 0x005500dd66007988 */ /* 0x0001e20008000409 */
[----:B------:R-:W-:Y:S01]  /*4280*/  PRMT R149, RZ, 0x7610, R149 ;  /* 0x00007610ff957816 */ /* 0x000fe20000000095 */
[----:B0-----:R-:W0:Y:S02]  /*4290*/  LDC R225, c[0x0][0x3c4] ;  /* 0x0000f100ffe17b82 */ /* 0x001e240000000800 */
[----:B------:R-:W-:Y:S04]  /*42a0*/  STS.U16 [R102+UR9+0x5900], R219 ;  /* 0x005900db66007988 */ /* 0x000fe80008000409 */
[----:B------:R2:W-:Y:S01]  /*42b0*/  STS.U16 [R102+UR9+0x5d00], R217 ;  /* 0x005d00d966007988 */ /* 0x0005e20008000409 */
[----:B------:R-:W-:Y:S01]  /*42c0*/  PRMT R152, RZ, 0x7610, R152 ;  /* 0x00007610ff987816 */ /* 0x000fe20000000098 */
[----:B------:R-:W0:Y:S02]  /*42d0*/  LDC R221, c[0x0][0x3c4] ;  /* 0x0000f100ffdd7b82 */ /* 0x000e240000000800 */
[----:B------:R1:W-:Y:S04]  /*42e0*/  STS.U16 [R102+UR9+0x6100], R215 ;  /* 0x006100d766007988 */ /* 0x0003e80008000409 */
[----:B------:R-:W-:Y:S01]  /*42f0*/  STS.U16 [R102+UR9+0x6500], R213 ;  /* 0x006500d566007988 */ /* 0x000fe20008000409 */
[----:B------:R-:W-:Y:S01]  /*4300*/  PRMT R157, RZ, 0x7610, R157 ;  /* 0x00007610ff9d7816 */ /* 0x000fe2000000009d */
[----:B--2---:R-:W2:Y:S02]  /*4310*/  LDC R217, c[0x0][0x3c4] ;  /* 0x0000f100ffd97b82 */ /* 0x004ea40000000800 */
[----:B------:R-:W-:Y:S04]  /*4320*/  STS.U16 [R102+UR9+0x6900], R210 ;  /* 0x006900d266007988 */ /* 0x000fe80008000409 */
[----:B------:R-:W-:Y:S01]  /*4330*/  STS.U16 [R102+UR9+0x6d00], R206 ;  /* 0x006d00ce66007988 */ /* 0x000fe20008000409 */
[----:B------:R-:W-:Y:S01]  /*4340*/  PRMT R159, RZ, 0x7610, R159 ;  /* 0x00007610ff9f7816 */ /* 0x000fe2000000009f */
[----:B-1----:R-:W1:Y:S02]  /*4350*/  LDC R215, c[0x0][0x3c4] ;  /* 0x0000f100ffd77b82 */ /* 0x002e640000000800 */
[----:B------:R-:W-:Y:S04]  /*4360*/  STS.U16 [R102+UR9+0x7100], R203 ;  /* 0x007100cb66007988 */ /* 0x000fe80008000409 */
[----:B------:R-:W-:Y:S01]  /*4370*/  STS.U16 [R102+UR9+0x7500], R201 ;  /* 0x007500c966007988 */ /* 0x000fe20008000409 */
[----:B------:R-:W-:Y:S01]  /*4380*/  PRMT R162, RZ, 0x7610, R162 ;  /* 0x00007610ffa27816 */ /* 0x000fe200000000a2 */
[----:B------:R-:W0:Y:S02]  /*4390*/  LDC R219, c[0x0][0x3c4] ;  /* 0x0000f100ffdb7b82 */ /* 0x000e240000000800 */
        /* <DEDUP_REMOVED lines=25> */
[----:B------:R0:W-:Y:S01]  /*4530*/  STS.U16 [R102+UR9+0xad00], R65 ;  /* 0x00ad004166007988 */ /* 0x0001e20008000409 */
[----:B------:R-:W-:Y:S01]  /*4540*/  PRMT R115, RZ, 0x7610, R115 ;  /* 0x00007610ff737816 */ /* 0x000fe20000000073 */
[----:B------:R-:W1:Y:S02]  /*4550*/  LDC R248, c[0x0][0x3c4] ;  /* 0x0000f100fff87b82 */ /* 0x000e640000000800 */
        /* <DEDUP_REMOVED lines=11> */
[----:B------:R-:W-:Y:S01]  /*4610*/  STS.U16 [R102+UR9+0xdd00], R189 ;  /* 0x00dd00bd66007988 */ /* 0x000fe20008000409 */
[----:B0-----:R-:W-:-:S03]  /*4620*/  LOP3.LUT R65, R196, 0x40, RZ, 0x3c, !PT ;  /* 0x00000040c4417812 */ /* 0x001fc600078e3cff */
[----:B------:R-:W-:Y:S04]  /*4630*/  STS.U16 [R102+UR9+0xe100], R190 ;  /* 0x00e100be66007988 */ /* 0x000fe80008000409 */
[----:B------:R-:W-:Y:S04]  /*4640*/  STS.U16 [R102+UR9+0xe500], R195 ;  /* 0x00e500c366007988 */ /* 0x000fe80008000409 */
[----:B------:R-:W-:Y:S04]  /*4650*/  STS.U16 [R102+UR9+0xe900], R209 ;  /* 0x00e900d166007988 */ /* 0x000fe80008000409 */
[----:B------:R-:W2:Y:S04]  /*4660*/  LDL.LU R47, [R1+0x16e4] ;  /* 0x0016e400012f7983 */ /* 0x000ea80000300800 */
[----:B------:R-:W-:Y:S04]  /*4670*/  STS.U16 [R102+UR9+0xed00], R200 ;  /* 0x00ed00c866007988 */ /* 0x000fe80008000409 */
[----:B------:R-:W2:Y:S04]  /*4680*/  LDL.LU R49, [R1+0x16e0] ;  /* 0x0016e00001317983 */ /* 0x000ea80000300800 */
[----:B------:R-:W-:Y:S04]  /*4690*/  STS.U16 [R102+UR9+0xf100], R205 ;  /* 0x00f100cd66007988 */ /* 0x000fe80008000409 */
[----:B------:R-:W2:Y:S04]  /*46a0*/  LDL.LU R50, [R1+0x16dc] ;  /* 0x0016dc0001327983 */ /* 0x000ea80000300800 */
[----:B------:R-:W-:Y:S04]  /*46b0*/  STS.U16 [R102+UR9+0xf500], R207 ;  /* 0x00f500cf66007988 */ /* 0x000fe80008000409 */
[----:B------:R-:W2:Y:S04]  /*46c0*/  LDL.LU R100, [R1+0x3c] ;  /* 0x00003c0001647983 */ /* 0x000ea80000300800 */
[----:B------:R-:W-:Y:S04]  /*46d0*/  STS.U16 [R102+UR9+0xf900], R211 ;  /* 0x00f900d366007988 */ /* 0x000fe80008000409 */
[----:B------:R-:W3:Y:S04]  /*46e0*/  LDL.LU R96, [R1+0x30] ;  /* 0x0000300001607983 */ /* 0x000ee80000300800 */
[----:B------:R-:W-:Y:S04]  /*46f0*/  STS.U16 [R102+UR9+0xfd00], R158 ;  /* 0x00fd009e66007988 */ /* 0x000fe80008000409 */
[----:B------:R-:W4:Y:S04]  /*4700*/  LDL.LU R86, [R1+0x24] ;  /* 0x0000240001567983 */ /* 0x000f280000300800 */
[----:B------:R0:W-:Y:S04]  /*4710*/  STS.U16 [R65+UR9+0xe00], R9 ;  /* 0x000e000941007988 */ /* 0x0001e80008000409 */
[----:B------:R1:W4:Y:S04]  /*4720*/  LDG.E.U16 R137, desc[UR10][R124.64] ;  /* 0x0000000a7c897981 */ /* 0x000328000c1e1500 */
[----:B------:R1:W-:Y:S04]  /*4730*/  STS.U16 [R65+UR9+0x1200], R51 ;  /* 0x0012003341007988 */ /* 0x0003e80008000409 */
[----:B0-----:R-:W4:Y:S04]  /*4740*/  LDL.LU R9, [R1+0x16d8] ;  /* 0x0016d80001097983 */ /* 0x001f280000300800 */
[----:B-1----:R-:W4:Y:S04]  /*4750*/  LDL.LU R51, [R1+0x16d4] ;  /* 0x0016d40001337983 */ /* 0x002f280000300800 */
[----:B------:R0:W-:Y:S04]  /*4760*/  STS.U16 [R65+UR9+0xae00], R53 ;  /* 0x00ae003541007988 */ /* 0x0001e80008000409 */
[----:B------:R1:W-:Y:S01]  /*4770*/  STS.U16 [R65+UR9+0x1600], R52 ;  /* 0x0016003441007988 */ /* 0x0003e20008000409 */
[----:B0-----:R-:W-:-:S03]  /*4780*/  LOP3.LUT R53, R196, 0x60, RZ, 0x3c, !PT ;  /* 0x00000060c4357812 */ /* 0x001fc600078e3cff */
[----:B------:R-:W-:Y:S04]  /*4790*/  STS.U16 [R65+UR9+0x1a00], R252 ;  /* 0x001a00fc41007988 */ /* 0x000fe80008000409 */
[----:B-1----:R-:W4:Y:S04]  /*47a0*/  LDL.LU R52, [R1+0x16d0] ;  /* 0x0016d00001347983 */ /* 0x002f280000300800 */
        /* <DEDUP_REMOVED lines=56> */
[----:B---3--:R-:W-:Y:S04]  /*4b30*/  STS.U16 [R65+UR9+0x600], R96 ;  /* 0x0006006041007988 */ /* 0x008fe80008000409 */
[----:B----4-:R-:W-:Y:S01]  /*4b40*/  STS.U16 [R65+UR9+0xa00], R86 ;  /* 0x000a005641007988 */ /* 0x010fe20008000409 */
[----:B------:R-:W-:Y:S01]  /*4b50*/  LEA.HI.X.SX32 R129, R131, R7, 0x1, P0 ;  /* 0x0000000783817211 */ /* 0x000fe200000f0eff */
[----:B0-----:R-:W0:Y:S01]  /*4b60*/  LDC.64 R198, c[0x0][0x388] ;  /* 0x0000e200ffc67b82 */ /* 0x001e220000000a00 */
[----:B------:R-:W-:-:S03]  /*4b70*/  LEA R124, P1, R130, R3, 0x1 ;  /* 0x00000003827c7211 */ /* 0x000fc600078208ff */
[----:B------:R-:W2:Y:S04]  /*4b80*/  LDG.E.U16 R128, desc[UR10][R128.64] ;  /* 0x0000000a80807981 */ /* 0x000ea8000c1e1500 */
[----:B------:R-:W-:Y:S01]  /*4b90*/  STS.U16 [R65+UR9+0xfe00], R137 ;  /* 0x00fe008941007988 */ /* 0x000fe20008000409 */
[----:B------:R-:W-:Y:S01]  /*4ba0*/  SHF.R.U32.HI R197, RZ, 0x5, R2 ;  /* 0x00000005ffc57819 */ /* 0x000fe20000011602 */
[----:B------:R-:W3:Y:S02]  /*4bb0*/  LDC R214, c[0x0][0x3c4] ;  /* 0x0000f100ffd67b82 */ /* 0x000ee40000000800 */
[----:B------:R-:W-:Y:S01]  /*4bc0*/  STS.U16 [R53+UR9+0x700], R9 ;  /* 0x0007000935007988 */ /* 0x000fe20008000409 */
[----:B------:R-:W4:Y:S01]  /*4bd0*/  S2R R251, SR_CTAID.Y ;  /* 0x0000000000fb7919 */ /* 0x000f220000002600 */
[----:B------:R-:W-:-:S04]  /*4be0*/  PRMT R144, RZ, 0x7610, R144 ;  /* 0x00007610ff907816 */ /* 0x000fc80000000090 */
[----:B------:R-:W0:Y:S01]  /*4bf0*/  LDC R216, c[0x0][0x3c4] ;  /* 0x0000f100ffd87b82 */ /* 0x000e220000000800 */
[----:B------:R1:W-:Y:S04]  /*4c00*/  STS.U16 [R53+UR9+0x300], R51 ;  /* 0x0003003335007988 */ /* 0x0003e80008000409 */
[----:B------:R1:W-:Y:S02]  /*4c10*/  STS.U16 [R53+UR9+0xb00], R49 ;  /* 0x000b003135007988 */ /* 0x0003e40008000409 */
[----:B-1----:R-:W-:Y:S01]  /*4c20*/  PRMT R142, RZ, 0x7610, R142 ;  /* 0x00007610ff8e7816 */ /* 0x002fe2000000008e */
[----:B------:R-:W1:Y:S01]  /*4c30*/  LDC R218, c[0x0][0x3c4] ;  /* 0x0000f100ffda7b82 */ /* 0x000e620000000800 */
[----:B------:R-:W2:Y:S04]  /*4c40*/  LDL.LU R51, [R1+0x16cc] ;  /* 0x0016cc0001337983 */ /* 0x000ea80000300800 */
[----:B------:R-:W3:Y:S01]  /*4c50*/  LDL.LU R9, [R1+0x16c8] ;  /* 0x0016c80001097983 */ /* 0x000ee20000300800 */
[----:B------:R-:W-:-:S02]  /*4c60*/  PRMT R180, RZ, 0x7610, R180 ;  /* 0x00007610ffb47816 */ /* 0x000fc400000000b4 */
[----:B------:R-:W-:Y:S01]  /*4c70*/  PRMT R210, RZ, 0x7610, R210 ;  /* 0x00007610ffd27816 */ /* 0x000fe200000000d2 */
[----:B------:R-:W4:Y:S01]  /*4c80*/  LDL.LU R49, [R1+0x16c4] ;  /* 0x0016c40001317983 */ /* 0x000f220000300800 */
[----:B------:R-:W-:Y:S02]  /*4c90*/  LEA R54, P0, R52, R3, 0x1 ;  /* 0x0000000334367211 */ /* 0x000fe400078008ff */
[----:B------:R-:W-:Y:S02]  /*4ca0*/  PRMT R213, RZ, 0x7610, R213 ;  /* 0x00007610ffd57816 */ /* 0x000fe400000000d5 */
[----:B------:R-:W-:Y:S02]  /*4cb0*/  PRMT R117, RZ, 0x7610, R117 ;  /* 0x00007610ff757816 */ /* 0x000fe40000000075 */
[----:B------:R-:W-:Y:S02]  /*4cc0*/  PRMT R118, RZ, 0x7610, R118 ;  /* 0x00007610ff767816 */ /* 0x000fe40000000076 */
[----:B------:R-:W-:-:S02]  /*4cd0*/  PRMT R119, RZ, 0x7610, R119 ;  /* 0x00007610ff777816 */ /* 0x000fc40000000077 */
[----:B------:R-:W-:Y:S02]  /*4ce0*/  PRMT R120, RZ, 0x7610, R120 ;  /* 0x00007610ff787816 */ /* 0x000fe40000000078 */
[----:B------:R-:W-:Y:S02]  /*4cf0*/  PRMT R121, RZ, 0x7610, R121 ;  /* 0x00007610ff797816 */ /* 0x000fe40000000079 */
        /* <DEDUP_REMOVED lines=21> */
[----:B------:R-:W-:Y:S01]  /*4e50*/  PRMT R109, RZ, 0x7610, R109 ;  /* 0x00007610ff6d7816 */ /* 0x000fe2000000006d */
[----:B------:R-:W-:Y:S01]  /*4e60*/  IMAD R215, R215, 0x18, RZ ;  /* 0x00000018d7d77824 */ /* 0x000fe200078e02ff */
[-C--:B------:R-:W-:Y:S01]  /*4e70*/  LEA.HI.X.SX32 R125, R130, R7.reuse, 0x1, P1 ;  /* 0x00000007827d7211 */ /* 0x080fe200008f0eff */
[----:B------:R-:W0:Y:S01]  /*4e80*/  LDC R220, c[0x0][0x3c4] ;  /* 0x0000f100ffdc7b82 */ /* 0x000e220000000800 */
[----:B------:R-:W-:Y:S01]  /*4e90*/  LEA.HI.X.SX32 R55, R52, R7, 0x1, P0 ;  /* 0x0000000734377211 */ /* 0x000fe200000f0eff */
[----:B------:R1:W-:Y:S04]  /*4ea0*/  STS.U16 [R53+UR9+0xf00], R0 ;  /* 0x000f000035007988 */ /* 0x0003e80008000409 */
[----:B------:R0:W4:Y:S01]  /*4eb0*/  LDG.E.U16 R52, desc[UR10][R54.64] ;  /* 0x0000000a36347981 */ /* 0x000122000c1e1500 */
[----:B------:R-:W-:Y:S01]  /*4ec0*/  PRMT R181, RZ, 0x7610, R181 ;  /* 0x00007610ffb57816 */ /* 0x000fe200000000b5 */
[----:B------:R-:W0:Y:S02]  /*4ed0*/  LDC R222, c[0x0][0x3c4] ;  /* 0x0000f100ffde7b82 */ /* 0x000e240000000800 */
[----:B------:R-:W4:Y:S04]  /*4ee0*/  LDG.E.U16 R124, desc[UR10][R124.64] ;  /* 0x0000000a7c7c7981 */ /* 0x000f28000c1e1500 */
[----:B-1----:R-:W4:Y:S01]  /*4ef0*/  LDL.LU R0, [R1+0x16c0] ;  /* 0x0016c00001007983 */ /* 0x002f220000300800 */
[----:B------:R-:W-:Y:S01]  /*4f00*/  PRMT R182, RZ, 0x7610, R182 ;  /* 0x00007610ffb67816 */ /* 0x000fe200000000b6 */
[----:B------:R-:W-:Y:S01]  /*4f10*/  IMAD R217, R217, 0x28, RZ ;  /* 0x00000028d9d97824 */ /* 0x000fe200078e02ff */
[----:B------:R-:W-:Y:S01]  /*4f20*/  PRMT R183, RZ, 0x7610, R183 ;  /* 0x00007610ffb77816 */ /* 0x000fe200000000b7 */
[----:B------:R-:W1:Y:S01]  /*4f30*/  LDC R224, c[0x0][0x3c4] ;  /* 0x0000f100ffe07b82 */ /* 0x000e620000000800 */
[----:B------:R-:W-:-:S02]  /*4f40*/  PRMT R185, RZ, 0x7610, R185 ;  /* 0x00007610ffb97816 */ /* 0x000fc400000000b9 */
[----:B------:R-:W-:Y:S02]  /*4f50*/  PRMT R186, RZ, 0x7610, R186 ;  /* 0x00007610ffba7816 */ /* 0x000fe400000000ba */
[----:B------:R-:W-:Y:S02]  /*4f60*/  PRMT R187, RZ, 0x7610, R187 ;  /* 0x00007610ffbb7816 */ /* 0x000fe400000000bb */
[----:B------:R-:W-:Y:S01]  /*4f70*/  PRMT R188, RZ, 0x7610, R188 ;  /* 0x00007610ffbc7816 */ /* 0x000fe200000000bc */
[----:B------:R-:W-:Y:S01]  /*4f80*/  IMAD R219, R219, 0x38, RZ ;  /* 0x00000038dbdb7824 */ /* 0x000fe200078e02ff */
[----:B------:R-:W-:Y:S01]  /*4f90*/  PRMT R189, RZ, 0x7610, R189 ;  /* 0x00007610ffbd7816 */ /* 0x000fe200000000bd */
[----:B------:R-:W0:Y:S01]  /*4fa0*/  LDC R226, c[0x0][0x3c4] ;  /* 0x0000f100ffe27b82 */ /* 0x000e220000000800 */
[----:B------:R-:W-:Y:S02]  /*4fb0*/  PRMT R190, RZ, 0x7610, R190 ;  /* 0x00007610ffbe7816 */ /* 0x000fe400000000be */
[----:B------:R-:W-:-:S02]  /*4fc0*/  PRMT R191, RZ, 0x7610, R191 ;  /* 0x00007610ffbf7816 */ /* 0x000fc400000000bf */
[----:B------:R-:W-:Y:S02]  /*4fd0*/  PRMT R192, RZ, 0x7610, R192 ;  /* 0x00007610ffc07816 */ /* 0x000fe400000000c0 */
[----:B------:R-:W-:Y:S01]  /*4fe0*/  PRMT R193, RZ, 0x7610, R193 ;  /* 0x00007610ffc17816 */ /* 0x000fe200000000c1 */
[----:B------:R-:W0:Y:S01]  /*4ff0*/  LDC R228, c[0x0][0x3c4] ;  /* 0x0000f100ffe47b82 */ /* 0x000e220000000800 */
[----:B------:R-:W-:Y:S02]  /*5000*/  PRMT R194, RZ, 0x7610, R194 ;  /* 0x00007610ffc27816 */ /* 0x000fe400000000c2 */
[----:B------:R-:W-:Y:S02]  /*5010*/  PRMT R195, RZ, 0x7610, R195 ;  /* 0x00007610ffc37816 */ /* 0x000fe400000000c3 */
[----:B------:R-:W-:Y:S02]  /*5020*/  PRMT R208, RZ, 0x7610, R208 ;  /* 0x00007610ffd07816 */ /* 0x000fe400000000d0 */
[----:B------:R-:W-:Y:S01]  /*5030*/  PRMT R209, RZ, 0x7610, R209 ;  /* 0x00007610ffd17816 */ /* 0x000fe200000000d1 */
[----:B------:R-:W-:Y:S01]  /*5040*/  IMAD R221, R221, 0x11, RZ ;  /* 0x00000011dddd7824 */ /* 0x000fe200078e02ff */
[----:B------:R-:W-:Y:S01]  /*5050*/  PRMT R211, RZ, 0x7610, R211 ;  /* 0x00007610ffd37816 */ /* 0x000fe200000000d3 */
[----:B------:R-:W-:Y:S01]  /*5060*/  IMAD R223, R223, 0x21, RZ ;  /* 0x00000021dfdf7824 */ /* 0x000fe200078e02ff */
[----:B------:R-:W-:Y:S01]  /*5070*/  PRMT R212, RZ, 0x7610, R212 ;  /* 0x00007610ffd47816 */ /* 0x000fe200000000d4 */
[----:B------:R-:W0:Y:S01]  /*5080*/  LDC R230, c[0x0][0x3c4] ;  /* 0x0000f100ffe67b82 */ /* 0x000e220000000800 */
        /* <DEDUP_REMOVED lines=29> */
[----:B------:R-:W0:Y:S01]  /*5260*/  LDC R238, c[0x0][0x3c4] ;  /* 0x0000f100ffee7b82 */ /* 0x000e220000000800 */
[----:B------:R-:W-:Y:S02]  /*5270*/  IMAD R233, R233, 0x3a, RZ ;  /* 0x0000003ae9e97824 */ /* 0x000fe400078e02ff */
[----:B------:R-:W-:-:S05]  /*5280*/  IMAD R235, R235, 0x13, RZ ;  /* 0x00000013ebeb7824 */ /* 0x000fca00078e02ff */
[----:B------:R-:W0:Y:S01]  /*5290*/  LDC R240, c[0x0][0x3c4] ;  /* 0x0000f100fff07b82 */ /* 0x000e220000000800 */
[----:B------:R-:W-:-:S07]  /*52a0*/  IMAD R237, R237, 0x23, RZ ;  /* 0x00000023eded7824 */ /* 0x000fce00078e02ff */
[----:B------:R-:W0:Y:S01]  /*52b0*/  LDC R242, c[0x0][0x3c4] ;  /* 0x0000f100fff27b82 */ /* 0x000e220000000800 */
[----:B------:R-:W-:-:S07]  /*52c0*/  IMAD R239, R239, 0x33, RZ ;  /* 0x00000033efef7824 */ /* 0x000fce00078e02ff */
[----:B------:R-:W0:Y:S08]  /*52d0*/  LDC R244, c[0x0][0x3c4] ;  /* 0x0000f100fff47b82 */ /* 0x000e300000000800 */
[----:B------:R-:W0:Y:S08]  /*52e0*/  LDC R245, c[0x0][0x3c4] ;  /* 0x0000f100fff57b82 */ /* 0x000e300000000800 */
[----:B------:R-:W0:Y:S01]  /*52f0*/  LDC R247, c[0x0][0x3c4] ;  /* 0x0000f100fff77b82 */ /* 0x000e220000000800 */
[----:B------:R-:W-:-:S02]  /*5300*/  IMAD R241, R241, 0xc, RZ ;  /* 0x0000000cf1f17824 */ /* 0x000fc400078e02ff */
[----:B------:R-:W-:-:S05]  /*5310*/  IMAD R243, R243, 0x1c, RZ ;  /* 0x0000001cf3f37824 */ /* 0x000fca00078e02ff */
[----:B------:R-:W0:Y:S08]  /*5320*/  LDC R249, c[0x0][0x3c4] ;  /* 0x0000f100fff97b82 */ /* 0x000e300000000800 */
[----:B------:R-:W0:Y:S01]  /*5330*/  LDC R250, c[0x0][0x3c4] ;  /* 0x0000f100fffa7b82 */ /* 0x000e220000000800 */
[----:B------:R-:W-:-:S07]  /*5340*/  IMAD R246, R246, 0x34, RZ ;  /* 0x00000034f6f67824 */ /* 0x000fce00078e02ff */
[----:B------:R-:W0:Y:S01]  /*5350*/  LDC R252, c[0x0][0x3c4] ;  /* 0x0000f100fffc7b82 */ /* 0x000e220000000800 */
[-C--:B--2---:R-:W-:Y:S02]  /*5360*/  LEA R56, P0, R51, R3.reuse, 0x1 ;  /* 0x0000000333387211 */ /* 0x084fe400078008ff */
[----:B---3--:R-:W-:Y:S02]  /*5370*/  LEA R58, P1, R9, R3, 0x1 ;  /* 0x00000003093a7211 */ /* 0x008fe400078208ff */
[-C--:B------:R-:W-:Y:S02]  /*5380*/  LEA.HI.X.SX32 R57, R51, R7.reuse, 0x1, P0 ;  /* 0x0000000733397211 */ /* 0x080fe400000f0eff */
[----:B------:R-:W-:Y:S02]  /*5390*/  LEA.HI.X.SX32 R59, R9, R7, 0x1, P1 ;  /* 0x00000007093b7211 */ /* 0x000fe400008f0eff */
[-C--:B----4-:R-:W-:Y:S01]  /*53a0*/  LEA R60, P0, R49, R3.reuse, 0x1 ;  /* 0x00000003313c7211 */ /* 0x090fe200078008ff */
[----:B------:R2:W3:Y:S01]  /*53b0*/  LDG.E.U16 R66, desc[UR10][R56.64] ;  /* 0x0000000a38427981 */ /* 0x0004e2000c1e1500 */
[----:B------:R-:W-:-:S02]  /*53c0*/  LEA R62, P1, R50, R3, 0x1 ;  /* 0x00000003323e7211 */ /* 0x000fc400078208ff */
[-C--:B------:R-:W-:Y:S01]  /*53d0*/  LEA.HI.X.SX32 R61, R49, R7.reuse, 0x1, P0 ;  /* 0x00000007313d7211 */ /* 0x080fe200000f0eff */
[----:B------:R-:W4:Y:S01]  /*53e0*/  LDG.E.U16 R58, desc[UR10][R58.64] ;  /* 0x0000000a3a3a7981 */ /* 0x000f22000c1e1500 */
[----:B------:R-:W-:Y:S02]  /*53f0*/  LEA.HI.X.SX32 R63, R50, R7, 0x1, P1 ;  /* 0x00000007323f7211 */ /* 0x000fe400008f0eff */
[CC--:B------:R-:W-:Y:S01]  /*5400*/  LEA R50, P0, R47.reuse, R3.reuse, 0x1 ;  /* 0x000000032f327211 */ /* 0x0c0fe200078008ff */
[----:B------:R-:W4:Y:S01]  /*5410*/  LDG.E.U16 R60, desc[UR10][R60.64] ;  /* 0x0000000a3c3c7981 */ /* 0x000f22000c1e1500 */
[C---:B------:R-:W-:Y:S02]  /*5420*/  LEA R64, P1, R48.reuse, R3, 0x1 ;  /* 0x0000000330407211 */ /* 0x040fe400078208ff */
[-C--:B------:R-:W-:Y:S01]  /*5430*/  LEA.HI.X.SX32 R51, R47, R7.reuse, 0x1, P0 ;  /* 0x000000072f337211 */ /* 0x080fe200000f0eff */
[----:B------:R-:W4:Y:S01]  /*5440*/  LDG.E.U16 R62, desc[UR10][R62.64] ;  /* 0x0000000a3e3e7981 */ /* 0x000f22000c1e1500 */
[----:B------:R-:W-:-:S02]  /*5450*/  LEA.HI.X.SX32 R65, R48, R7, 0x1, P1 ;  /* 0x0000000730417211 */ /* 0x000fc400008f0eff */
[CC--:B------:R-:W-:Y:S01]  /*5460*/  LEA R48, P0, R45.reuse, R3.reuse, 0x1 ;  /* 0x000000032d307211 */ /* 0x0c0fe200078008ff */
[----:B------:R1:W4:Y:S01]  /*5470*/  LDG.E.U16 R68, desc[UR10][R50.64] ;  /* 0x0000000a32447981 */ /* 0x000322000c1e1500 */
[C---:B0-----:R-:W-:Y:S02]  /*5480*/  LEA R54, P1, R46.reuse, R3, 0x1 ;  /* 0x000000032e367211 */ /* 0x041fe400078208ff */
[-C--:B------:R-:W-:Y:S01]  /*5490*/  LEA.HI.X.SX32 R49, R45, R7.reuse, 0x1, P0 ;  /* 0x000000072d317211 */ /* 0x080fe200000f0eff */
[----:B------:R-:W4:Y:S01]  /*54a0*/  LDG.E.U16 R64, desc[UR10][R64.64] ;  /* 0x0000000a40407981 */ /* 0x000f22000c1e1500 */
[----:B------:R-:W-:Y:S02]  /*54b0*/  LEA.HI.X.SX32 R55, R46, R7, 0x1, P1 ;  /* 0x000000072e377211 */ /* 0x000fe400008f0eff */
[-C--:B------:R-:W-:Y:S01]  /*54c0*/  LEA R46, P0, R43, R3.reuse, 0x1 ;  /* 0x000000032b2e7211 */ /* 0x080fe200078008ff */
[----:B------:R0:W4:Y:S01]  /*54d0*/  LDG.E.U16 R70, desc[UR10][R48.64] ;  /* 0x0000000a30467981 */ /* 0x000122000c1e1500 */
[----:B--2---:R-:W-:-:S02]  /*54e0*/  LEA R56, P1, R44, R3, 0x1 ;  /* 0x000000032c387211 */ /* 0x004fc400078208ff */
[-C--:B------:R-:W-:Y:S01]  /*54f0*/  LEA.HI.X.SX32 R47, R43, R7.reuse, 0x1, P0 ;  /* 0x000000072b2f7211 */ /* 0x080fe200000f0eff */
[----:B------:R-:W2:Y:S01]  /*5500*/  LDG.E.U16 R54, desc[UR10][R54.64] ;  /* 0x0000000a36367981 */ /* 0x000ea2000c1e1500 */
[----:B------:R-:W-:Y:S02]  /*5510*/  LEA.HI.X.SX32 R57, R44, R7, 0x1, P1 ;  /* 0x000000072c397211 */ /* 0x000fe400008f0eff */
[CC--:B------:R-:W-:Y:S01]  /*5520*/  LEA R44, P0, R41.reuse, R3.reuse, 0x1 ;  /* 0x00000003292c7211 */ /* 0x0c0fe200078008ff */
[----:B------:R0:W2:Y:S01]  /*5530*/  LDG.E.U16 R72, desc[UR10][R46.64] ;  /* 0x0000000a2e487981 */ /* 0x0000a2000c1e1500 */
[C---:B-1----:R-:W-:Y:S02]  /*5540*/  LEA R50, P1, R42.reuse, R3, 0x1 ;  /* 0x000000032a327211 */ /* 0x042fe400078208ff */
[-C--:B------:R-:W-:Y:S01]  /*5550*/  LEA.HI.X.SX32 R45, R41, R7.reuse, 0x1, P0 ;  /* 0x00000007292d7211 */ /* 0x080fe200000f0eff */
[----:B------:R-:W2:Y:S01]  /*5560*/  LDG.E.U16 R56, desc[UR10][R56.64] ;  /* 0x0000000a38387981 */ /* 0x000ea2000c1e1500 */
[----:B------:R-:W-:-:S02]  /*5570*/  LEA.HI.X.SX32 R51, R42, R7, 0x1, P1 ;  /* 0x000000072a337211 */ /* 0x000fc400008f0eff */
[CC--:B------:R-:W-:Y:S01]  /*5580*/  LEA R42, P0, R39.reuse, R3.reuse, 0x1 ;  /* 0x00000003272a7211 */ /* 0x0c0fe200078008ff */
[----:B------:R1:W2:Y:S01]  /*5590*/  LDG.E.U16 R74, desc[UR10][R44.64] ;  /* 0x0000000a2c4a7981 */ /* 0x0002a2000c1e1500 */
[C---:B0-----:R-:W-:Y:S02]  /*55a0*/  LEA R48, P1, R40.reuse, R3, 0x1 ;  /* 0x0000000328307211 */ /* 0x041fe400078208ff */
[-C--:B------:R-:W-:Y:S01]  /*55b0*/  LEA.HI.X.SX32 R43, R39, R7.reuse, 0x1, P0 ;  /* 0x00000007272b7211 */ /* 0x080fe200000f0eff */
[----:B------:R-:W2:Y:S01]  /*55c0*/  LDG.E.U16 R50, desc[UR10][R50.64] ;  /* 0x0000000a32327981 */ /* 0x000ea2000c1e1500 */
[----:B------:R-:W-:Y:S02]  /*55d0*/  LEA.HI.X.SX32 R49, R40, R7, 0x1, P1 ;  /* 0x0000000728317211 */ /* 0x000fe400008f0eff */
[-C--:B------:R-:W-:Y:S01]  /*55e0*/  LEA R40, P0, R37, R3.reuse, 0x1 ;  /* 0x0000000325287211 */ /* 0x080fe200078008ff */
[----:B------:R0:W2:Y:S01]  /*55f0*/  LDG.E.U16 R76, desc[UR10][R42.64] ;  /* 0x0000000a2a4c7981 */ /* 0x0000a2000c1e1500 */
[----:B------:R-:W-:-:S02]  /*5600*/  LEA R46, P1, R38, R3, 0x1 ;  /* 0x00000003262e7211 */ /* 0x000fc400078208ff */
        /* <DEDUP_REMOVED lines=57> */
[-C--:B------:R-:W-:Y:S01]  /*59a0*/  LEA R20, P0, R4, R3.reuse, 0x1 ;  /* 0x0000000304147211 */ /* 0x080fe200078008ff */
[----:B------:R0:W2:Y:S01]  /*59b0*/  LDG.E.U16 R98, desc[UR10][R22.64] ;  /* 0x0000000a16627981 */ /* 0x0000a2000c1e1500 */
[----:B-1----:R-:W-:Y:S02]  /*59c0*/  LEA R26, P1, R18, R3, 0x1 ;  /* 0x00000003121a7211 */ /* 0x002fe400078208ff */
        /* <DEDUP_REMOVED lines=15> */
[-C--:B-1----:R-:W-:Y:S01]  /*5ac0*/  LEA R20, P0, R8, R3.reuse, 0x1 ;  /* 0x0000000308147211 */ /* 0x082fe200078008ff */
[----:B------:R-:W2:Y:S01]  /*5ad0*/  LDG.E.U16 R22, desc[UR10][R22.64] ;  /* 0x0000000a16167981 */ /* 0x000ea2000c1e1500 */
[----:B------:R-:W-:Y:S02]  /*5ae0*/  LEA R28, P1, R10, R3, 0x1 ;  /* 0x000000030a1c7211 */ /* 0x000fe400078208ff */
[-C--:B------:R-:W-:Y:S01]  /*5af0*/  LEA.HI.X.SX32 R21, R8, R7.reuse, 0x1, P0 ;  /* 0x0000000708157211 */ /* 0x080fe200000f0eff */
[----:B------:R1:W2:Y:S01]  /*5b00*/  LDG.E.U16 R106, desc[UR10][R4.64] ;  /* 0x0000000a046a7981 */ /* 0x0002a2000c1e1500 */
[----:B------:R-:W-:-:S02]  /*5b10*/  LEA.HI.X.SX32 R29, R10, R7, 0x1, P1 ;  /* 0x000000070a1d7211 */ /* 0x000fc400008f0eff */
[-C--:B------:R-:W-:Y:S01]  /*5b20*/  LEA R8, P0, R6, R3.reuse, 0x1 ;  /* 0x0000000306087211 */ /* 0x080fe200078008ff */
[----:B------:R-:W2:Y:S01]  /*5b30*/  LDG.E.U16 R20, desc[UR10][R20.64] ;  /* 0x0000000a14147981 */ /* 0x000ea2000c1e1500 */
[----:B------:R-:W-:Y:S02]  /*5b40*/  LEA R10, P1, R16, R3, 0x1 ;  /* 0x00000003100a7211 */ /* 0x000fe400078208ff */
[-C--:B------:R-:W-:Y:S01]  /*5b50*/  LEA.HI.X.SX32 R9, R6, R7.reuse, 0x1, P0 ;  /* 0x0000000706097211 */ /* 0x080fe200000f0eff */
[----:B------:R-:W2:Y:S01]  /*5b60*/  LDG.E.U16 R28, desc[UR10][R28.64] ;  /* 0x0000000a1c1c7981 */ /* 0x000ea2000c1e1500 */
[----:B------:R-:W-:Y:S02]  /*5b70*/  LEA.HI.X.SX32 R11, R16, R7, 0x1, P1 ;  /* 0x00000007100b7211 */ /* 0x000fe400008f0eff */
[-C--:B------:R-:W-:Y:S01]  /*5b80*/  LEA R16, P0, R14, R3.reuse, 0x1 ;  /* 0x000000030e107211 */ /* 0x080fe200078008ff */
[----:B------:R1:W2:Y:S01]  /*5b90*/  LDG.E.U16 R108, desc[UR10][R8.64] ;  /* 0x0000000a086c7981 */ /* 0x0002a2000c1e1500 */
[----:B0-----:R-:W-:-:S02]  /*5ba0*/  LEA R18, P1, R15, R3, 0x1 ;  /* 0x000000030f127211 */ /* 0x001fc400078208ff */
[----:B------:R-:W-:Y:S01]  /*5bb0*/  LEA.HI.X.SX32 R17, R14, R7, 0x1, P0 ;  /* 0x000000070e117211 */ /* 0x000fe200000f0eff */
[----:B------:R0:W2:Y:S01]  /*5bc0*/  LDG.E.U16 R110, desc[UR10][R10.64] ;  /* 0x0000000a0a6e7981 */ /* 0x0000a2000c1e1500 */
[----:B-1----:R-:W-:Y:S02]  /*5bd0*/  LEA R4, P0, R13, R3, 0x1 ;  /* 0x000000030d047211 */ /* 0x002fe400078008ff */
[-C--:B------:R-:W-:Y:S01]  /*5be0*/  LEA.HI.X.SX32 R19, R15, R7.reuse, 0x1, P1 ;  /* 0x000000070f137211 */ /* 0x080fe200008f0eff */
[----:B------:R1:W2:Y:S01]  /*5bf0*/  LDG.E.U16 R112, desc[UR10][R16.64] ;  /* 0x0000000a10707981 */ /* 0x0002a2000c1e1500 */
[----:B------:R-:W-:Y:S02]  /*5c00*/  LEA.HI.X.SX32 R5, R13, R7, 0x1, P0 ;  /* 0x000000070d057211 */ /* 0x000fe400000f0eff */
[-C--:B------:R-:W-:Y:S01]  /*5c10*/  LEA R8, P0, R141, R3.reuse, 0x1 ;  /* 0x000000038d087211 */ /* 0x080fe200078008ff */
[----:B------:R1:W2:Y:S01]  /*5c20*/  LDG.E.U16 R114, desc[UR10][R18.64] ;  /* 0x0000000a12727981 */ /* 0x0002a2000c1e1500 */
[----:B------:R-:W-:-:S02]  /*5c30*/  LEA R12, P1, R135, R3, 0x1 ;  /* 0x00000003870c7211 */ /* 0x000fc400078208ff */
[-C--:B------:R-:W-:Y:S01]  /*5c40*/  LEA.HI.X.SX32 R9, R141, R7.reuse, 0x1, P0 ;  /* 0x000000078d097211 */ /* 0x080fe200000f0eff */
[----:B------:R-:W2:Y:S01]  /*5c50*/  LDG.E.U16 R116, desc[UR10][R4.64] ;  /* 0x0000000a04747981 */ /* 0x000ea2000c1e1500 */
[----:B------:R-:W-:Y:S02]  /*5c60*/  LEA.HI.X.SX32 R13, R135, R7, 0x1, P1 ;  /* 0x00000007870d7211 */ /* 0x000fe400008f0eff */
[CC--:B0-----:R-:W-:Y:S01]  /*5c70*/  LEA R10, P0, R150.reuse, R3.reuse, 0x1 ;  /* 0x00000003960a7211 */ /* 0x0c1fe200078008ff */
[----:B------:R0:W2:Y:S01]  /*5c80*/  LDG.E.U16 R8, desc[UR10][R8.64] ;  /* 0x0000000a08087981 */ /* 0x0000a2000c1e1500 */
[C---:B------:R-:W-:Y:S02]  /*5c90*/  LEA R14, P1, R145.reuse, R3, 0x1 ;  /* 0x00000003910e7211 */ /* 0x040fe400078208ff */
[-C--:B------:R-:W-:Y:S01]  /*5ca0*/  LEA.HI.X.SX32 R11, R150, R7.reuse, 0x1, P0 ;  /* 0x00000007960b7211 */ /* 0x080fe200000f0eff */
[----:B------:R-:W2:Y:S01]  /*5cb0*/  LDG.E.U16 R12, desc[UR10][R12.64] ;  /* 0x0000000a0c0c7981 */ /* 0x000ea2000c1e1500 */
[----:B------:R-:W-:-:S02]  /*5cc0*/  LEA.HI.X.SX32 R15, R145, R7, 0x1, P1 ;  /* 0x00000007910f7211 */ /* 0x000fc400008f0eff */
[-C--:B-1----:R-:W-:Y:S01]  /*5cd0*/  LEA R16, P0, R160, R3.reuse, 0x1 ;  /* 0x00000003a0107211 */ /* 0x082fe200078008ff */
[----:B------:R1:W2:Y:S01]  /*5ce0*/  LDG.E.U16 R10, desc[UR10][R10.64] ;  /* 0x0000000a0a0a7981 */ /* 0x0002a2000c1e1500 */
[----:B------:R-:W-:Y:S01]  /*5cf0*/  LEA R18, P1, R166, R3, 0x1 ;  /* 0x00000003a6127211 */ /* 0x000fe200078208ff */
[----:B0-----:R-:W0:Y:S01]  /*5d00*/  LDC R9, c[0x0][0x3f0] ;  /* 0x0000fc00ff097b82 */ /* 0x001e220000000800 */
[----:B------:R-:W-:Y:S01]  /*5d10*/  LEA.HI.X.SX32 R17, R160, R7, 0x1, P0 ;  /* 0x00000007a0117211 */ /* 0x000fe200000f0eff */
[----:B------:R-:W2:Y:S01]  /*5d20*/  LDG.E.U16 R14, desc[UR10][R14.64] ;  /* 0x0000000a0e0e7981 */ /* 0x000ea2000c1e1500 */
[----:B------:R-:W-:Y:S02]  /*5d30*/  LEA R4, P0, R172, R3, 0x1 ;  /* 0x00000003ac047211 */ /* 0x000fe400078008ff */
[----:B------:R-:W-:Y:S01]  /*5d40*/  LEA.HI.X.SX32 R19, R166, R7, 0x1, P1 ;  /* 0x00000007a6137211 */ /* 0x000fe200008f0eff */
[----:B------:R1:W2:Y:S01]  /*5d50*/  LDG.E.U16 R16, desc[UR10][R16.64] ;  /* 0x0000000a10107981 */ /* 0x0002a2000c1e1500 */
[----:B------:R-:W-:Y:S01]  /*5d60*/  LEA R6, P1, R80, R3, 0x1 ;  /* 0x0000000350067211 */ /* 0x000fe200078208ff */
[----:B-1----:R-:W1:Y:S01]  /*5d70*/  LDC R11, c[0x0][0x3c4] ;  /* 0x0000f100ff0b7b82 */ /* 0x002e620000000800 */
[-C--:B------:R-:W-:Y:S01]  /*5d80*/  LEA.HI.X.SX32 R5, R172, R7.reuse, 0x1, P0 ;  /* 0x00000007ac057211 */ /* 0x080fe200000f0eff */
[----:B------:R-:W2:Y:S01]  /*5d90*/  LDG.E.U16 R18, desc[UR10][R18.64] ;  /* 0x0000000a12127981 */ /* 0x000ea2000c1e1500 */
[----:B------:R-:W-:-:S03]  /*5da0*/  LEA.HI.X.SX32 R7, R80, R7, 0x1, P1 ;  /* 0x0000000750077211 */ /* 0x000fc600008f0eff */
[----:B------:R0:W2:Y:S01]  /*5db0*/  LDG.E.U16 R80, desc[UR10][R4.64] ;  /* 0x0000000a04507981 */ /* 0x0000a2000c1e1500 */
[----:B------:R-:W-:Y:S01]  /*5dc0*/  R2UR UR8, R0 ;  /* 0x00000000000872ca */ /* 0x000fe200000e0000 */
[----:B------:R-:W1:Y:S02]  /*5dd0*/  LDC R17, c[0x0][0x3c4] ;  /* 0x0000f100ff117b82 */ /* 0x000e640000000800 */
[----:B------:R0:W2:Y:S01]  /*5de0*/  LDG.E.U16 R6, desc[UR10][R6.64] ;  /* 0x0000000a06067981 */ /* 0x0000a2000c1e1500 */
[----:B------:R-:W-:-:S05]  /*5df0*/  IMAD.SHL.U32 R3, R197, 0x200000, RZ ;  /* 0x00200000c5037824 */ /* 0x000fca00078e00ff */
[----:B------:R-:W-:Y:S01]  /*5e00*/  LOP3.LUT R3, R3, 0x600000, RZ, 0xc0, !PT ;  /* 0x0060000003037812 */ /* 0x000fe200078ec0ff */
[----:B0-----:R-:W0:Y:S03]  /*5e10*/  LDC R4, c[0x0][0x3c0] ;  /* 0x0000f000ff047b82 */ /* 0x001e260000000800 */
[----:B------:R-:W-:-:S05]  /*5e20*/  R2UR UR7, R3 ;  /* 0x00000000030772ca */ /* 0x000fca00000e0000 */
[----:B------:R-:W0:Y:S01]  /*5e30*/  LDC R3, c[0x0][0x3c8] ;  /* 0x0000f200ff037b82 */ /* 0x000e220000000800 */
[----:B------:R-:W-:-:S07]  /*5e40*/  LOP3.LUT R0, R2, 0x7f, RZ, 0xc0, !PT ;  /* 0x0000007f02007812 */ /* 0x000fce00078ec0ff */
[----:B------:R-:W-:Y:S01]  /*5e50*/  UIADD3 UR7, UPT, UPT, UR8, UR7, URZ ;  /* 0x0000000708077290 */ /* 0x000fe2000fffe0ff */
[----:B------:R-:W1:Y:S01]  /*5e60*/  LDC R5, c[0x0][0x3c8] ;  /* 0x0000f200ff057b82 */ /* 0x000e620000000800 */
[----:B------:R-:W-:Y:S04]  /*5e70*/  STS.U16 [R53+UR9+0x1300], R126 ;  /* 0x0013007e35007988 */ /* 0x000fe80008000409 */
[----:B------:R-:W-:Y:S04]  /*5e80*/  STS.U16 [R53+UR9+0x1700], R122 ;  /* 0x0017007a35007988 */ /* 0x000fe80008000409 */
[----:B------:R-:W-:Y:S04]  /*5e90*/  STS.U16 [R53+UR9+0x1b00], R124 ;  /* 0x001b007c35007988 */ /* 0x000fe80008000409 */
[----:B------:R-:W-:Y:S04]  /*5ea0*/  STS.U16 [R53+UR9+0x1f00], R128 ;  /* 0x001f008035007988 */ /* 0x000fe80008000409 */
[----:B------:R-:W-:Y:S01]  /*5eb0*/  STS.U16 [R53+UR9+0x2300], R52 ;  /* 0x0023003435007988 */ /* 0x000fe20008000409 */
[----:B0-----:R-:W-:Y:S01]  /*5ec0*/  IMAD R3, R0, R3, RZ ;  /* 0x0000000300037224 */ /* 0x001fe200078e02ff */
[----:B------:R-:W0:Y:S01]  /*5ed0*/  LDC R19, c[0x0][0x3c4] ;  /* 0x0000f100ff137b82 */ /* 0x000e220000000800 */
[----:B------:R-:W-:-:S05]  /*5ee0*/  IMAD R0, R251, R4, RZ ;  /* 0x00000004fb007224 */ /* 0x000fca00078e02ff */
[C---:B------:R-:W-:Y:S01]  /*5ef0*/  LEA R198, P0, R0.reuse, R198, 0x1 ;  /* 0x000000c600c67211 */ /* 0x040fe200078008ff */
[----:B------:R-:W-:Y:S01]  /*5f00*/  STTM.x64 tmem[UR7], RZ ;  /* 0x000000ff000079ed */ /* 0x000fe20008340007 */
[----:B---3--:R-:W-:Y:S02]  /*5f10*/  STS.U16 [R53+UR9+0x2700], R66 ;  /* 0x0027004235007988 */ /* 0x008fe40008000409 */
[----:B------:R-:W-:Y:S02]  /*5f20*/  LEA.HI.X.SX32 R7, R0, R199, 0x1, P0 ;  /* 0x000000c700077211 */ /* 0x000fe400000f0eff */
[----:B----4-:R-:W-:Y:S01]  /*5f30*/  STS.U16 [R53+UR9+0x2b00], R58 ;  /* 0x002b003a35007988 */ /* 0x010fe20008000409 */
[----:B------:R-:W-:-:S03]  /*5f40*/  LOP3.LUT P0, RZ, R2, 0x7f, RZ, 0xc0, !PT ;  /* 0x0000007f02ff7812 */ /* 0x000fc6000780c0ff */
        /* <DEDUP_REMOVED lines=25> */
[----:B------:R3:W-:Y:S01]  /*60e0*/  STS.U16 [R53+UR9+0xa300], R30 ;  /* 0x00a3001e35007988 */ /* 0x0007e20008000409 */
[----:B--2---:R-:W2:Y:S01]  /*60f0*/  LDC R34, c[0x0][0x3c8] ;  /* 0x0000f200ff227b82 */ /* 0x004ea20000000800 */
[----:B------:R-:W-:Y:S01]  /*6100*/  STTM.x64 tmem[UR7+0x40], RZ ;  /* 0x000040ff000079ed */ /* 0x000fe20008340007 */
[----:B------:R-:W-:Y:S01]  /*6110*/  STTM.x64 tmem[UR7+0x80], RZ ;  /* 0x000080ff000079ed */ /* 0x000fe20008340007 */
[----:B------:R-:W-:Y:S04]  /*6120*/  STS.U16 [R53+UR9+0x8f00], R92 ;  /* 0x008f005c35007988 */ /* 0x000fe80008000409 */
[----:B------:R-:W-:Y:S01]  /*6130*/  STS.U16 [R53+UR9+0x9700], R94 ;  /* 0x0097005e35007988 */ /* 0x000fe20008000409 */
[----:B---3--:R-:W3:Y:S03]  /*6140*/  LDC R30, c[0x0][0x3c8] ;  /* 0x0000f200ff1e7b82 */ /* 0x008ee60000000800 */
[----:B------:R-:W-:Y:S04]  /*6150*/  STS.U16 [R53+UR9+0x9b00], R32 ;  /* 0x009b002035007988 */ /* 0x000fe80008000409 */
[----:B------:R-:W-:Y:S04]  /*6160*/  STS.U16 [R53+UR9+0x9f00], R96 ;  /* 0x009f006035007988 */ /* 0x000fe80008000409 */
[----:B------:R-:W-:Y:S04]  /*6170*/  STS.U16 [R53+UR9+0xa700], R98 ;  /* 0x00a7006235007988 */ /* 0x000fe80008000409 */
[----:B------:R-:W-:Y:S04]  /*6180*/  STS.U16 [R53+UR9+0xab00], R100 ;  /* 0x00ab006435007988 */ /* 0x000fe80008000409 */
[----:B------:R-:W-:Y:S04]  /*6190*/  STS.U16 [R53+UR9+0xaf00], R102 ;  /* 0x00af006635007988 */ /* 0x000fe80008000409 */
[----:B------:R-:W-:Y:S01]  /*61a0*/  STS.U16 [R53+UR9+0xb300], R26 ;  /* 0x00b3001a35007988 */ /* 0x000fe20008000409 */
[----:B------:R-:W4:Y:S03]  /*61b0*/  LDC R15, c[0x0][0x3c4] ;  /* 0x0000f100ff0f7b82 */ /* 0x000f260000000800 */
        /* <DEDUP_REMOVED lines=12> */
[----:B------:R0:W-:Y:S04]  /*6280*/  STS.U16 [R53+UR9+0xe700], R8 ;  /* 0x00e7000835007988 */ /* 0x0001e80008000409 */
[----:B------:R-:W-:Y:S04]  /*6290*/  STS.U16 [R53+UR9+0xeb00], R14 ;  /* 0x00eb000e35007988 */ /* 0x000fe80008000409 */
[----:B------:R0:W-:Y:S04]  /*62a0*/  STS.U16 [R53+UR9+0xef00], R10 ;  /* 0x00ef000a35007988 */ /* 0x0001e80008000409 */
[----:B------:R0:W-:Y:S04]  /*62b0*/  STS.U16 [R53+UR9+0xf300], R16 ;  /* 0x00f3001035007988 */ /* 0x0001e80008000409 */
[----:B------:R0:W-:Y:S04]  /*62c0*/  STS.U16 [R53+UR9+0xf700], R18 ;  /* 0x00f7001235007988 */ /* 0x0001e80008000409 */
[----:B------:R-:W-:Y:S04]  /*62d0*/  STS.U16 [R53+UR9+0xfb00], R80 ;  /* 0x00fb005035007988 */ /* 0x000fe80008000409 */
[----:B------:R0:W-:Y:S01]  /*62e0*/  STS.U16 [R53+UR9+0xff00], R6 ;  /* 0x00ff000635007988 */ /* 0x0001e20008000409 */
[----:B-1----:R-:W-:Y:S01]  /*62f0*/  IMAD.SHL.U32 R21, R11, 0x2, RZ ;  /* 0x000000020b157824 */ /* 0x002fe200078e00ff */
[----:B------:R-:W-:Y:S01]  /*6300*/  PRMT R145, RZ, 0x7610, R145 ;  /* 0x00007610ff917816 */ /* 0x000fe20000000091 */
[----:B------:R-:W1:Y:S01]  /*6310*/  LDC R197, c[0x0][0x3c4] ;  /* 0x0000f100ffc57b82 */ /* 0x000e620000000800 */
[----:B------:R-:W-:Y:S01]  /*6320*/  STTM.x64 tmem[UR7+0xc0], RZ ;  /* 0x0000c0ff000079ed */ /* 0x000fe20008340007 */
[----:B------:R-:W0:Y:S01]  /*6330*/  FENCE.VIEW.ASYNC.T ;  /* 0x00000000000073c6 */ /* 0x000e220000000200 */
[----:B------:R-:W-:Y:S01]  /*6340*/  IMAD.U32 R2, RZ, RZ, UR9 ;  /* 0x00000009ff027e24 */ /* 0x000fe2000f8e00ff */
[----:B0-----:R-:W-:-:S03]  /*6350*/  VOTEU.ALL UP0, P0 ;  /* 0x0000000000ff7886 */ /* 0x001fc60000000000 */
[----:B------:R-:W-:Y:S01]  /*6360*/  VIADD R206, R2, 0x40000 ;  /* 0x0004000002ce7836 */ /* 0x000fe20000000000 */
[----:B------:R-:W-:Y:S01]  /*6370*/  PRMT R13, RZ, 0x7610, R13 ;  /* 0x00007610ff0d7816 */ /* 0x000fe2000000000d */
[----:B--2---:R-:W-:Y:S01]  /*6380*/  IMAD R4, R34, 0x80, R3 ;  /* 0x0000008022047824 */ /* 0x004fe200078e0203 */
[----:B------:R-:W-:-:S04]  /*6390*/  @!UP0 UIADD3 UR4, UPT, UPT, -UR12, 0x100000, URZ ;  /* 0x001000000c048890 */ /* 0x000fc8000fffe1ff */
[----:B------:R-:W-:Y:S02]  /*63a0*/  @!UP0 USHF.L.U32 UR5, UR4, 0xb, URZ ;  /* 0x0000000b04058899 */ /* 0x000fe400080006ff */
[----:B------:R-:W-:Y:S01]  /*63b0*/  @!UP0 USHF.L.U32 UR4, UR4, 0x1, URZ ;  /* 0x0000000104048899 */ /* 0x000fe200080006ff */
[----:B------:R-:W-:Y:S02]  /*63c0*/  PRMT R125, RZ, 0x7610, R125 ;  /* 0x00007610ff7d7816 */ /* 0x000fe4000000007d */
[----:B------:R-:W-:Y:S02]  /*63d0*/  PRMT R129, RZ, 0x7610, R129 ;  /* 0x00007610ff817816 */ /* 0x000fe40000000081 */
[----:B------:R-:W-:Y:S02]  /*63e0*/  PRMT R130, RZ, 0x7610, R130 ;  /* 0x00007610ff827816 */ /* 0x000fe40000000082 */
[----:B------:R-:W-:Y:S02]  /*63f0*/  PRMT R131, RZ, 0x7610, R131 ;  /* 0x00007610ff837816 */ /* 0x000fe40000000083 */
[----:B------:R-:W-:Y:S01]  /*6400*/  PRMT R137, RZ, 0x7610, R137 ;  /* 0x00007610ff897816 */ /* 0x000fe20000000089 */
[----:B------:R-:W-:Y:S01]  /*6410*/  IMAD.SHL.U32 R214, R214, 0x10, RZ ;  /* 0x00000010d6d67824 */ /* 0x000fe200078e00ff */
[----:B------:R-:W-:Y:S01]  /*6420*/  R2UR UR6, R206 ;  /* 0x00000000ce0672ca */ /* 0x000fe200000e0000 */
[----:B------:R-:W-:Y:S01]  /*6430*/  IMAD R5, R5, 0x80, R4 ;  /* 0x0000008005057824 */ /* 0x000fe200078e0204 */
[----:B------:R-:W-:Y:S01]  /*6440*/  VOTEU.ALL UP1, P0 ;  /* 0x0000000000ff7886 */ /* 0x000fe20000020000 */
[----:B------:R-:W-:Y:S03]  /*6450*/  BAR.SYNC.DEFER_BLOCKING 0x0 ;  /* 0x0000000000007b1d */ /* 0x000fe60000010000 */
[----:B---3--:R-:W-:-:S02]  /*6460*/  LEA R0, R30, R5, 0x7 ;  /* 0x000000051e007211 */ /* 0x008fc400078e38ff */
[-C--:B------:R-:W-:Y:S01]  /*6470*/  LEA R204, P1, R3, R198.reuse, 0x1 ;  /* 0x000000c603cc7211 */ /* 0x080fe200078208ff */
[----:B------:R-:W-:Y:S01]  /*6480*/  IMAD.SHL.U32 R216, R216, 0x20, RZ ;  /* 0x00000020d8d87824 */ /* 0x000fe200078e00ff */
[-C--:B------:R-:W-:Y:S01]  /*6490*/  LEA R202, P2, R4, R198.reuse, 0x1 ;  /* 0x000000c604ca7211 */ /* 0x080fe200078408ff */
[----:B------:R-:W-:Y:S01]  /*64a0*/  IMAD R218, R218, 0x30, RZ ;  /* 0x00000030dada7824 */ /* 0x000fe200078e02ff */
[-C--:B------:R-:W-:Y:S01]  /*64b0*/  LEA R200, P3, R5, R198.reuse, 0x1 ;  /* 0x000000c605c87211 */ /* 0x080fe200078608ff */
[----:B------:R-:W-:Y:S01]  /*64c0*/  IMAD R220, R220, 0x9, RZ ;  /* 0x00000009dcdc7824 */ /* 0x000fe200078e02ff */
[----:B------:R-:W-:Y:S01]  /*64d0*/  LEA R198, P4, R0, R198, 0x1 ;  /* 0x000000c600c67211 */ /* 0x000fe200078808ff */
[----:B------:R-:W-:Y:S01]  /*64e0*/  IMAD R222, R222, 0x19, RZ ;  /* 0x00000019dede7824 */ /* 0x000fe200078e02ff */
[-C--:B------:R-:W-:Y:S01]  /*64f0*/  LEA.HI.X.SX32 R205, R3, R7.reuse, 0x1, P1 ;  /* 0x0000000703cd7211 */ /* 0x080fe200008f0eff */
[----:B------:R-:W-:Y:S01]  /*6500*/  IMAD R224, R224, 0x29, RZ ;  /* 0x00000029e0e07824 */ /* 0x000fe200078e02ff */
[----:B------:R-:W-:Y:S01]  /*6510*/  LEA.HI.X.SX32 R199, R0, R7, 0x1, P4 ;  /* 0x0000000700c77211 */ /* 0x000fe200020f0eff */
[----:B------:R-:W0:Y:S01]  /*6520*/  LDC R3, c[0x0][0x3c4] ;  /* 0x0000f100ff037b82 */ /* 0x000e220000000800 */
[----:B------:R-:W2:Y:S02]  /*6530*/  FENCE.VIEW.ASYNC.S ;  /* 0x00000000000073c6 */ /* 0x000ea40000000000 */
[----:B--2---:R2:W3:Y:S01]  /*6540*/  @!UP1 SYNCS.EXCH.64 URZ, [UR6], UR4 ;  /* 0x0000000406ff95b2 */ /* 0x0044e20008000100 */
[----:B------:R-:W-:-:S04]  /*6550*/  ISETP.GT.AND P1, PT, R9, RZ, PT ;  /* 0x000000ff0900720c */ /* 0x000fc80003f24270 */
[----:B------:R-:W1:Y:S01]  /*6560*/  LDC R0, c[0x0][0x3c4] ;  /* 0x0000f100ff007b82 */ /* 0x000e620000000800 */
[-C--:B------:R-:W-:Y:S02]  /*6570*/  LEA.HI.X.SX32 R203, R4, R7.reuse, 0x1, P2 ;  /* 0x0000000704cb7211 */ /* 0x080fe400010f0eff */
[----:B------:R-:W-:Y:S01]  /*6580*/  LEA.HI.X.SX32 R201, R5, R7, 0x1, P3 ;  /* 0x0000000705c97211 */ /* 0x000fe200018f0eff */
[----:B------:R-:W-:-:S04]  /*6590*/  IMAD.WIDE R4, R21, 0x2, R204 ;  /* 0x0000000215047825 */ /* 0x000fc800078e02cc */
[----:B---3--:R-:W-:Y:S08]  /*65a0*/  BAR.SYNC.DEFER_BLOCKING 0x0 ;  /* 0x0000000000007b1d */ /* 0x008ff00000010000 */
[----:B------:R-:W3:Y:S01]  /*65b0*/  LDC R7, c[0x0][0x3c4] ;  /* 0x0000f100ff077b82 */ /* 0x000ee20000000800 */
[----:B------:R-:W-:Y:S01]  /*65c0*/  PRMT R110, RZ, 0x7610, R110 ;  /* 0x00007610ff6e7816 */ /* 0x000fe2000000006e */
[----:B------:R-:W-:Y:S01]  /*65d0*/  IMAD.WIDE R8, R21, 0x2, R202 ;  /* 0x0000000215087825 */ /* 0x000fe200078e02ca */
[----:B------:R-:W-:-:S02]  /*65e0*/  PRMT R150, RZ, 0x7610, R150 ;  /* 0x00007610ff967816 */ /* 0x000fc40000000096 */
[----:B------:R-:W-:Y:S02]  /*65f0*/  PRMT R160, RZ, 0x7610, R160 ;  /* 0x00007610ffa07816 */ /* 0x000fe400000000a0 */
[----:B------:R-:W-:Y:S01]  /*6600*/  PRMT R166, RZ, 0x7610, R166 ;  /* 0x00007610ffa67816 */ /* 0x000fe200000000a6 */
[----:B------:R-:W-:Y:S01]  /*6610*/  IMAD R226, R226, 0x39, RZ ;  /* 0x00000039e2e27824 */ /* 0x000fe200078e02ff */
        /* <DEDUP_REMOVED lines=9> */
[----:B------:R0:W2:Y:S01]  /*66b0*/  @P1 LDG.E.U16 R113, desc[UR10][R4.64] ;  /* 0x0000000a04711981 */ /* 0x0000a2000c1e1500 */
[----:B------:R-:W-:Y:S01]  /*66c0*/  PRMT R135, RZ, 0x7610, R135 ;  /* 0x00007610ff877816 */ /* 0x000fe20000000087 */
[----:B------:R-:W-:Y:S01]  /*66d0*/  IMAD R236, R236, 0x1b, RZ ;  /* 0x0000001becec7824 */ /* 0x000fe200078e02ff */
[----:B------:R-:W-:Y:S01]  /*66e0*/  PRMT R141, RZ, 0x7610, R141 ;  /* 0x00007610ff8d7816 */ /* 0x000fe2000000008d */
[----:B------:R-:W-:Y:S01]  /*66f0*/  IMAD R238, R238, 0x2b, RZ ;  /* 0x0000002beeee7824 */ /* 0x000fe200078e02ff */
[----:B------:R-:W-:Y:S01]  /*6700*/  PRMT R29, RZ, 0x7610, R29 ;  /* 0x00007610ff1d7816 */ /* 0x000fe2000000001d */
[----:B------:R-:W-:Y:S01]  /*6710*/  IMAD R240, R240, 0x3b, RZ ;  /* 0x0000003bf0f07824 */ /* 0x000fe200078e02ff */
[----:B------:R-:W-:Y:S01]  /*6720*/  PRMT R31, RZ, 0x7610, R31 ;  /* 0x00007610ff1f7816 */ /* 0x000fe2000000001f */
[----:B------:R-:W2:Y:S01]  /*6730*/  LDC R251, c[0x0][0x3c4] ;  /* 0x0000f100fffb7b82 */ /* 0x000ea20000000800 */
[----:B0-----:R-:W-:-:S04]  /*6740*/  IMAD.WIDE R4, R3, 0x2, R204 ;  /* 0x0000000203047825 */ /* 0x001fc800078e02cc */
[----:B-1----:R-:W-:Y:S01]  /*6750*/  IMAD R3, R0, 0x3, RZ ;  /* 0x0000000300037824 */ /* 0x002fe200078e02ff */
[----:B------:R-:W-:Y:S02]  /*6760*/  PRMT R112, RZ, 0x7610, R112 ;  /* 0x00007610ff707816 */ /* 0x000fe40000000070 */
[----:B------:R-:W0:Y:S01]  /*6770*/  LDC R0, c[0x0][0x3c4] ;  /* 0x0000f100ff007b82 */ /* 0x000e220000000800 */
[C---:B------:R-:W-:Y:S01]  /*6780*/  IMAD.WIDE R10, R21.reuse, 0x2, R200 ;  /* 0x00000002150a7825 */ /* 0x040fe200078e02c8 */
[----:B------:R-:W-:Y:S01]  /*6790*/  PRMT R14, RZ, 0x7610, R14 ;  /* 0x00007610ff0e7816 */ /* 0x000fe2000000000e */
[----:B------:R-:W2:Y:S02]  /*67a0*/  @P1 LDG.E.U16 R142, desc[UR10][R4.64] ;  /* 0x0000000a048e1981 */ /* 0x000ea4000c1e1500 */
[----:B------:R-:W-:Y:S01]  /*67b0*/  IMAD.WIDE R20, R21, 0x2, R198 ;  /* 0x0000000215147825 */ /* 0x000fe200078e02c6 */
[----:B----4-:R-:W-:Y:S01]  /*67c0*/  SHF.L.U32 R27, R15, 0x2, RZ ;  /* 0x000000020f1b7819 */ /* 0x010fe200000006ff */
[----:B------:R1:W4:Y:S02]  /*67d0*/  @P1 LDG.E.U16 R111, desc[UR10][R10.64] ;  /* 0x0000000a0a6f1981 */ /* 0x000324000c1e1500 */
[----:B------:R-:W-:-:S02]  /*67e0*/  IMAD.WIDE R16, R17, 0x2, R200 ;  /* 0x0000000211107825 */ /* 0x000fc400078e02c8 */
[----:B------:R3:W4:Y:S02]  /*67f0*/  @P1 LDG.E.U16 R110, desc[UR10][R20.64] ;  /* 0x0000000a146e1981 */ /* 0x000724000c1e1500 */
[----:B------:R-:W-:Y:S01]  /*6800*/  IMAD.WIDE R18, R19, 0x2, R198 ;  /* 0x0000000213127825 */ /* 0x000fe200078e02c6 */
[----:B------:R-:W-:Y:S01]  /*6810*/  PRMT R12, RZ, 0x7610, R12 ;  /* 0x00007610ff0c7816 */ /* 0x000fe2000000000c */
[----:B------:R3:W2:Y:S02]  /*6820*/  @P1 LDG.E.U16 R112, desc[UR10][R8.64] ;  /* 0x0000000a08701981 */ /* 0x0006a4000c1e1500 */
[C---:B------:R-:W-:Y:S01]  /*6830*/  IMAD.WIDE R22, R3.reuse, 0x2, R204 ;  /* 0x0000000203167825 */ /* 0x040fe200078e02cc */
[----:B-1----:R-:W-:Y:S01]  /*6840*/  PRMT R11, RZ, 0x7610, R11 ;  /* 0x00007610ff0b7816 */ /* 0x002fe2000000000b */
[----:B------:R1:W4:Y:S02]  /*6850*/  @P1 LDG.E.U16 R144, desc[UR10][R16.64] ;  /* 0x0000000a10901981 */ /* 0x000324000c1e1500 */
[----:B---3--:R-:W-:Y:S01]  /*6860*/  IMAD.WIDE R20, R3, 0x2, R202 ;  /* 0x0000000203147825 */ /* 0x008fe200078e02ca */
[----:B------:R-:W-:Y:S01]  /*6870*/  PRMT R10, RZ, 0x7610, R10 ;  /* 0x00007610ff0a7816 */ /* 0x000fe2000000000a */
[----:B------:R3:W4:Y:S02]  /*6880*/  @P1 LDG.E.U16 R145, desc[UR10][R18.64] ;  /* 0x0000000a12911981 */ /* 0x000724000c1e1500 */
[----:B------:R-:W-:Y:S01]  /*6890*/  IMAD.WIDE R6, R7, 0x2, R202 ;  /* 0x0000000207067825 */ /* 0x000fe200078e02ca */
[----:B------:R-:W-:Y:S01]  /*68a0*/  PRMT R9, RZ, 0x7610, R9 ;  /* 0x00007610ff097816 */ /* 0x000fe20000000009 */
[----:B------:R3:W4:Y:S01]  /*68b0*/  @P1 LDG.E.U16 R14, desc[UR10][R22.64] ;  /* 0x0000000a160e1981 */ /* 0x000722000c1e1500 */
[----:B------:R-:W-:Y:S01]  /*68c0*/  PRMT R8, RZ, 0x7610, R8 ;  /* 0x00007610ff087816 */ /* 0x000fe20000000008 */
[----:B------:R-:W-:-:S02]  /*68d0*/  IMAD.WIDE R24, R3, 0x2, R200 ;  /* 0x0000000203187825 */ /* 0x000fc400078e02c8 */
[----:B------:R0:W4:Y:S02]  /*68e0*/  @P1 LDG.E.U16 R13, desc[UR10][R20.64] ;  /* 0x0000000a140d1981 */ /* 0x000124000c1e1500 */
[----:B-1----:R-:W-:Y:S02]  /*68f0*/  IMAD.WIDE R16, R3, 0x2, R198 ;  /* 0x0000000203107825 */ /* 0x002fe400078e02c6 */
[----:B------:R1:W4:Y:S02]  /*6900*/  @P1 LDG.E.U16 R143, desc[UR10][R6.64] ;  /* 0x0000000a068f1981 */ /* 0x000324000c1e1500 */
[C---:B---3--:R-:W-:Y:S01]  /*6910*/  IMAD.WIDE R18, R27.reuse, 0x2, R204 ;  /* 0x000000021b127825 */ /* 0x048fe200078e02cc */
[----:B------:R-:W-:Y:S01]  /*6920*/  PRMT R5, RZ, 0x7610, R5 ;  /* 0x00007610ff057816 */ /* 0x000fe20000000005 */
[----:B------:R3:W4:Y:S02]  /*6930*/  @P1 LDG.E.U16 R12, desc[UR10][R24.64] ;  /* 0x0000000a180c1981 */ /* 0x000724000c1e1500 */
[C---:B------:R-:W-:Y:S01]  /*6940*/  IMAD.WIDE R22, R27.reuse, 0x2, R202 ;  /* 0x000000021b167825 */ /* 0x040fe200078e02ca */
[----:B------:R-:W-:Y:S01]  /*6950*/  PRMT R4, RZ, 0x7610, R4 ;  /* 0x00007610ff047816 */ /* 0x000fe20000000004 */
[----:B------:R3:W4:Y:S02]  /*6960*/  @P1 LDG.E.U16 R11, desc[UR10][R16.64] ;  /* 0x0000000a100b1981 */ /* 0x000724000c1e1500 */
[C---:B0-----:R-:W-:Y:S01]  /*6970*/  IMAD.WIDE R20, R27.reuse, 0x2, R200 ;  /* 0x000000021b147825 */ /* 0x041fe200078e02c8 */
[----:B-1----:R-:W-:Y:S01]  /*6980*/  PRMT R7, RZ, 0x7610, R7 ;  /* 0x00007610ff077816 */ /* 0x002fe20000000007 */
[----:B------:R0:W4:Y:S02]  /*6990*/  @P1 LDG.E.U16 R10, desc[UR10][R18.64] ;  /* 0x0000000a120a1981 */ /* 0x000124000c1e1500 */
[----:B------:R-:W-:Y:S01]  /*69a0*/  IMAD R15, R0, 0x5, RZ ;  /* 0x00000005000f7824 */ /* 0x000fe200078e02ff */
[----:B------:R-:W-:Y:S01]  /*69b0*/  PRMT R6, RZ, 0x7610, R6 ;  /* 0x00007610ff067816 */ /* 0x000fe20000000006 */
[----:B------:R1:W4:Y:S01]  /*69c0*/  @P1 LDG.E.U16 R9, desc[UR10][R22.64] ;  /* 0x0000000a16091981 */ /* 0x000322000c1e1500 */
[----:B---3--:R-:W-:Y:S01]  /*69d0*/  IMAD.WIDE R24, R27, 0x2, R198 ;  /* 0x000000021b187825 */ /* 0x008fe200078e02c6 */
[----:B------:R-:W-:Y:S01]  /*69e0*/  PRMT R3, RZ, 0x7610, R3 ;  /* 0x00007610ff037816 */ /* 0x000fe20000000003 */
[----:B------:R-:W3:Y:S01]  /*69f0*/  LDC R0, c[0x0][0x3c4] ;  /* 0x0000f100ff007b82 */ /* 0x000ee20000000800 */
[----:B------:R1:W3:Y:S01]  /*6a00*/  @P1 LDG.E.U16 R8, desc[UR10][R20.64] ;  /* 0x0000000a14081981 */ /* 0x0002e2000c1e1500 */
[----:B------:R-:W-:-:S03]  /*6a10*/  IMAD.WIDE R16, R15, 0x2, R198 ;  /* 0x000000020f107825 */ /* 0x000fc600078e02c6 */
[----:B------:R-:W3:Y:S01]  /*6a20*/  @P1 LDG.E.U16 R7, desc[UR10][R24.64] ;  /* 0x0000000a18071981 */ /* 0x000ee2000c1e1500 */
[----:B0-----:R-:W-:-:S03]  /*6a30*/  IMAD.WIDE R18, R15, 0x2, R204 ;  /* 0x000000020f127825 */ /* 0x001fc600078e02cc */
[----:B------:R0:W3:Y:S01]  /*6a40*/  @P1 LDG.E.U16 R6, desc[UR10][R16.64] ;  /* 0x0000000a10061981 */ /* 0x0000e2000c1e1500 */
[----:B-1----:R-:W-:-:S03]  /*6a50*/  IMAD.WIDE R22, R15, 0x2, R202 ;  /* 0x000000020f167825 */ /* 0x002fc600078e02ca */
[----:B------:R1:W3:Y:S01]  /*6a60*/  @P1 LDG.E.U16 R5, desc[UR10][R18.64] ;  /* 0x0000000a12051981 */ /* 0x0002e2000c1e1500 */
[----:B------:R-:W-:-:S03]  /*6a70*/  IMAD.WIDE R20, R15, 0x2, R200 ;  /* 0x000000020f147825 */ /* 0x000fc600078e02c8 */
[----:B------:R-:W3:Y:S04]  /*6a80*/  @P1 LDG.E.U16 R4, desc[UR10][R22.64] ;  /* 0x0000000a16041981 */ /* 0x000ee8000c1e1500 */
[----:B------:R0:W3:Y:S04]  /*6a90*/  @P1 LDG.E.U16 R3, desc[UR10][R20.64] ;  /* 0x0000000a14031981 */ /* 0x0000e8000c1e1500 */
[----:B------:R-:W-:Y:S04]  /*6aa0*/  STL [R1+0x1190], R2 ;  /* 0x0011900201007387 */ /* 0x000fe80000100800 */
[----:B------:R-:W-:Y:S04]  /*6ab0*/  STL.64 [R1+0x1198], R206 ;  /* 0x001198ce01007387 */ /* 0x000fe80000100a00 */
[----:B------:R1:W-:Y:S01]  /*6ac0*/  STL [R1+0x1348], R206 ;  /* 0x001348ce01007387 */ /* 0x0003e20000100800 */
[----:B------:R-:W-:-:S02]  /*6ad0*/  PRMT R114, RZ, 0x7610, R114 ;  /* 0x00007610ff727816 */ /* 0x000fc40000000072 */
[----:B------:R-:W-:Y:S02]  /*6ae0*/  PRMT R116, RZ, 0x7610, R116 ;  /* 0x00007610ff747816 */ /* 0x000fe40000000074 */
[----:B------:R-:W-:Y:S02]  /*6af0*/  PRMT R15, RZ, 0x7610, R15 ;  /* 0x00007610ff0f7816 */ /* 0x000fe4000000000f */
[----:B0-----:R-:W-:Y:S02]  /*6b00*/  PRMT R16, RZ, 0x7610, R16 ;  /* 0x00007610ff107816 */ /* 0x001fe40000000010 */
        /* <DEDUP_REMOVED lines=52> */
[----:B------:R-:W-:Y:S01]  /*6e50*/  PRMT R98, RZ, 0x7610, R98 ;  /* 0x00007610ff627816 */ /* 0x000fe20000000062 */
[----:B------:R-:W-:Y:S01]  /*6e60*/  IMAD.SHL.U32 R197, R197, 0x8, RZ ;  /* 0x00000008c5c57824 */ /* 0x000fe200078e00ff */
[----:B-1----:R-:W-:Y:S01]  /*6e70*/  PRMT R18, RZ, 0x7610, R18 ;  /* 0x00007610ff127816 */ /* 0x002fe20000000012 */
[----:B------:R-:W-:Y:S01]  /*6e80*/  IMAD R242, R242, 0x14, RZ ;  /* 0x00000014f2f27824 */ /* 0x000fe200078e02ff */
        /* <DEDUP_REMOVED lines=15> */
[----:B--2---:R1:W-:Y:S04]  /*6f80*/  STL.64 [R1+0x1318], R112 ;  /* 0x0013187001007387 */ /* 0x0043e80000100a00 */
[----:B----4-:R-:W-:Y:S01]  /*6f90*/  STL.64 [R1+0x1320], R110 ;  /* 0x0013206e01007387 */ /* 0x010fe20000100a00 */
[----:B------:R-:W-:Y:S02]  /*6fa0*/  PRMT R104, RZ, 0x7610, R104 ;  /* 0x00007610ff687816 */ /* 0x000fe40000000068 */
[----:B------:R-:W-:-:S02]  /*6fb0*/  PRMT R106, RZ, 0x7610, R106 ;  /* 0x00007610ff6a7816 */ /* 0x000fc4000000006a */
[----:B------:R-:W-:Y:S01]  /*6fc0*/  PRMT R108, RZ, 0x7610, R108 ;  /* 0x00007610ff6c7816 */ /* 0x000fe2000000006c */
[----:B-1----:R-:W1:Y:S01]  /*6fd0*/  LDC R112, c[0x0][0x3c4] ;  /* 0x0000f100ff707b82 */ /* 0x002e620000000800 */
[----:B------:R-:W-:Y:S07]  /*6fe0*/  STL.64 [R1+0x1328], R142 ;  /* 0x0013288e01007387 */ /* 0x000fee0000100a00 */
[----:B------:R-:W2:Y:S01]  /*6ff0*/  LDC R113, c[0x0][0x3c4] ;  /* 0x0000f100ff717b82 */ /* 0x000ea20000000800 */
[----:B------:R-:W-:Y:S04]  /*7000*/  STL.64 [R1+0x1330], R144 ;  /* 0x0013309001007387 */ /* 0x000fe80000100a00 */
[----:B------:R-:W-:Y:S04]  /*7010*/  STL.64 [R1+0x1338], R12 ;  /* 0x0013380c01007387 */ /* 0x000fe80000100a00 */
[----:B------:R-:W-:Y:S04]  /*7020*/  STL.64 [R1+0x1340], R10 ;  /* 0x0013400a01007387 */ /* 0x000fe80000100a00 */
[----:B---3--:R-:W-:Y:S04]  /*7030*/  STL.64 [R1+0x1350], R8 ;  /* 0x0013500801007387 */ /* 0x008fe80000100a00 */
[----:B------:R-:W-:Y:S04]  /*7040*/  STL.64 [R1+0x1358], R6 ;  /* 0x0013580601007387 */ /* 0x000fe80000100a00 */
[----:B------:R-:W-:Y:S04]  /*7050*/  STL.64 [R1+0x1360], R4 ;  /* 0x0013600401007387 */ /* 0x000fe80000100a00 */
[----:B------:R3:W-:Y:S04]  /*7060*/  STL.64 [R1+0x1368], R2 ;  /* 0x0013680201007387 */ /* 0x0007e80000100a00 */
[----:B------:R4:W-:Y:S04]  /*7070*/  STL.64 [R1+0x16b0], R180 ;  /* 0x0016b0b401007387 */ /* 0x0009e80000100a00 */
[----:B------:R-:W-:Y:S04]  /*7080*/  STL.64 [R1+0x16a0], R182 ;  /* 0x0016a0b601007387 */ /* 0x000fe80000100a00 */
[----:B------:R-:W-:Y:S04]  /*7090*/  STL.64 [R1+0x1690], R184 ;  /* 0x001690b801007387 */ /* 0x000fe80000100a00 */
[----:B------:R-:W-:Y:S04]  /*70a0*/  STL.64 [R1+0x1680], R186 ;  /* 0x001680ba01007387 */ /* 0x000fe80000100a00 */
[----:B------:R-:W-:Y:S04]  /*70b0*/  STL.64 [R1+0x1688], R188 ;  /* 0x001688bc01007387 */ /* 0x000fe80000100a00 */
[----:B------:R0:W-:Y:S04]  /*70c0*/  STL.64 [R1+0x1698], R190 ;  /* 0x001698be01007387 */ /* 0x0001e80000100a00 */
[----:B------:R-:W-:Y:S04]  /*70d0*/  STL.64 [R1+0x16a8], R192 ;  /* 0x0016a8c001007387 */ /* 0x000fe80000100a00 */
        /* <DEDUP_REMOVED lines=71> */
[----:B------:R-:W-:Y:S01]  /*7550*/  STL.64 [R1+0x13a8], R92 ;  /* 0x0013a85c01007387 */ /* 0x000fe20000100a00 */
[----:B---3--:R-:W-:-:S03]  /*7560*/  IMAD.WIDE R2, R197, 0x2, R204 ;  /* 0x00000002c5027825 */ /* 0x008fc600078e02cc */
[----:B------:R-:W-:Y:S04]  /*7570*/  STL.64 [R1+0x1398], R94 ;  /* 0x0013985e01007387 */ /* 0x000fe80000100a00 */
[----:B------:R-:W-:Y:S04]  /*7580*/  STL.64 [R1+0x1390], R96 ;  /* 0x0013906001007387 */ /* 0x000fe80000100a00 */
[----:B------:R-:W-:Y:S04]  /*7590*/  STL.64 [R1+0x1380], R98 ;  /* 0x0013806201007387 */ /* 0x000fe80000100a00 */
[----:B------:R-:W-:Y:S01]  /*75a0*/  STL.64 [R1+0x1378], R100 ;  /* 0x0013786401007387 */ /* 0x000fe20000100a00 */
[----:B----4-:R-:W-:-:S03]  /*75b0*/  IMAD.WIDE R180, R197, 0x2, R202 ;  /* 0x00000002c5b47825 */ /* 0x010fc600078e02ca */
[----:B------:R-:W-:Y:S04]  /*75c0*/  STL.64 [R1+0x1370], R102 ;  /* 0x0013706601007387 */ /* 0x000fe80000100a00 */
[----:B------:R-:W-:Y:S04]  /*75d0*/  STL.64 [R1+0x1388], R104 ;  /* 0x0013886801007387 */ /* 0x000fe80000100a00 */
[----:B------:R-:W-:Y:S04]  /*75e0*/  STL.64 [R1+0x13a0], R106 ;  /* 0x0013a06a01007387 */ /* 0x000fe80000100a00 */
[----:B------:R-:W-:Y:S04]  /*75f0*/  STL.64 [R1+0x13b0], R108 ;  /* 0x0013b06c01007387 */ /* 0x000fe80000100a00 */
[----:B------:R3:W-:Y:S01]  /*7600*/  STL.64 [R1+0x1148], R2 ;  /* 0x0011480201007387 */ /* 0x0007e20000100a00 */
[----:B0-----:R-:W-:-:S03]  /*7610*/  IMAD.WIDE R190, R214, 0x2, R204 ;  /* 0x00000002d6be7825 */ /* 0x001fc600078e02cc */
[----:B------:R-:W-:Y:S04]  /*7620*/  STL.64 [R1+0x1140], R180 ;  /* 0x001140b401007387 */ /* 0x000fe80000100a00 */
[----:B------:R-:W-:Y:S01]  /*7630*/  STL.64 [R1+0x16b8], R180 ;  /* 0x0016b8b401007387 */ /* 0x000fe20000100a00 */
[----:B---3--:R-:W-:-:S05]  /*7640*/  IMAD.WIDE R2, R215, 0x2, R204 ;  /* 0x00000002d7027825 */ /* 0x008fca00078e02cc */
[----:B------:R0:W-:Y:S01]  /*7650*/  STL.64 [R1+0xfc8], R2 ;  /* 0x000fc80201007387 */ /* 0x0001e20000100a00 */
[----:B------:R-:W-:-:S03]  /*7660*/  IMAD.WIDE R184, R214, 0x2, R202 ;  /* 0x00000002d6b87825 */ /* 0x000fc600078e02ca */
[----:B------:R-:W-:Y:S01]  /*7670*/  STL.64 [R1+0x1088], R190 ;  /* 0x001088be01007387 */ /* 0x000fe20000100a00 */
[----:B------:R-:W-:-:S04]  /*7680*/  IMAD.WIDE R208, R216, 0x2, R204 ;  /* 0x00000002d8d07825 */ /* 0x000fc800078e02cc */
[----:B0-----:R-:W-:-:S05]  /*7690*/  IMAD.WIDE R2, R215, 0x2, R202 ;  /* 0x00000002d7027825 */ /* 0x001fca00078e02ca */
[----:B------:R0:W-:Y:S01]  /*76a0*/  STL.64 [R1+0xfc0], R2 ;  /* 0x000fc00201007387 */ /* 0x0001e20000100a00 */
[----:B------:R-:W-:-:S03]  /*76b0*/  IMAD.WIDE R210, R216, 0x2, R202 ;  /* 0x00000002d8d27825 */ /* 0x000fc600078e02ca */
[----:B------:R-:W-:Y:S04]  /*76c0*/  STL.64 [R1+0x1080], R184 ;  /* 0x001080b801007387 */ /* 0x000fe80000100a00 */
[----:B------:R-:W-:Y:S01]  /*76d0*/  STL.64 [R1+0xf08], R208 ;  /* 0x000f08d001007387 */ /* 0x000fe20000100a00 */
[----:B0-----:R-:W-:-:S05]  /*76e0*/  IMAD.WIDE R2, R217, 0x2, R204 ;  /* 0x00000002d9027825 */ /* 0x001fca00078e02cc */
[----:B------:R0:W-:Y:S01]  /*76f0*/  STL.64 [R1+0xe48], R2 ;  /* 0x000e480201007387 */ /* 0x0001e20000100a00 */
[----:B------:R-:W-:-:S03]  /*7700*/  IMAD.WIDE R146, R217, 0x2, R202 ;  /* 0x00000002d9927825 */ /* 0x000fc600078e02ca */
[----:B------:R-:W-:Y:S01]  /*7710*/  STL.64 [R1+0xf00], R210 ;  /* 0x000f00d201007387 */ /* 0x000fe20000100a00 */
[----:B------:R-:W-:-:S04]  /*7720*/  IMAD.WIDE R4, R218, 0x2, R202 ;  /* 0x00000002da047825 */ /* 0x000fc800078e02ca */
[----:B0-----:R-:W-:-:S05]  /*7730*/  IMAD.WIDE R2, R218, 0x2, R204 ;  /* 0x00000002da027825 */ /* 0x001fca00078e02cc */
[----:B------:R0:W-:Y:S04]  /*7740*/  STL.64 [R1+0xd88], R2 ;  /* 0x000d880201007387 */ /* 0x0001e80000100a00 */
[----:B------:R-:W-:Y:S04]  /*7750*/  STL.64 [R1+0xe40], R146 ;  /* 0x000e409201007387 */ /* 0x000fe80000100a00 */
[----:B------:R3:W-:Y:S01]  /*7760*/  STL.64 [R1+0xd80], R4 ;  /* 0x000d800401007387 */ /* 0x0007e20000100a00 */
[----:B0-----:R-:W-:-:S05]  /*7770*/  IMAD.WIDE R2, R219, 0x2, R204 ;  /* 0x00000002db027825 */ /* 0x001fca00078e02cc */
[----:B------:R0:W-:Y:S01]  /*7780*/  STL.64 [R1+0xcc8], R2 ;  /* 0x000cc80201007387 */ /* 0x0001e20000100a00 */
[----:B---3--:R-:W-:-:S04]  /*7790*/  IMAD.WIDE R4, R219, 0x2, R202 ;  /* 0x00000002db047825 */ /* 0x008fc800078e02ca */
[C---:B------:R-:W-:Y:S01]  /*77a0*/  IMAD.WIDE R152, R220.reuse, 0x2, R202 ;  /* 0x00000002dc987825 */ /* 0x040fe200078e02ca */
[----:B------:R-:W-:Y:S03]  /*77b0*/  STL.64 [R1+0xcc0], R4 ;  /* 0x000cc00401007387 */ /* 0x000fe60000100a00 */
[----:B0-----:R-:W-:-:S05]  /*77c0*/  IMAD.WIDE R2, R220, 0x2, R204 ;  /* 0x00000002dc027825 */ /* 0x001fca00078e02cc */
[----:B------:R0:W-:Y:S01]  /*77d0*/  STL.64 [R1+0x1128], R2 ;  /* 0x0011280201007387 */ /* 0x0001e20000100a00 */
[----:B------:R-:W-:-:S03]  /*77e0*/  IMAD.WIDE R162, R221, 0x2, R204 ;  /* 0x00000002dda27825 */ /* 0x000fc600078e02cc */
[----:B------:R-:W-:Y:S01]  /*77f0*/  STL.64 [R1+0x1120], R152 ;  /* 0x0011209801007387 */ /* 0x000fe20000100a00 */
[----:B------:R-:W-:-:S03]  /*7800*/  IMAD.WIDE R156, R221, 0x2, R202 ;  /* 0x00000002dd9c7825 */ /* 0x000fc600078e02ca */
[----:B------:R-:W-:Y:S01]  /*7810*/  STL.64 [R1+0x1628], R152 ;  /* 0x0016289801007387 */ /* 0x000fe20000100a00 */
[----:B0-----:R-:W-:-:S05]  /*7820*/  IMAD.WIDE R2, R222, 0x2, R204 ;  /* 0x00000002de027825 */ /* 0x001fca00078e02cc */
[----:B------:R0:W-:Y:S01]  /*7830*/  STL.64 [R1+0xfa8], R2 ;  /* 0x000fa80201007387 */ /* 0x0001e20000100a00 */
[----:B------:R-:W-:-:S03]  /*7840*/  IMAD.WIDE R170, R223, 0x2, R204 ;  /* 0x00000002dfaa7825 */ /* 0x000fc600078e02cc */
[----:B------:R-:W-:Y:S01]  /*7850*/  STL.64 [R1+0x1068], R162 ;  /* 0x001068a201007387 */ /* 0x000fe20000100a00 */
[----:B------:R-:W-:-:S03]  /*7860*/  IMAD.WIDE R4, R224, 0x2, R204 ;  /* 0x00000002e0047825 */ /* 0x000fc600078e02cc */
[----:B------:R-:W-:Y:S01]  /*7870*/  STL.64 [R1+0x1638], R162 ;  /* 0x001638a201007387 */ /* 0x000fe20000100a00 */
[----:B0-----:R-:W-:-:S05]  /*7880*/  IMAD.WIDE R2, R222, 0x2, R202 ;  /* 0x00000002de027825 */ /* 0x001fca00078e02ca */
[----:B------:R0:W-:Y:S04]  /*7890*/  STL.64 [R1+0xfa0], R2 ;  /* 0x000fa00201007387 */ /* 0x0001e80000100a00 */
[----:B------:R-:W-:Y:S01]  /*78a0*/  STL.64 [R1+0x1060], R156 ;  /* 0x0010609c01007387 */ /* 0x000fe20000100a00 */
[----:B------:R-:W-:-:S03]  /*78b0*/  IMAD.WIDE R172, R223, 0x2, R202 ;  /* 0x00000002dfac7825 */ /* 0x000fc600078e02ca */
[----:B------:R-:W-:Y:S01]  /*78c0*/  STL.64 [R1+0x1640], R156 ;  /* 0x0016409c01007387 */ /* 0x000fe20000100a00 */
[----:B0-----:R-:W-:-:S03]  /*78d0*/  IMAD.WIDE R2, R224, 0x2, R202 ;  /* 0x00000002e0027825 */ /* 0x001fc600078e02ca */
[----:B------:R-:W-:Y:S04]  /*78e0*/  STL.64 [R1+0xee8], R170 ;  /* 0x000ee8aa01007387 */ /* 0x000fe80000100a00 */
[----:B------:R0:W-:Y:S04]  /*78f0*/  STL.64 [R1+0xe28], R4 ;  /* 0x000e280401007387 */ /* 0x0001e80000100a00 */
[----:B------:R-:W-:Y:S01]  /*7900*/  STL.64 [R1+0x1658], R170 ;  /* 0x001658aa01007387 */ /* 0x000fe20000100a00 */
[----:B------:R-:W-:-:S03]  /*7910*/  IMAD.WIDE R122, R226, 0x2, R204 ;  /* 0x00000002e27a7825 */ /* 0x000fc600078e02cc */
[----:B------:R3:W-:Y:S01]  /*7920*/  STL.64 [R1+0xe20], R2 ;  /* 0x000e200201007387 */ /* 0x0007e20000100a00 */
[----:B0-----:R-:W-:-:S03]  /*7930*/  IMAD.WIDE R4, R225, 0x2, R204 ;  /* 0x00000002e1047825 */ /* 0x001fc600078e02cc */
[----:B------:R-:W-:Y:S01]  /*7940*/  STL.64 [R1+0xee0], R172 ;  /* 0x000ee0ac01007387 */ /* 0x000fe20000100a00 */
[----:B------:R-:W-:-:S04]  /*7950*/  IMAD.WIDE R120, R226, 0x2, R202 ;  /* 0x00000002e2787825 */ /* 0x000fc800078e02ca */
[----:B---3--:R-:W-:Y:S01]  /*7960*/  IMAD.WIDE R2, R225, 0x2, R202 ;  /* 0x00000002e1027825 */ /* 0x008fe200078e02ca */
[----:B------:R-:W-:Y:S04]  /*7970*/  STL.64 [R1+0xd68], R4 ;  /* 0x000d680401007387 */ /* 0x000fe80000100a00 */
[----:B------:R0:W-:Y:S01]  /*7980*/  STL.64 [R1+0xd60], R2 ;  /* 0x000d600201007387 */ /* 0x0001e20000100a00 */
[----:B------:R-:W-:-:S03]  /*7990*/  IMAD.WIDE R124, R227, 0x2, R204 ;  /* 0x00000002e37c7825 */ /* 0x000fc600078e02cc */
[----:B------:R-:W-:Y:S01]  /*79a0*/  STL.64 [R1+0xca8], R122 ;  /* 0x000ca87a01007387 */ /* 0x000fe20000100a00 */
[----:B------:R-:W-:-:S03]  /*79b0*/  IMAD.WIDE R126, R227, 0x2, R202 ;  /* 0x00000002e37e7825 */ /* 0x000fc600078e02ca */
[----:B------:R-:W-:Y:S01]  /*79c0*/  STL.64 [R1+0x15c0], R122 ;  /* 0x0015c07a01007387 */ /* 0x000fe20000100a00 */
[----:B0-----:R-:W-:-:S03]  /*79d0*/  IMAD.WIDE R2, R228, 0x2, R204 ;  /* 0x00000002e4027825 */ /* 0x001fc600078e02cc */
[----:B------:R-:W-:Y:S04]  /*79e0*/  STL.64 [R1+0xca0], R120 ;  /* 0x000ca07801007387 */ /* 0x000fe80000100a00 */
[----:B------:R-:W-:Y:S04]  /*79f0*/  STL.64 [R1+0x15c8], R120 ;  /* 0x0015c87801007387 */ /* 0x000fe80000100a00 */
        /* <DEDUP_REMOVED lines=13> */
[----:B------:R-:W-:Y:S01]  /*7ad0*/  STL.64 [R1+0x1580], R134 ;  /* 0x0015808601007387 */ /* 0x000fe20000100a00 */
[----:B0-----:R-:W-:-:S03]  /*7ae0*/  IMAD.WIDE R2, R232, 0x2, R204 ;  /* 0x00000002e8027825 */ /* 0x001fc600078e02cc */
[----:B------:R-:W-:Y:S04]  /*7af0*/  STL.64 [R1+0xec0], R138 ;  /* 0x000ec08a01007387 */ /* 0x000fe80000100a00 */
[----:B------:R-:W-:Y:S01]  /*7b00*/  STL.64 [R1+0xe00], R4 ;  /* 0x000e000401007387 */ /* 0x000fe20000100a00 */
[----:B------:R-:W-:-:S03]  /*7b10*/  IMAD.WIDE R14, R231, 0x2, R204 ;  /* 0x00000002e70e7825 */ /* 0x000fc600078e02cc */
[----:B------:R-:W-:Y:S04]  /*7b20*/  STL.64 [R1+0x1568], R138 ;  /* 0x0015688a01007387 */ /* 0x000fe80000100a00 */
[----:B------:R0:W-:Y:S01]  /*7b30*/  STL.64 [R1+0xd48], R2 ;  /* 0x000d480201007387 */ /* 0x0001e20000100a00 */
[----:B------:R-:W-:-:S03]  /*7b40*/  IMAD.WIDE R24, R233, 0x2, R204 ;  /* 0x00000002e9187825 */ /* 0x000fc600078e02cc */
[----:B------:R-:W-:Y:S01]  /*7b50*/  STL.64 [R1+0xe08], R14 ;  /* 0x000e080e01007387 */ /* 0x000fe20000100a00 */
[----:B0-----:R-:W-:-:S05]  /*7b60*/  IMAD.WIDE R2, R232, 0x2, R202 ;  /* 0x00000002e8027825 */ /* 0x001fca00078e02ca */
[----:B------:R0:W-:Y:S01]  /*7b70*/  STL.64 [R1+0xd40], R2 ;  /* 0x000d400201007387 */ /* 0x0001e20000100a00 */
        /* <DEDUP_REMOVED lines=8> */
[----:B0-----:R-:W-:-:S03]  /*7c00*/  IMAD.WIDE R2, R235, 0x2, R204 ;  /* 0x00000002eb027825 */ /* 0x001fc600078e02cc */
        /* <DEDUP_REMOVED lines=14> */
[----:B------:R-:W-:Y:S04]  /*7cf0*/  STL.64 [R1+0xea0], R40 ;  /* 0x000ea02801007387 */ /* 0x000fe80000100a00 */
[----:B------:R-:W-:Y:S01]  /*7d00*/  STL.64 [R1+0xde0], R4 ;  /* 0x000de00401007387 */ /* 0x000fe20000100a00 */
[----:B0-----:R-:W-:-:S03]  /*7d10*/  IMAD.WIDE R2, R239, 0x2, R204 ;  /* 0x00000002ef027825 */ /* 0x001fc600078e02cc */
[----:B------:R-:W-:Y:S04]  /*7d20*/  STL.64 [R1+0x14e8], R40 ;  /* 0x0014e82801007387 */ /* 0x000fe80000100a00 */
[----:B------:R0:W-:Y:S01]  /*7d30*/  STL.64 [R1+0xd28], R2 ;  /* 0x000d280201007387 */ /* 0x0001e20000100a00 */
[----:B------:R-:W-:-:S04]  /*7d40*/  IMAD.WIDE R52, R240, 0x2, R204 ;  /* 0x00000002f0347825 */ /* 0x000fc800078e02cc */
[----:B------:R-:W-:-:S04]  /*7d50*/  IMAD.WIDE R50, R240, 0x2, R202 ;  /* 0x00000002f0327825 */ /* 0x000fc800078e02ca */
[----:B0-----:R-:W-:-:S04]  /*7d60*/  IMAD.WIDE R2, R239, 0x2, R202 ;  /* 0x00000002ef027825 */ /* 0x001fc800078e02ca */
[C---:B------:R-:W-:Y:S01]  /*7d70*/  IMAD.WIDE R56, R241.reuse, 0x2, R204 ;  /* 0x00000002f1387825 */ /* 0x040fe200078e02cc */
[----:B------:R0:W-:Y:S03]  /*7d80*/  STL.64 [R1+0xd20], R2 ;  /* 0x000d200201007387 */ /* 0x0001e60000100a00 */
[----:B------:R-:W-:Y:S01]  /*7d90*/  IMAD.WIDE R54, R241, 0x2, R202 ;  /* 0x00000002f1367825 */ /* 0x000fe200078e02ca */
[----:B------:R-:W-:Y:S03]  /*7da0*/  STL.64 [R1+0xc28], R52 ;  /* 0x000c283401007387 */ /* 0x000fe60000100a00 */
[C-C-:B------:R-:W-:Y:S01]  /*7db0*/  IMAD.WIDE R58, R242.reuse, 0x2, R204.reuse ;  /* 0x00000002f23a7825 */ /* 0x140fe200078e02cc */
[----:B------:R-:W-:Y:S03]  /*7dc0*/  STL.64 [R1+0x14b8], R52 ;  /* 0x0014b83401007387 */ /* 0x000fe60000100a00 */
[C---:B0-----:R-:W-:Y:S01]  /*7dd0*/  IMAD.WIDE R2, R243.reuse, 0x2, R204 ;  /* 0x00000002f3027825 */ /* 0x041fe200078e02cc */
[----:B------:R-:W-:Y:S03]  /*7de0*/  STL.64 [R1+0xc20], R50 ;  /* 0x000c203201007387 */ /* 0x000fe60000100a00 */
[--C-:B------:R-:W-:Y:S01]  /*7df0*/  IMAD.WIDE R60, R242, 0x2, R202.reuse ;  /* 0x00000002f23c7825 */ /* 0x100fe200078e02ca */
[----:B------:R-:W-:Y:S03]  /*7e00*/  STL.64 [R1+0x14d0], R50 ;  /* 0x0014d03201007387 */ /* 0x000fe60000100a00 */
[----:B------:R-:W-:Y:S01]  /*7e10*/  IMAD.WIDE R62, R243, 0x2, R202 ;  /* 0x00000002f33e7825 */ /* 0x000fe200078e02ca */
[----:B------:R-:W-:Y:S03]  /*7e20*/  STL.64 [R1+0x10c8], R56 ;  /* 0x0010c83801007387 */ /* 0x000fe60000100a00 */
[C---:B------:R-:W-:Y:S01]  /*7e30*/  IMAD.WIDE R68, R244.reuse, 0x2, R204 ;  /* 0x00000002f4447825 */ /* 0x040fe200078e02cc */
[----:B------:R-:W-:Y:S03]  /*7e40*/  STL.64 [R1+0x10c0], R54 ;  /* 0x0010c03601007387 */ /* 0x000fe60000100a00 */
[----:B------:R-:W-:Y:S01]  /*7e50*/  IMAD.WIDE R66, R244, 0x2, R202 ;  /* 0x00000002f4427825 */ /* 0x000fe200078e02ca */
[----:B------:R0:W-:Y:S04]  /*7e60*/  STL.64 [R1+0xf48], R2 ;  /* 0x000f480201007387 */ /* 0x0001e80000100a00 */
[----:B------:R-:W-:Y:S01]  /*7e70*/  STL.64 [R1+0x1008], R58 ;  /* 0x0010083a01007387 */ /* 0x000fe20000100a00 */
[----:B------:R-:W-:-:S03]  /*7e80*/  IMAD R247, R247, 0x3c, RZ ;  /* 0x0000003cf7f77824 */ /* 0x000fc600078e02ff */
[----:B------:R-:W-:Y:S01]  /*7e90*/  STL.64 [R1+0x1000], R60 ;  /* 0x0010003c01007387 */ /* 0x000fe20000100a00 */
[----:B------:R-:W-:-:S03]  /*7ea0*/  IMAD.WIDE R70, R245, 0x2, R204 ;  /* 0x00000002f5467825 */ /* 0x000fc600078e02cc */
[----:B------:R-:W-:Y:S01]  /*7eb0*/  STL.64 [R1+0xf40], R62 ;  /* 0x000f403e01007387 */ /* 0x000fe20000100a00 */
[----:B0-----:R-:W-:-:S03]  /*7ec0*/  IMAD.WIDE R2, R246, 0x2, R204 ;  /* 0x00000002f6027825 */ /* 0x001fc600078e02cc */
[----:B------:R-:W-:Y:S01]  /*7ed0*/  STL.64 [R1+0xe88], R68 ;  /* 0x000e884401007387 */ /* 0x000fe20000100a00 */
[----:B------:R-:W-:-:S03]  /*7ee0*/  IMAD.WIDE R72, R245, 0x2, R202 ;  /* 0x00000002f5487825 */ /* 0x000fc600078e02ca */
[----:B------:R-:W-:Y:S01]  /*7ef0*/  STL.64 [R1+0x1460], R68 ;  /* 0x0014604401007387 */ /* 0x000fe20000100a00 */
[----:B------:R-:W-:-:S03]  /*7f00*/  IMAD R248, R248, 0xd, RZ ;  /* 0x0000000df8f87824 */ /* 0x000fc600078e02ff */
[----:B------:R-:W-:Y:S01]  /*7f10*/  STL.64 [R1+0xe80], R66 ;  /* 0x000e804201007387 */ /* 0x000fe20000100a00 */
[----:B------:R-:W-:-:S03]  /*7f20*/  IMAD.WIDE R74, R246, 0x2, R202 ;  /* 0x00000002f64a7825 */ /* 0x000fc600078e02ca */
[----:B------:R0:W-:Y:S01]  /*7f30*/  STL.64 [R1+0xd08], R2 ;  /* 0x000d080201007387 */ /* 0x0001e20000100a00 */
[----:B------:R-:W-:Y:S02]  /*7f40*/  IMAD R249, R249, 0x15, RZ ;  /* 0x00000015f9f97824 */ /* 0x000fe400078e02ff */
[C---:B------:R-:W-:Y:S01]  /*7f50*/  IMAD.WIDE R78, R247.reuse, 0x2, R202 ;  /* 0x00000002f74e7825 */ /* 0x040fe200078e02ca */
[----:B------:R-:W-:Y:S03]  /*7f60*/  STL.64 [R1+0xdc8], R70 ;  /* 0x000dc84601007387 */ /* 0x000fe60000100a00 */
[--C-:B------:R-:W-:Y:S01]  /*7f70*/  IMAD.WIDE R80, R248, 0x2, R204.reuse ;  /* 0x00000002f8507825 */ /* 0x100fe200078e02cc */
[----:B------:R-:W-:Y:S03]  /*7f80*/  STL.64 [R1+0x1448], R70 ;  /* 0x0014484601007387 */ /* 0x000fe60000100a00 */
[----:B0-----:R-:W-:Y:S01]  /*7f90*/  IMAD.WIDE R2, R247, 0x2, R204 ;  /* 0x00000002f7027825 */ /* 0x001fe200078e02cc */
[----:B------:R-:W-:Y:S03]  /*7fa0*/  STL.64 [R1+0xdc0], R72 ;  /* 0x000dc04801007387 */ /* 0x000fe60000100a00 */
[----:B------:R-:W-:Y:S01]  /*7fb0*/  IMAD R250, R250, 0x1d, RZ ;  /* 0x0000001dfafa7824 */ /* 0x000fe200078e02ff */
[----:B------:R0:W-:Y:S01]  /*7fc0*/  STL.64 [R1+0xc08], R2 ;  /* 0x000c080201007387 */ /* 0x0001e20000100a00 */
[----:B------:R-:W-:-:S03]  /*7fd0*/  IMAD.WIDE R82, R248, 0x2, R202 ;  /* 0x00000002f8527825 */ /* 0x000fc600078e02ca */
[----:B------:R-:W-:Y:S01]  /*7fe0*/  STL.64 [R1+0xd00], R74 ;  /* 0x000d004a01007387 */ /* 0x000fe20000100a00 */
[----:B------:R-:W-:-:S03]  /*7ff0*/  IMAD R251, R251, 0x25, RZ ;  /* 0x00000025fbfb7824 */ /* 0x000fc600078e02ff */
[----:B------:R-:W-:Y:S01]  /*8000*/  STL.64 [R1+0xc00], R78 ;  /* 0x000c004e01007387 */ /* 0x000fe20000100a00 */
[----:B------:R-:W-:-:S04]  /*8010*/  IMAD.WIDE R86, R249, 0x2, R204 ;  /* 0x00000002f9567825 */ /* 0x000fc800078e02cc */
[----:B0-----:R-:W-:Y:S01]  /*8020*/  IMAD.WIDE R2, R249, 0x2, R202 ;  /* 0x00000002f9027825 */ /* 0x001fe200078e02ca */
[----:B------:R-:W-:Y:S03]  /*8030*/  STL.64 [R1+0x1420], R78 ;  /* 0x0014204e01007387 */ /* 0x000fe60000100a00 */
[----:B------:R-:W-:Y:S01]  /*8040*/  IMAD R252, R252, 0x2d, RZ ;  /* 0x0000002dfcfc7824 */ /* 0x000fe200078e02ff */
[----:B------:R-:W-:Y:S01]  /*8050*/  STL.64 [R1+0x10a8], R80 ;  /* 0x0010a85001007387 */ /* 0x000fe20000100a00 */
[----:B------:R-:W-:-:S03]  /*8060*/  IMAD.WIDE R90, R250, 0x2, R204 ;  /* 0x00000002fa5a7825 */ /* 0x000fc600078e02cc */
[----:B------:R-:W-:Y:S01]  /*8070*/  STL.64 [R1+0x13f8], R80 ;  /* 0x0013f85001007387 */ /* 0x000fe20000100a00 */
[----:B------:R-:W-:-:S03]  /*8080*/  IMAD.WIDE R108, R250, 0x2, R202 ;  /* 0x00000002fa6c7825 */ /* 0x000fc600078e02ca */
[----:B------:R0:W-:Y:S01]  /*8090*/  STL.64 [R1+0xfe0], R2 ;  /* 0x000fe00201007387 */ /* 0x0001e20000100a00 */
[----:B------:R-:W-:Y:S02]  /*80a0*/  IMAD R207, R0, 0x35, RZ ;  /* 0x0000003500cf7824 */ /* 0x000fe400078e02ff */
[C---:B------:R-:W-:Y:S01]  /*80b0*/  IMAD.WIDE R106, R251.reuse, 0x2, R204 ;  /* 0x00000002fb6a7825 */ /* 0x040fe200078e02cc */
[----:B------:R-:W-:Y:S03]  /*80c0*/  STL.64 [R1+0x10a0], R82 ;  /* 0x0010a05201007387 */ /* 0x000fe60000100a00 */
[----:B------:R-:W-:Y:S01]  /*80d0*/  IMAD.WIDE R94, R251, 0x2, R202 ;  /* 0x00000002fb5e7825 */ /* 0x000fe200078e02ca */
[----:B------:R3:W-:Y:S03]  /*80e0*/  STL.64 [R1+0x1408], R82 ;  /* 0x0014085201007387 */ /* 0x0007e60000100a00 */
[----:B-1----:R-:W-:Y:S01]  /*80f0*/  IMAD R39, R112, 0x3d, RZ ;  /* 0x0000003d70277824 */ /* 0x002fe200078e02ff */
[----:B------:R-:W-:Y:S01]  /*8100*/  STL.64 [R1+0xfe8], R86 ;  /* 0x000fe85601007387 */ /* 0x000fe20000100a00 */
[----:B------:R-:W-:-:S03]  /*8110*/  IMAD.WIDE R104, R252, 0x2, R204 ;  /* 0x00000002fc687825 */ /* 0x000fc600078e02cc */
[----:B------:R-:W-:Y:S01]  /*8120*/  STL.64 [R1+0xf28], R90 ;  /* 0x000f285a01007387 */ /* 0x000fe20000100a00 */
[----:B------:R-:W-:-:S03]  /*8130*/  IMAD.WIDE R98, R252, 0x2, R202 ;  /* 0x00000002fc627825 */ /* 0x000fc600078e02ca */
[----:B------:R-:W-:Y:S01]  /*8140*/  STL.64 [R1+0xf20], R108 ;  /* 0x000f206c01007387 */ /* 0x000fe20000100a00 */
[----:B--2---:R-:W-:Y:S02]  /*8150*/  IMAD R38, R113, 0x6, RZ ;  /* 0x0000000671267824 */ /* 0x004fe400078e02ff */
[C---:B------:R-:W-:Y:S01]  /*8160*/  IMAD.WIDE R102, R207.reuse, 0x2, R204 ;  /* 0x00000002cf667825 */ /* 0x040fe200078e02cc */
[----:B------:R-:W-:Y:S03]  /*8170*/  STL.64 [R1+0xe68], R106 ;  /* 0x000e686a01007387 */ /* 0x000fe60000100a00 */
[----:B0-----:R-:W-:Y:S01]  /*8180*/  IMAD.WIDE R2, R207, 0x2, R202 ;  /* 0x00000002cf027825 */ /* 0x001fe200078e02ca */
[----:B------:R-:W-:Y:S03]  /*8190*/  STL.64 [R1+0xe60], R94 ;  /* 0x000e605e01007387 */ /* 0x000fe60000100a00 */
[----:B------:R-:W-:Y:S01]  /*81a0*/  IMAD R0, R206, 0xe, RZ ;  /* 0x0000000ece007824 */ /* 0x000fe200078e02ff */
[----:B------:R-:W-:Y:S01]  /*81b0*/  STL.64 [R1+0xda8], R104 ;  /* 0x000da86801007387 */ /* 0x000fe20000100a00 */
[----:B------:R-:W-:-:S03]  /*81c0*/  IMAD.WIDE R6, R39, 0x2, R204 ;  /* 0x0000000227067825 */ /* 0x000fc600078e02cc */
        /* <DEDUP_REMOVED lines=75> */
[----:B---3--:R-:W-:-:S03]  /*8680*/  IMAD.WIDE R82, R245, 0x2, R200 ;  /* 0x00000002f5527825 */ /* 0x008fc600078e02c8 */
        /* <DEDUP_REMOVED lines=12> */
[----:B------:R-:W-:Y:S04]  /*8750*/  STL.64 [R1+0x1098], R84 ;  /* 0x0010985401007387 */ /* 0x000fe80000100a00 */
[----:B------:R-:W-:Y:S04]  /*8760*/  STL.64 [R1+0xfd8], R88 ;  /* 0x000fd85801007387 */ /* 0x000fe80000100a00 */
[----:B------:R-:W-:Y:S04]  /*8770*/  STL.64 [R1+0xf18], R92 ;  /* 0x000f185c01007387 */ /* 0x000fe80000100a00 */
[----:B------:R-:W-:Y:S04]  /*8780*/  STL.64 [R1+0xe58], R96 ;  /* 0x000e586001007387 */ /* 0x000fe80000100a00 */
[----:B------:R-:W2:Y:S01]  /*8790*/  LDL.64 R180, [R1+0x1148] ;  /* 0x0011480001b47983 */ /* 0x000ea20000100a00 */
[----:B------:R-:W-:-:S04]  /*87a0*/  IMAD.WIDE R100, R252, 0x2, R200 ;  /* 0x00000002fc647825 */ /* 0x000fc800078e02c8 */
[--C-:B------:R-:W-:Y:S01]  /*87b0*/  IMAD.WIDE R4, R207, 0x2, R200.reuse ;  /* 0x00000002cf047825 */ /* 0x100fe200078e02c8 */
[----:B------:R-:W-:Y:S03]  /*87c0*/  STL.64 [R1+0xd98], R100 ;  /* 0x000d986401007387 */ /* 0x000fe60000100a00 */
[--C-:B------:R-:W-:Y:S01]  /*87d0*/  IMAD.WIDE R206, R39, 0x2, R200.reuse ;  /* 0x0000000227ce7825 */ /* 0x100fe200078e02c8 */
[----:B------:R-:W-:Y:S03]  /*87e0*/  STL.64 [R1+0xcd8], R4 ;  /* 0x000cd80401007387 */ /* 0x000fe60000100a00 */
[----:B------:R-:W-:Y:S01]  /*87f0*/  IMAD.WIDE R144, R38, 0x2, R200 ;  /* 0x0000000226907825 */ /* 0x000fe200078e02c8 */
[----:B------:R-:W-:Y:S03]  /*8800*/  STL.64 [R1+0xbd8], R206 ;  /* 0x000bd8ce01007387 */ /* 0x000fe60000100a00 */
[----:B------:R-:W-:Y:S01]  /*8810*/  IMAD.WIDE R182, R197, 0x2, R198 ;  /* 0x00000002c5b67825 */ /* 0x000fe200078e02c6 */
[----:B------:R-:W-:Y:S01]  /*8820*/  STL.64 [R1+0x1158], R144 ;  /* 0x0011589001007387 */ /* 0x000fe20000100a00 */
[----:B------:R-:W-:Y:S01]  /*8830*/  PRMT R178, RZ, 0x7610, R178 ;  /* 0x00007610ffb27816 */ /* 0x000fe200000000b2 */
[----:B------:R-:W0:Y:S01]  /*8840*/  LDC R197, c[0x0][0x3c4] ;  /* 0x0000f100ffc57b82 */ /* 0x000e220000000800 */
[----:B------:R-:W-:Y:S01]  /*8850*/  IMAD.WIDE R112, R0, 0x2, R200 ;  /* 0x0000000200707825 */ /* 0x000fe200078e02c8 */
[----:B------:R-:W-:Y:S03]  /*8860*/  STL.64 [R1+0x1130], R182 ;  /* 0x001130b601007387 */ /* 0x000fe60000100a00 */
[--C-:B------:R-:W-:Y:S01]  /*8870*/  IMAD.WIDE R186, R214, 0x2, R198.reuse ;  /* 0x00000002d6ba7825 */ /* 0x100fe200078e02c6 */
[----:B------:R-:W-:Y:S03]  /*8880*/  STL.64 [R1+0x1170], R112 ;  /* 0x0011707001007387 */ /* 0x000fe60000100a00 */
[--C-:B------:R-:W-:Y:S01]  /*8890*/  IMAD.WIDE R152, R215, 0x2, R198.reuse ;  /* 0x00000002d7987825 */ /* 0x100fe200078e02c6 */
[----:B------:R-:W-:Y:S03]  /*88a0*/  STL.64 [R1+0x1070], R186 ;  /* 0x001070ba01007387 */ /* 0x000fe60000100a00 */
[--C-:B------:R-:W-:Y:S01]  /*88b0*/  IMAD.WIDE R170, R216, 0x2, R198.reuse ;  /* 0x00000002d8aa7825 */ /* 0x100fe200078e02c6 */
[----:B------:R1:W-:Y:S03]  /*88c0*/  STL.64 [R1+0x11b0], R214 ;  /* 0x0011b0d601007387 */ /* 0x0003e60000100a00 */
[----:B------:R-:W-:-:S04]  /*88d0*/  IMAD.WIDE R156, R217, 0x2, R198 ;  /* 0x00000002d99c7825 */ /* 0x000fc800078e02c6 */
[--C-:B------:R-:W-:Y:S01]  /*88e0*/  IMAD.WIDE R24, R218, 0x2, R198.reuse ;  /* 0x00000002da187825 */ /* 0x100fe200078e02c6 */
[----:B-1----:R-:W3:Y:S03]  /*88f0*/  LDL.64 R214, [R1+0xcc0] ;  /* 0x000cc00001d67983 */ /* 0x002ee60000100a00 */
[--C-:B------:R-:W-:Y:S01]  /*8900*/  IMAD.WIDE R40, R219, 0x2, R198.reuse ;  /* 0x00000002db287825 */ /* 0x100fe200078e02c6 */
[----:B------:R-:W-:Y:S04]  /*8910*/  STL.64 [R1+0xfb0], R152 ;  /* 0x000fb09801007387 */ /* 0x000fe80000100a00 */
[----:B------:R1:W-:Y:S01]  /*8920*/  STL.64 [R1+0x11b8], R216 ;  /* 0x0011b8d801007387 */ /* 0x0003e20000100a00 */
[----:B------:R-:W-:-:S04]  /*8930*/  IMAD.WIDE R154, R220, 0x2, R198 ;  /* 0x00000002dc9a7825 */ /* 0x000fc800078e02c6 */
[--C-:B------:R-:W-:Y:S01]  /*8940*/  IMAD.WIDE R158, R221, 0x2, R198.reuse ;  /* 0x00000002dd9e7825 */ /* 0x100fe200078e02c6 */
[----:B-1----:R-:W4:Y:S04]  /*8950*/  LDL.64 R216, [R1+0xcc8] ;  /* 0x000cc80001d87983 */ /* 0x002f280000100a00 */
[----:B------:R-:W-:Y:S04]  /*8960*/  STL.64 [R1+0xef0], R170 ;  /* 0x000ef0aa01007387 */ /* 0x000fe80000100a00 */
[----:B------:R-:W-:Y:S04]  /*8970*/  STL.64 [R1+0xe30], R156 ;  /* 0x000e309c01007387 */ /* 0x000fe80000100a00 */
[----:B------:R1:W-:Y:S01]  /*8980*/  STL.64 [R1+0x11c0], R218 ;  /* 0x0011c0da01007387 */ /* 0x0003e20000100a00 */
[----:B------:R-:W-:-:S04]  /*8990*/  IMAD.WIDE R168, R222, 0x2, R198 ;  /* 0x00000002dea87825 */ /* 0x000fc800078e02c6 */
[--C-:B------:R-:W-:Y:S01]  /*89a0*/  IMAD.WIDE R122, R223, 0x2, R198.reuse ;  /* 0x00000002df7a7825 */ /* 0x100fe200078e02c6 */
[----:B-1----:R-:W3:Y:S04]  /*89b0*/  LDL.64 R218, [R1+0xd80] ;  /* 0x000d800001da7983 */ /* 0x002ee80000100a00 */
[----:B------:R-:W-:Y:S04]  /*89c0*/  STL.64 [R1+0xd70], R24 ;  /* 0x000d701801007387 */ /* 0x000fe80000100a00 */
[----:B------:R-:W-:Y:S04]  /*89d0*/  STL.64 [R1+0xcb0], R40 ;  /* 0x000cb02801007387 */ /* 0x000fe80000100a00 */
[----:B------:R1:W-:Y:S01]  /*89e0*/  STL.64 [R1+0x11c8], R220 ;  /* 0x0011c8dc01007387 */ /* 0x0003e20000100a00 */
[----:B------:R-:W-:-:S03]  /*89f0*/  IMAD.WIDE R50, R225, 0x2, R198 ;  /* 0x00000002e1327825 */ /* 0x000fc600078e02c6 */
[----:B-1----:R-:W3:Y:S04]  /*8a00*/  LDL.64 R220, [R1+0xd88] ;  /* 0x000d880001dc7983 */ /* 0x002ee80000100a00 */
[----:B------:R-:W-:Y:S04]  /*8a10*/  STL.64 [R1+0x1110], R154 ;  /* 0x0011109a01007387 */ /* 0x000fe80000100a00 */
[----:B------:R-:W-:Y:S04]  /*8a20*/  STL.64 [R1+0x1050], R158 ;  /* 0x0010509e01007387 */ /* 0x000fe80000100a00 */
[----:B------:R1:W-:Y:S01]  /*8a30*/  STL.64 [R1+0x11d0], R222 ;  /* 0x0011d0de01007387 */ /* 0x0003e20000100a00 */
[----:B------:R-:W-:-:S03]  /*8a40*/  IMAD.WIDE R38, R226, 0x2, R198 ;  /* 0x00000002e2267825 */ /* 0x000fc600078e02c6 */
[----:B------:R-:W-:Y:S01]  /*8a50*/  STL.64 [R1+0xf90], R168 ;  /* 0x000f90a801007387 */ /* 0x000fe20000100a00 */
[----:B------:R-:W-:-:S03]  /*8a60*/  IMAD.WIDE R128, R227, 0x2, R198 ;  /* 0x00000002e3807825 */ /* 0x000fc600078e02c6 */
[----:B------:R-:W-:Y:S01]  /*8a70*/  STL.64 [R1+0xed0], R122 ;  /* 0x000ed07a01007387 */ /* 0x000fe20000100a00 */
[----:B-1----:R-:W-:-:S03]  /*8a80*/  IMAD.WIDE R222, R224, 0x2, R198 ;  /* 0x00000002e0de7825 */ /* 0x002fc600078e02c6 */
[----:B------:R1:W-:Y:S01]  /*8a90*/  STL.64 [R1+0x11d8], R224 ;  /* 0x0011d8e001007387 */ /* 0x0003e20000100a00 */
[----:B------:R-:W-:-:S04]  /*8aa0*/  IMAD.WIDE R132, R228, 0x2, R198 ;  /* 0x00000002e4847825 */ /* 0x000fc800078e02c6 */
[----:B------:R-:W-:Y:S01]  /*8ab0*/  IMAD.WIDE R136, R229, 0x2, R198 ;  /* 0x00000002e5887825 */ /* 0x000fe200078e02c6 */
[----:B-1----:R-:W3:Y:S04]  /*8ac0*/  LDL.64 R224, [R1+0xe48] ;  /* 0x000e480001e07983 */ /* 0x002ee80000100a00 */
[----:B------:R-:W-:Y:S04]  /*8ad0*/  STL.64 [R1+0xe10], R222 ;  /* 0x000e10de01007387 */ /* 0x000fe80000100a00 */
[----:B------:R-:W-:Y:S04]  /*8ae0*/  STL.64 [R1+0xd50], R50 ;  /* 0x000d503201007387 */ /* 0x000fe80000100a00 */
[----:B------:R1:W-:Y:S04]  /*8af0*/  STL.64 [R1+0x11e0], R226 ;  /* 0x0011e0e201007387 */ /* 0x0003e80000100a00 */
[----:B-1----:R-:W3:Y:S04]  /*8b00*/  LDL.64 R226, [R1+0xfc0] ;  /* 0x000fc00001e27983 */ /* 0x002ee80000100a00 */
[----:B------:R-:W-:Y:S04]  /*8b10*/  STL.64 [R1+0xc50], R38 ;  /* 0x000c502601007387 */ /* 0x000fe80000100a00 */
[----:B------:R-:W-:Y:S04]  /*8b20*/  STL.64 [R1+0x10f0], R128 ;  /* 0x0010f08001007387 */ /* 0x000fe80000100a00 */
[----:B------:R1:W-:Y:S04]  /*8b30*/  STL.64 [R1+0x11e8], R228 ;  /* 0x0011e8e401007387 */ /* 0x0003e80000100a00 */
[----:B-1----:R-:W3:Y:S04]  /*8b40*/  LDL.64 R228, [R1+0xfc8] ;  /* 0x000fc80001e47983 */ /* 0x002ee80000100a00 */
[----:B------:R-:W-:Y:S04]  /*8b50*/  STL.64 [R1+0x1030], R132 ;  /* 0x0010308401007387 */ /* 0x000fe80000100a00 */
[----:B------:R-:W-:Y:S04]  /*8b60*/  STL.64 [R1+0xf70], R136 ;  /* 0x000f708801007387 */ /* 0x000fe80000100a00 */
[----:B--2---:R-:W2:Y:S04]  /*8b70*/  @P1 LDG.E.U16 R178, desc[UR10][R180.64] ;  /* 0x0000000ab4b21981 */ /* 0x004ea8000c1e1500 */
[----:B------:R-:W2:Y:S01]  /*8b80*/  LDL.LU.64 R180, [R1+0x16b8] ;  /* 0x0016b80001b47983 */ /* 0x000ea20000300a00 */
[----:B------:R-:W-:-:S06]  /*8b90*/  PRMT R179, RZ, 0x7610, R179 ;  /* 0x00007610ffb37816 */ /* 0x000fcc00000000b3 */
[----:B--2---:R-:W2:Y:S04]  /*8ba0*/  @P1 LDG.E.U16 R179, desc[UR10][R180.64] ;  /* 0x0000000ab4b31981 */ /* 0x004ea8000c1e1500 */
[----:B------:R-:W2:Y:S04]  /*8bb0*/  LDL.LU.64 R180, [R1+0x16b0] ;  /* 0x0016b00001b47983 */ /* 0x000ea80000300a00 */
[----:B--2---:R-:W2:Y:S04]  /*8bc0*/  @P1 LDG.E.U16 R180, desc[UR10][R192.64] ;  /* 0x0000000ac0b41981 */ /* 0x004ea8000c1e1500 */
[----:B------:R-:W2:Y:S04]  /*8bd0*/  @P1 LDG.E.U16 R181, desc[UR10][R182.64] ;  /* 0x0000000ab6b51981 */ /* 0x000ea8000c1e1500 */
[----:B------:R-:W2:Y:S04]  /*8be0*/  LDL.LU.64 R192, [R1+0x16a8] ;  /* 0x0016a80001c07983 */ /* 0x000ea80000300a00 */
[----:B------:R-:W3:Y:S04]  /*8bf0*/  LDL.LU.64 R182, [R1+0x16a0] ;  /* 0x0016a00001b67983 */ /* 0x000ee80000300a00 */
[----:B--2---:R-:W2:Y:S04]  /*8c00*/  @P1 LDG.E.U16 R192, desc[UR10][R212.64] ;  /* 0x0000000ad4c01981 */ /* 0x004ea8000c1e1500 */
[----:B---3--:R-:W3:Y:S04]  /*8c10*/  @P1 LDG.E.U16 R182, desc[UR10][R190.64] ;  /* 0x0000000abeb61981 */ /* 0x008ee8000c1e1500 */
[----:B------:R-:W2:Y:S04]  /*8c20*/  @P1 LDG.E.U16 R183, desc[UR10][R184.64] ;  /* 0x0000000ab8b71981 */ /* 0x000ea8000c1e1500 */
        /* <DEDUP_REMOVED lines=10> */
[----:B------:R-:W2:Y:S04]  /*8cd0*/  @P1 LDG.E.U16 R189, desc[UR10][R152.64] ;  /* 0x0000000a98bd1981 */ /* 0x000ea8000c1e1500 */
[----:B---3--:R-:W3:Y:S04]  /*8ce0*/  @P1 LDG.E.U16 R186, desc[UR10][R228.64] ;  /* 0x0000000ae4ba1981 */ /* 0x008ee8000c1e1500 */
[----:B------:R-:W2:Y:S04]  /*8cf0*/  LDL.LU.64 R194, [R1+0x1678] ;  /* 0x0016780001c27983 */ /* 0x000ea80000300a00 */
[----:B------:R-:W3:Y:S04]  /*8d00*/  LDL.LU.64 R208, [R1+0x1670] ;  /* 0x0016700001d07983 */ /* 0x000ee80000300a00 */
[----:B------:R-:W4:Y:S04]  /*8d10*/  LDL.LU.64 R210, [R1+0x1668] ;  /* 0x0016680001d27983 */ /* 0x000f280000300a00 */
[----:B------:R-:W4:Y:S04]  /*8d20*/  LDL.64 R152, [R1+0x1128] ;  /* 0x0011280001987983 */ /* 0x000f280000100a00 */
[----:B------:R-:W4:Y:S04]  /*8d30*/  LDL.LU.64 R212, [R1+0x1660] ;  /* 0x0016600001d47983 */ /* 0x000f280000300a00 */
[----:B------:R-:W4:Y:S04]  /*8d40*/  LDL.LU.64 R170, [R1+0x1658] ;  /* 0x0016580001aa7983 */ /* 0x000f280000300a00 */
[----:B------:R1:W4:Y:S04]  /*8d50*/  @P1 LDG.E.U16 R187, desc[UR10][R226.64] ;  /* 0x0000000ae2bb1981 */ /* 0x000328000c1e1500 */
[----:B--2---:R-:W2:Y:S04]  /*8d60*/  @P1 LDG.E.U16 R195, desc[UR10][R146.64] ;  /* 0x0000000a92c31981 */ /* 0x004ea8000c1e1500 */
[----:B---3--:R-:W3:Y:S04]  /*8d70*/  @P1 LDG.E.U16 R208, desc[UR10][R148.64] ;  /* 0x0000000a94d01981 */ /* 0x008ee8000c1e1500 */
[----:B------:R-:W2:Y:S04]  /*8d80*/  @P1 LDG.E.U16 R209, desc[UR10][R156.64] ;  /* 0x0000000a9cd11981 */ /* 0x000ea8000c1e1500 */
[----:B------:R-:W2:Y:S04]  /*8d90*/  LDL.LU.64 R146, [R1+0x1650] ;  /* 0x0016500001927983 */ /* 0x000ea80000300a00 */
[----:B------:R-:W3:Y:S04]  /*8da0*/  LDL.LU.64 R148, [R1+0x1648] ;  /* 0x0016480001947983 */ /* 0x000ee80000300a00 */
[----:B------:R-:W3:Y:S04]  /*8db0*/  LDL.LU.64 R156, [R1+0x1640] ;  /* 0x00164000019c7983 */ /* 0x000ee80000300a00 */
[----:B----4-:R-:W4:Y:S04]  /*8dc0*/  @P1 LDG.E.U16 R212, desc[UR10][R162.64] ;  /* 0x0000000aa2d41981 */ /* 0x010f28000c1e1500 */
[----:B------:R0:W4:Y:S04]  /*8dd0*/  @P1 LDG.E.U16 R213, desc[UR10][R24.64] ;  /* 0x0000000a18d51981 */ /* 0x000128000c1e1500 */
[----:B------:R-:W4:Y:S04]  /*8de0*/  @P1 LDG.E.U16 R194, desc[UR10][R224.64] ;  /* 0x0000000ae0c21981 */ /* 0x000f28000c1e1500 */
[----:B------:R-:W4:Y:S01]  /*8df0*/  LDL.LU.64 R162, [R1+0x1638] ;  /* 0x0016380001a27983 */ /* 0x000f220000300a00 */
[----:B-1----:R-:W-:-:S03]  /*8e00*/  IMAD.WIDE R226, R231, 0x2, R198 ;  /* 0x00000002e7e27825 */ /* 0x002fc600078e02c6 */
[----:B------:R-:W4:Y:S04]  /*8e10*/  @P1 LDG.E.U16 R210, desc[UR10][R220.64] ;  /* 0x0000000adcd21981 */ /* 0x000f28000c1e1500 */
[----:B------:R-:W4:Y:S04]  /*8e20*/  @P1 LDG.E.U16 R211, desc[UR10][R218.64] ;  /* 0x0000000adad31981 */ /* 0x000f28000c1e1500 */
[----:B--2---:R-:W2:Y:S04]  /*8e30*/  @P1 LDG.E.U16 R146, desc[UR10][R216.64] ;  /* 0x0000000ad8921981 */ /* 0x004ea8000c1e1500 */
[----:B---3--:R-:W3:Y:S04]  /*8e40*/  @P1 LDG.E.U16 R148, desc[UR10][R150.64] ;  /* 0x0000000a96941981 */ /* 0x008ee8000c1e1500 */
[----:B------:R1:W2:Y:S04]  /*8e50*/  @P1 LDG.E.U16 R147, desc[UR10][R214.64] ;  /* 0x0000000ad6931981 */ /* 0x0002a8000c1e1500 */
[----:B------:R2:W2:Y:S04]  /*8e60*/  @P1 LDG.E.U16 R149, desc[UR10][R40.64] ;  /* 0x0000000a28951981 */ /* 0x0004a8000c1e1500 */
[----:B------:R-:W2:Y:S01]  /*8e70*/  LDL.LU.64 R150, [R1+0x1630] ;  /* 0x0016300001967983 */ /* 0x000ea20000300a00 */
[----:B0-----:R-:W-:-:S03]  /*8e80*/  IMAD.WIDE R24, R230, 0x2, R198 ;  /* 0x00000002e6187825 */ /* 0x001fc600078e02c6 */
[----:B------:R-:W3:Y:S01]  /*8e90*/  LDL.64 R228, [R1+0xe28] ;  /* 0x000e280001e47983 */ /* 0x000ee20000100a00 */
[----:B-1----:R-:W-:-:S03]  /*8ea0*/  IMAD.WIDE R214, R232, 0x2, R198 ;  /* 0x00000002e8d67825 */ /* 0x002fc600078e02c6 */
[----:B------:R-:W3:Y:S04]  /*8eb0*/  LDL.64 R224, [R1+0xe20] ;  /* 0x000e200001e07983 */ /* 0x000ee80000100a00 */
[----:B------:R-:W-:Y:S04]  /*8ec0*/  STL.64 [R1+0xeb0], R24 ;  /* 0x000eb01801007387 */ /* 0x000fe80000100a00 */
[----:B------:R-:W3:Y:S04]  /*8ed0*/  LDL.64 R220, [R1+0xd68] ;  /* 0x000d680001dc7983 */ /* 0x000ee80000100a00 */
[----:B------:R-:W3:Y:S01]  /*8ee0*/  LDL.64 R216, [R1+0xd60] ;  /* 0x000d600001d87983 */ /* 0x000ee20000100a00 */
[----:B------:R-:W-:-:S03]  /*8ef0*/  IMAD.WIDE R218, R233, 0x2, R198 ;  /* 0x00000002e9da7825 */ /* 0x000fc600078e02c6 */
[----:B------:R0:W-:Y:S04]  /*8f00*/  STL.64 [R1+0x11f0], R230 ;  /* 0x0011f0e601007387 */ /* 0x0001e80000100a00 */
[----:B0-----:R-:W3:Y:S04]  /*8f10*/  LDL.64 R230, [R1+0xfa0] ;  /* 0x000fa00001e67983 */ /* 0x001ee80000100a00 */
[----:B------:R-:W-:Y:S04]  /*8f20*/  STL.64 [R1+0xdf0], R226 ;  /* 0x000df0e201007387 */ /* 0x000fe80000100a00 */
[----:B------:R0:W-:Y:S04]  /*8f30*/  STL.64 [R1+0x11f8], R232 ;  /* 0x0011f8e801007387 */ /* 0x0001e80000100a00 */
[----:B0-----:R-:W3:Y:S04]  /*8f40*/  LDL.64 R232, [R1+0xfa8] ;  /* 0x000fa80001e87983 */ /* 0x001ee80000100a00 */
[----:B------:R-:W-:Y:S04]  /*8f50*/  STL.64 [R1+0xd30], R214 ;  /* 0x000d30d601007387 */ /* 0x000fe80000100a00 */
[----:B--2---:R-:W2:Y:S04]  /*8f60*/  @P1 LDG.E.U16 R150, desc[UR10][R152.64] ;  /* 0x0000000a98961981 */ /* 0x004ea8000c1e1500 */
[----:B------:R-:W2:Y:S04]  /*8f70*/  LDL.LU.64 R152, [R1+0x1628] ;  /* 0x0016280001987983 */ /* 0x000ea80000300a00 */
[----:B------:R-:W-:Y:S04]  /*8f80*/  STL.64 [R1+0xc30], R218 ;  /* 0x000c30da01007387 */ /* 0x000fe80000100a00 */
[----:B--2---:R-:W2:Y:S04]  /*8f90*/  @P1 LDG.E.U16 R151, desc[UR10][R152.64] ;  /* 0x0000000a98971981 */ /* 0x004ea8000c1e1500 */
[----:B------:R-:W2:Y:S01]  /*8fa0*/  LDL.LU.64 R152, [R1+0x1620] ;  /* 0x0016200001987983 */ /* 0x000ea20000300a00 */
[----:B------:R-:W-:-:S03]  /*8fb0*/  IMAD.WIDE R40, R234, 0x2, R198 ;  /* 0x00000002ea287825 */ /* 0x000fc600078e02c6 */
[----:B--2---:R-:W2:Y:S04]  /*8fc0*/  @P1 LDG.E.U16 R152, desc[UR10][R164.64] ;  /* 0x0000000aa4981981 */ /* 0x004ea8000c1e1500 */
[----:B------:R-:W2:Y:S04]  /*8fd0*/  @P1 LDG.E.U16 R153, desc[UR10][R154.64] ;  /* 0x0000000a9a991981 */ /* 0x000ea8000c1e1500 */
[----:B------:R-:W2:Y:S04]  /*8fe0*/  LDL.LU.64 R164, [R1+0x1618] ;  /* 0x0016180001a47983 */ /* 0x000ea80000300a00 */
[----:B------:R-:W-:Y:S04]  /*8ff0*/  STL.64 [R1+0x10d0], R40 ;  /* 0x0010d02801007387 */ /* 0x000fe80000100a00 */
[----:B------:R-:W4:Y:S04]  /*9000*/  LDL.LU.64 R154, [R1+0x1610] ;  /* 0x00161000019a7983 */ /* 0x000f280000300a00 */
[----:B--2---:R-:W2:Y:S04]  /*9010*/  @P1 LDG.E.U16 R164, desc[UR10][R120.64] ;  /* 0x0000000a78a41981 */ /* 0x004ea8000c1e1500 */
[----:B------:R-:W2:Y:S04]  /*9020*/  @P1 LDG.E.U16 R165, desc[UR10][R122.64] ;  /* 0x0000000a7aa51981 */ /* 0x000ea8000c1e1500 */
[----:B----4-:R-:W4:Y:S04]  /*9030*/  @P1 LDG.E.U16 R154, desc[UR10][R162.64] ;  /* 0x0000000aa29a1981 */ /* 0x010f28000c1e1500 */
        /* <DEDUP_REMOVED lines=15> */
[----:B------:R-:W4:Y:S04]  /*9130*/  LDL.LU.64 R172, [R1+0x15d0] ;  /* 0x0015d00001ac7983 */ /* 0x000f280000300a00 */
[----:B------:R-:W4:Y:S04]  /*9140*/  LDL.LU.64 R120, [R1+0x15c8] ;  /* 0x0015c80001787983 */ /* 0x000f280000300a00 */
[----:B------:R-:W4:Y:S04]  /*9150*/  LDL.LU.64 R122, [R1+0x15c0] ;  /* 0x0015c000017a7983 */ /* 0x000f280000300a00 */
[----:B------:R-:W4:Y:S04]  /*9160*/  @P1 LDG.E.U16 R158, desc[UR10][R232.64] ;  /* 0x0000000ae89e1981 */ /* 0x000f28000c1e1500 */
[----:B--2---:R-:W2:Y:S04]  /*9170*/  @P1 LDG.E.U16 R166, desc[UR10][R228.64] ;  /* 0x0000000ae4a61981 */ /* 0x004ea8000c1e1500 */
[----:B---3--:R-:W3:Y:S04]  /*9180*/  @P1 LDG.E.U16 R168, desc[UR10][R114.64] ;  /* 0x0000000a72a81981 */ /* 0x008ee8000c1e1500 */
[----:B------:R-:W2:Y:S04]  /*9190*/  @P1 LDG.E.U16 R167, desc[UR10][R224.64] ;  /* 0x0000000ae0a71981 */ /* 0x000ea8000c1e1500 */
[----:B----4-:R-:W4:Y:S04]  /*91a0*/  @P1 LDG.E.U16 R172, desc[UR10][R116.64] ;  /* 0x0000000a74ac1981 */ /* 0x010f28000c1e1500 */
[----:B------:R-:W2:Y:S04]  /*91b0*/  LDL.LU.64 R114, [R1+0x15b8] ;  /* 0x0015b80001727983 */ /* 0x000ea80000300a00 */
[----:B------:R0:W3:Y:S04]  /*91c0*/  @P1 LDG.E.U16 R173, desc[UR10][R50.64] ;  /* 0x0000000a32ad1981 */ /* 0x0000e8000c1e1500 */
[----:B------:R-:W3:Y:S04]  /*91d0*/  LDL.LU.64 R116, [R1+0x15b0] ;  /* 0x0015b00001747983 */ /* 0x000ee80000300a00 */
[----:B------:R-:W4:Y:S01]  /*91e0*/  LDL.64 R230, [R1+0xec8] ;  /* 0x000ec80001e67983 */ /* 0x000f220000100a00 */
[----:B0-----:R-:W-:-:S03]  /*91f0*/  IMAD.WIDE R50, R235, 0x2, R198 ;  /* 0x00000002eb327825 */ /* 0x001fc600078e02c6 */
[----:B------:R0:W-:Y:S04]  /*9200*/  STL.64 [R1+0x1200], R234 ;  /* 0x001200ea01007387 */ /* 0x0001e80000100a00 */
[----:B------:R-:W4:Y:S04]  /*9210*/  @P1 LDG.E.U16 R170, desc[UR10][R220.64] ;  /* 0x0000000adcaa1981 */ /* 0x000f28000c1e1500 */
[----:B------:R-:W4:Y:S04]  /*9220*/  @P1 LDG.E.U16 R169, desc[UR10][R222.64] ;  /* 0x0000000adea91981 */ /* 0x000f28000c1e1500 */
[----:B0-----:R-:W4:Y:S04]  /*9230*/  LDL.64 R234, [R1+0xf88] ;  /* 0x000f880001ea7983 */ /* 0x001f280000100a00 */
[----:B------:R-:W4:Y:S04]  /*9240*/  @P1 LDG.E.U16 R171, desc[UR10][R216.64] ;  /* 0x0000000ad8ab1981 */ /* 0x000f28000c1e1500 */
[----:B--2---:R-:W2:Y:S04]  /*9250*/  @P1 LDG.E.U16 R114, desc[UR10][R122.64] ;  /* 0x0000000a7a721981 */ /* 0x004ea8000c1e1500 */
[----:B------:R-:W2:Y:S04]  /*9260*/  @P1 LDG.E.U16 R115, desc[UR10][R120.64] ;  /* 0x0000000a78731981 */ /* 0x000ea8000c1e1500 */
[----:B---3--:R-:W3:Y:S04]  /*9270*/  @P1 LDG.E.U16 R116, desc[UR10][R118.64] ;  /* 0x0000000a76741981 */ /* 0x008ee8000c1e1500 */
[----:B------:R-:W2:Y:S04]  /*9280*/  LDL.LU.64 R122, [R1+0x15a8] ;  /* 0x0015a800017a7983 */ /* 0x000ea80000300a00 */
[----:B------:R-:W3:Y:S04]  /*9290*/  LDL.LU.64 R120, [R1+0x15a0] ;  /* 0x0015a00001787983 */ /* 0x000ee80000300a00 */
[----:B------:R-:W-:Y:S04]  /*92a0*/  STL.64 [R1+0x1010], R50 ;  /* 0x0010103201007387 */ /* 0x000fe80000100a00 */
[----:B------:R-:W4:Y:S01]  /*92b0*/  LDL.LU.64 R118, [R1+0x1598] ;  /* 0x0015980001767983 */ /* 0x000f220000300a00 */
[----:B------:R-:W-:-:S03]  /*92c0*/  IMAD.WIDE R232, R237, 0x2, R198 ;  /* 0x00000002ede87825 */ /* 0x000fc600078e02c6 */
[----:B------:R0:W4:Y:S04]  /*92d0*/  @P1 LDG.E.U16 R117, desc[UR10][R38.64] ;  /* 0x0000000a26751981 */ /* 0x000128000c1e1500 */
[----:B------:R-:W4:Y:S04]  /*92e0*/  LDL.64 R228, [R1+0xe00] ;  /* 0x000e000001e47983 */ /* 0x000f280000100a00 */
[----:B------:R-:W4:Y:S01]  /*92f0*/  LDL.64 R224, [R1+0xd48] ;  /* 0x000d480001e07983 */ /* 0x000f220000100a00 */
[----:B0-----:R-:W-:-:S03]  /*9300*/  IMAD.WIDE R38, R236, 0x2, R198 ;  /* 0x00000002ec267825 */ /* 0x001fc600078e02c6 */
[----:B------:R-:W4:Y:S04]  /*9310*/  LDL.64 R220, [R1+0xd40] ;  /* 0x000d400001dc7983 */ /* 0x000f280000100a00 */
[----:B------:R0:W-:Y:S01]  /*9320*/  STL.64 [R1+0x1208], R236 ;  /* 0x001208ec01007387 */ /* 0x0001e20000100a00 */
[----:B------:R-:W-:-:S04]  /*9330*/  IMAD.WIDE R222, R238, 0x2, R198 ;  /* 0x00000002eede7825 */ /* 0x000fc800078e02c6 */
[--C-:B------:R-:W-:Y:S01]  /*9340*/  IMAD.WIDE R216, R239, 0x2, R198.reuse ;  /* 0x00000002efd87825 */ /* 0x100fe200078e02c6 */
[----:B0-----:R-:W4:Y:S04]  /*9350*/  LDL.64 R236, [R1+0x1048] ;  /* 0x0010480001ec7983 */ /* 0x001f280000100a00 */
[----:B------:R-:W-:Y:S04]  /*9360*/  STL.64 [R1+0xf50], R38 ;  /* 0x000f502601007387 */ /* 0x000fe80000100a00 */
[----:B------:R-:W-:Y:S04]  /*9370*/  STL.64 [R1+0xe90], R232 ;  /* 0x000e90e801007387 */ /* 0x000fe80000100a00 */
[----:B------:R0:W-:Y:S04]  /*9380*/  STL.64 [R1+0x1210], R238 ;  /* 0x001210ee01007387 */ /* 0x0001e80000100a00 */
[----:B--2---:R-:W2:Y:S04]  /*9390*/  @P1 LDG.E.U16 R123, desc[UR10][R130.64] ;  /* 0x0000000a827b1981 */ /* 0x004ea8000c1e1500 */
[----:B---3--:R-:W3:Y:S04]  /*93a0*/  @P1 LDG.E.U16 R120, desc[UR10][R134.64] ;  /* 0x0000000a86781981 */ /* 0x008ee8000c1e1500 */
[----:B------:R-:W2:Y:S04]  /*93b0*/  @P1 LDG.E.U16 R121, desc[UR10][R128.64] ;  /* 0x0000000a80791981 */ /* 0x000ea8000c1e1500 */
[----:B----4-:R-:W4:Y:S04]  /*93c0*/  @P1 LDG.E.U16 R118, desc[UR10][R124.64] ;  /* 0x0000000a7c761981 */ /* 0x010f28000c1e1500 */
[----:B------:R-:W2:Y:S04]  /*93d0*/  @P1 LDG.E.U16 R119, desc[UR10][R126.64] ;  /* 0x0000000a7e771981 */ /* 0x000ea8000c1e1500 */
[----:B------:R-:W2:Y:S04]  /*93e0*/  LDL.LU.64 R124, [R1+0x1590] ;  /* 0x00159000017c7983 */ /* 0x000ea80000300a00 */
[----:B------:R-:W-:Y:S04]  /*93f0*/  STL.64 [R1+0xdd0], R222 ;  /* 0x000dd0de01007387 */ /* 0x000fe80000100a00 */
[----:B------:R-:W3:Y:S04]  /*9400*/  LDL.LU.64 R126, [R1+0x1588] ;  /* 0x00158800017e7983 */ /* 0x000ee80000300a00 */
[----:B------:R-:W-:Y:S04]  /*9410*/  STL.64 [R1+0xd10], R216 ;  /* 0x000d10d801007387 */ /* 0x000fe80000100a00 */
[----:B------:R-:W4:Y:S04]  /*9420*/  LDL.LU.64 R134, [R1+0x1580] ;  /* 0x0015800001867983 */ /* 0x000f280000300a00 */
[----:B------:R-:W4:Y:S04]  /*9430*/  LDL.LU.64 R128, [R1+0x1578] ;  /* 0x0015780001807983 */ /* 0x000f280000300a00 */
[----:B------:R-:W4:Y:S04]  /*9440*/  LDL.LU.64 R130, [R1+0x1570] ;  /* 0x0015700001827983 */ /* 0x000f280000300a00 */
[----:B------:R1:W4:Y:S04]  /*9450*/  @P1 LDG.E.U16 R122, desc[UR10][R236.64] ;  /* 0x0000000aec7a1981 */ /* 0x000328000c1e1500 */
[----:B--2---:R-:W2:Y:S04]  /*9460*/  @P1 LDG.E.U16 R124, desc[UR10][R138.64] ;  /* 0x0000000a8a7c1981 */ /* 0x004ea8000c1e1500 */
[----:B------:R-:W2:Y:S04]  /*9470*/  @P1 LDG.E.U16 R125, desc[UR10][R132.64] ;  /* 0x0000000a847d1981 */ /* 0x000ea8000c1e1500 */
[----:B---3--:R3:W2:Y:S04]  /*9480*/  @P1 LDG.E.U16 R126, desc[UR10][R234.64] ;  /* 0x0000000aea7e1981 */ /* 0x0086a8000c1e1500 */
[----:B------:R-:W2:Y:S04]  /*9490*/  LDL.LU.64 R138, [R1+0x1568] ;  /* 0x00156800018a7983 */ /* 0x000ea80000300a00 */
[----:B------:R-:W3:Y:S04]  /*94a0*/  LDL.LU.64 R132, [R1+0x1560] ;  /* 0x0015600001847983 */ /* 0x000ee80000300a00 */
[----:B----4-:R-:W4:Y:S04]  /*94b0*/  @P1 LDG.E.U16 R127, desc[UR10][R134.64] ;  /* 0x0000000a867f1981 */ /* 0x010f28000c1e1500 */
[----:B------:R-:W4:Y:S04]  /*94c0*/  @P1 LDG.E.U16 R128, desc[UR10][R22.64] ;  /* 0x0000000a16801981 */ /* 0x000f28000c1e1500 */
[----:B------:R-:W4:Y:S04]  /*94d0*/  @P1 LDG.E.U16 R129, desc[UR10][R136.64] ;  /* 0x0000000a88811981 */ /* 0x000f28000c1e1500 */
[----:B------:R-:W4:Y:S04]  /*94e0*/  LDL.LU.64 R134, [R1+0x1558] ;  /* 0x0015580001867983 */ /* 0x000f280000300a00 */
[----:B------:R-:W4:Y:S04]  /*94f0*/  LDL.LU.64 R22, [R1+0x1550] ;  /* 0x0015500001167983 */ /* 0x000f280000300a00 */
[----:B------:R-:W4:Y:S04]  /*9500*/  LDL.LU.64 R136, [R1+0x1548] ;  /* 0x0015480001887983 */ /* 0x000f280000300a00 */
[----:B------:R-:W4:Y:S04]  /*9510*/  @P1 LDG.E.U16 R130, desc[UR10][R230.64] ;  /* 0x0000000ae6821981 */ /* 0x000f28000c1e1500 */
[----:B--2---:R-:W2:Y:S04]  /*9520*/  @P1 LDG.E.U16 R131, desc[UR10][R138.64] ;  /* 0x0000000a8a831981 */ /* 0x004ea8000c1e1500 */
[----:B---3--:R-:W3:Y:S04]  /*9530*/  @P1 LDG.E.U16 R132, desc[UR10][R140.64] ;  /* 0x0000000a8c841981 */ /* 0x008ee8000c1e1500 */
[----:B------:R-:W2:Y:S04]  /*9540*/  @P1 LDG.E.U16 R133, desc[UR10][R24.64] ;  /* 0x0000000a18851981 */ /* 0x000ea8000c1e1500 */
[----:B------:R-:W2:Y:S04]  /*9550*/  LDL.LU.64 R138, [R1+0x1540] ;  /* 0x00154000018a7983 */ /* 0x000ea80000300a00 */
[----:B------:R-:W3:Y:S04]  /*9560*/  LDL.LU.64 R140, [R1+0x1538] ;  /* 0x00153800018c7983 */ /* 0x000ee80000300a00 */
[----:B------:R-:W3:Y:S04]  /*9570*/  LDL.LU.64 R24, [R1+0x1530] ;  /* 0x0015300001187983 */ /* 0x000ee80000300a00 */
[----:B----4-:R-:W4:Y:S04]  /*9580*/  @P1 LDG.E.U16 R134, desc[UR10][R14.64] ;  /* 0x0000000a0e861981 */ /* 0x010f28000c1e1500 */
[----:B------:R-:W4:Y:S01]  /*9590*/  @P1 LDG.E.U16 R136, desc[UR10][R16.64] ;  /* 0x0000000a10881981 */ /* 0x000f22000c1e1500 */
[----:B-1----:R-:W-:-:S03]  /*95a0*/  IMAD.WIDE R236, R241, 0x2, R198 ;  /* 0x00000002f1ec7825 */ /* 0x002fc600078e02c6 */
[----:B------:R-:W4:Y:S04]  /*95b0*/  @P1 LDG.E.U16 R135, desc[UR10][R228.64] ;  /* 0x0000000ae4871981 */ /* 0x000f28000c1e1500 */
[----:B------:R-:W4:Y:S04]  /*95c0*/  LDL.LU.64 R14, [R1+0x1528] ;  /* 0x00152800010e7983 */ /* 0x000f280000300a00 */
[----:B------:R-:W4:Y:S01]  /*95d0*/  LDL.LU.64 R16, [R1+0x1520] ;  /* 0x0015200001107983 */ /* 0x000f220000300a00 */
[----:B------:R-:W-:-:S03]  /*95e0*/  IMAD.WIDE R234, R242, 0x2, R198 ;  /* 0x00000002f2ea7825 */ /* 0x000fc600078e02c6 */
[----:B------:R-:W4:Y:S04]  /*95f0*/  @P1 LDG.E.U16 R137, desc[UR10][R226.64] ;  /* 0x0000000ae2891981 */ /* 0x000f28000c1e1500 */
[----:B--2---:R-:W2:Y:S04]  /*9600*/  @P1 LDG.E.U16 R138, desc[UR10][R224.64] ;  /* 0x0000000ae08a1981 */ /* 0x004ea8000c1e1500 */
[----:B---3--:R-:W3:Y:S04]  /*9610*/  @P1 LDG.E.U16 R140, desc[UR10][R18.64] ;  /* 0x0000000a128c1981 */ /* 0x008ee8000c1e1500 */
[----:B------:R1:W2:Y:S04]  /*9620*/  @P1 LDG.E.U16 R141, desc[UR10][R214.64] ;  /* 0x0000000ad68d1981 */ /* 0x0002a8000c1e1500 */
[----:B------:R-:W2:Y:S04]  /*9630*/  @P1 LDG.E.U16 R139, desc[UR10][R220.64] ;  /* 0x0000000adc8b1981 */ /* 0x000ea8000c1e1500 */
[----:B------:R-:W2:Y:S04]  /*9640*/  LDL.LU.64 R18, [R1+0x1518] ;  /* 0x0015180001127983 */ /* 0x000ea80000300a00 */
[----:B----4-:R-:W4:Y:S04]  /*9650*/  @P1 LDG.E.U16 R15, desc[UR10][R24.64] ;  /* 0x0000000a180f1981 */ /* 0x010f28000c1e1500 */
[----:B------:R-:W3:Y:S04]  /*9660*/  @P1 LDG.E.U16 R16, desc[UR10][R22.64] ;  /* 0x0000000a16101981 */ /* 0x000ee8000c1e1500 */
[----:B------:R-:W3:Y:S04]  /*9670*/  @P1 LDG.E.U16 R17, desc[UR10][R20.64] ;  /* 0x0000000a14111981 */ /* 0x000ee8000c1e1500 */
[----:B------:R-:W3:Y:S04]  /*9680*/  LDL.LU.64 R24, [R1+0x1510] ;  /* 0x0015100001187983 */ /* 0x000ee80000300a00 */
[----:B0-----:R-:W4:Y:S04]  /*9690*/  LDL.64 R238, [R1+0xea8] ;  /* 0x000ea80001ee7983 */ /* 0x001f280000100a00 */
[----:B------:R-:W4:Y:S04]  /*96a0*/  LDL.LU.64 R22, [R1+0x1508] ;  /* 0x0015080001167983 */ /* 0x000f280000300a00 */
[----:B------:R-:W4:Y:S01]  /*96b0*/  LDL.LU.64 R20, [R1+0x1500] ;  /* 0x0015000001147983 */ /* 0x000f220000300a00 */
[----:B-1----:R-:W-:-:S03]  /*96c0*/  IMAD.WIDE R214, R240, 0x2, R198 ;  /* 0x00000002f0d67825 */ /* 0x002fc600078e02c6 */
[----:B------:R-:W4:Y:S04]  /*96d0*/  LDL.64 R228, [R1+0xde8] ;  /* 0x000de80001e47983 */ /* 0x000f280000100a00 */
[----:B------:R-:W4:Y:S01]  /*96e0*/  LDL.64 R224, [R1+0xde0] ;  /* 0x000de00001e07983 */ /* 0x000f220000100a00 */
[----:B------:R-:W-:-:S03]  /*96f0*/  IMAD.WIDE R226, R243, 0x2, R198 ;  /* 0x00000002f3e27825 */ /* 0x000fc600078e02c6 */
[----:B------:R-:W-:Y:S04]  /*9700*/  STL.64 [R1+0xc10], R214 ;  /* 0x000c10d601007387 */ /* 0x000fe80000100a00 */
[----:B------:R-:W4:Y:S04]  /*9710*/  LDL.64 R220, [R1+0xd28] ;  /* 0x000d280001dc7983 */ /* 0x000f280000100a00 */
[----:B--2---:R-:W2:Y:S04]  /*9720*/  @P1 LDG.E.U16 R18, desc[UR10][R218.64] ;  /* 0x0000000ada121981 */ /* 0x004ea8000c1e1500 */
[----:B------:R-:W2:Y:S04]  /*9730*/  LDL.64 R218, [R1+0xd20] ;  /* 0x000d200001da7983 */ /* 0x000ea80000100a00 */
[----:B------:R0:W-:Y:S01]  /*9740*/  STL.64 [R1+0x1218], R240 ;  /* 0x001218f001007387 */ /* 0x0001e20000100a00 */
[----:B------:R-:W-:-:S03]  /*9750*/  IMAD.WIDE R230, R244, 0x2, R198 ;  /* 0x00000002f4e67825 */ /* 0x000fc600078e02c6 */
[----:B---3--:R-:W3:Y:S04]  /*9760*/  @P1 LDG.E.U16 R24, desc[UR10][R30.64] ;  /* 0x0000000a1e181981 */ /* 0x008ee8000c1e1500 */
[----:B------:R-:W2:Y:S04]  /*9770*/  @P1 LDG.E.U16 R25, desc[UR10][R32.64] ;  /* 0x0000000a20191981 */ /* 0x000ea8000c1e1500 */
[----:B0-----:R-:W2:Y:S04]  /*9780*/  LDL.64 R240, [R1+0x1028] ;  /* 0x0010280001f07983 */ /* 0x001ea80000100a00 */
[----:B------:R-:W-:Y:S04]  /*9790*/  STL.64 [R1+0x10b0], R236 ;  /* 0x0010b0ec01007387 */ /* 0x000fe80000100a00 */
[----:B------:R0:W-:Y:S04]  /*97a0*/  STL.64 [R1+0x1220], R242 ;  /* 0x001220f201007387 */ /* 0x0001e80000100a00 */
[----:B----4-:R-:W4:Y:S04]  /*97b0*/  @P1 LDG.E.U16 R20, desc[UR10][R26.64] ;  /* 0x0000000a1a141981 */ /* 0x010f28000c1e1500 */
[----:B------:R-:W3:Y:S04]  /*97c0*/  @P1 LDG.E.U16 R21, desc[UR10][R28.64] ;  /* 0x0000000a1c151981 */ /* 0x000ee8000c1e1500 */
[----:B0-----:R-:W3:Y:S04]  /*97d0*/  LDL.64 R242, [R1+0x10e8] ;  /* 0x0010e80001f27983 */ /* 0x001ee80000100a00 */
[----:B------:R-:W-:Y:S04]  /*97e0*/  STL.64 [R1+0xff0], R234 ;  /* 0x000ff0ea01007387 */ /* 0x000fe80000100a00 */
[----:B------:R0:W-:Y:S04]  /*97f0*/  STL.64 [R1+0xf30], R226 ;  /* 0x000f30e201007387 */ /* 0x0001e80000100a00 */
[----:B------:R-:W4:Y:S04]  /*9800*/  LDL.LU.64 R26, [R1+0x14f8] ;  /* 0x0014f800011a7983 */ /* 0x000f280000300a00 */
[----:B------:R-:W4:Y:S04]  /*9810*/  LDL.LU.64 R28, [R1+0x14f0] ;  /* 0x0014f000011c7983 */ /* 0x000f280000300a00 */
[----:B------:R-:W-:Y:S04]  /*9820*/  STL.64 [R1+0xe70], R230 ;  /* 0x000e70e601007387 */ /* 0x000fe80000100a00 */
[----:B------:R-:W4:Y:S04]  /*9830*/  @P1 LDG.E.U16 R22, desc[UR10][R40.64] ;  /* 0x0000000a28161981 */ /* 0x000f28000c1e1500 */
[----:B------:R-:W4:Y:S04]  /*9840*/  LDL.LU.64 R40, [R1+0x14e8] ;  /* 0x0014e80001287983 */ /* 0x000f280000300a00 */
[----:B------:R-:W4:Y:S04]  /*9850*/  LDL.LU.64 R30, [R1+0x14e0] ;  /* 0x0014e000011e7983 */ /* 0x000f280000300a00 */
[----:B------:R-:W4:Y:S01]  /*9860*/  LDL.LU.64 R32, [R1+0x14d8] ;  /* 0x0014d80001207983 */ /* 0x000f220000300a00 */
[----:B------:R-:W-:Y:S01]  /*9870*/  IMAD R197, R197, 0x3d, RZ ;  /* 0x0000003dc5c57824 */ /* 0x000fe200078e02ff */
[----:B------:R-:W-:-:S02]  /*9880*/  PRMT R174, RZ, 0x7610, R174 ;  /* 0x00007610ffae7816 */ /* 0x000fc400000000ae */
[----:B------:R-:W-:Y:S02]  /*9890*/  PRMT R175, RZ, 0x7610, R175 ;  /* 0x00007610ffaf7816 */ /* 0x000fe400000000af */
[----:B------:R-:W-:Y:S02]  /*98a0*/  PRMT R176, RZ, 0x7610, R176 ;  /* 0x00007610ffb07816 */ /* 0x000fe400000000b0 */
[----:B------:R-:W-:Y:S01]  /*98b0*/  PRMT R177, RZ, 0x7610, R177 ;  /* 0x00007610ffb17816 */ /* 0x000fe200000000b1 */
[----:B------:R-:W4:Y:S04]  /*98c0*/  @P1 LDG.E.U16 R174, desc[UR10][R204.64] ;  /* 0x0000000accae1981 */ /* 0x000f28000c1e1500 */
[----:B------:R-:W4:Y:S04]  /*98d0*/  @P1 LDG.E.U16 R175, desc[UR10][R202.64] ;  /* 0x0000000acaaf1981 */ /* 0x000f28000c1e1500 */
[----:B------:R-:W4:Y:S04]  /*98e0*/  @P1 LDG.E.U16 R176, desc[UR10][R200.64] ;  /* 0x0000000ac8b01981 */ /* 0x000f28000c1e1500 */
[----:B------:R-:W4:Y:S01]  /*98f0*/  @P1 LDG.E.U16 R177, desc[UR10][R198.64] ;  /* 0x0000000ac6b11981 */ /* 0x000f22000c1e1500 */
[----:B------:R-:W-:-:S04]  /*9900*/  @!UP0 UIADD3 UR4, UPT, UPT, -UR12, 0x100000, URZ ;  /* 0x001000000c048890 */ /* 0x000fc8000fffe1ff */
[----:B------:R-:W-:Y:S02]  /*9910*/  @!UP0 USHF.L.U32 UR5, UR4, 0xb, URZ ;  /* 0x0000000b04058899 */ /* 0x000fe400080006ff */
[----:B------:R-:W-:Y:S01]  /*9920*/  @!UP0 USHF.L.U32 UR4, UR4, 0x1, URZ ;  /* 0x0000000104048899 */ /* 0x000fe200080006ff */
[----:B--2---:R-:W2:Y:S04]  /*9930*/  @P1 LDG.E.U16 R23, desc[UR10][R240.64] ;  /* 0x0000000af0171981 */ /* 0x004ea8000c1e1500 */
[----:B---3--:R-:W3:Y:S04]  /*9940*/  @P1 LDG.E.U16 R19, desc[UR10][R242.64] ;  /* 0x0000000af2131981 */ /* 0x008ee8000c1e1500 */
[----:B----4-:R-:W4:Y:S04]  /*9950*/  @P1 LDG.E.U16 R26, desc[UR10][R50.64] ;  /* 0x0000000a321a1981 */ /* 0x010f28000c1e1500 */
[----:B------:R-:W2:Y:S04]  /*9960*/  @P1 LDG.E.U16 R27, desc[UR10][R34.64] ;  /* 0x0000000a221b1981 */ /* 0x000ea8000c1e1500 */
[----:B------:R-:W2:Y:S04]  /*9970*/  @P1 LDG.E.U16 R28, desc[UR10][R36.64] ;  /* 0x0000000a241c1981 */ /* 0x000ea8000c1e1500 */
[----:B------:R-:W2:Y:S04]  /*9980*/  LDL.LU.64 R50, [R1+0x14d0] ;  /* 0x0014d00001327983 */ /* 0x000ea80000300a00 */
[----:B------:R-:W2:Y:S04]  /*9990*/  LDL.LU.64 R34, [R1+0x14c8] ;  /* 0x0014c80001227983 */ /* 0x000ea80000300a00 */
[----:B------:R-:W3:Y:S04]  /*99a0*/  LDL.LU.64 R36, [R1+0x14c0] ;  /* 0x0014c00001247983 */ /* 0x000ee80000300a00 */
[----:B------:R-:W4:Y:S04]  /*99b0*/  @P1 LDG.E.U16 R29, desc[UR10][R52.64] ;  /* 0x0000000a341d1981 */ /* 0x000f28000c1e1500 */
[----:B------:R-:W4:Y:S04]  /*99c0*/  @P1 LDG.E.U16 R30, desc[UR10][R38.64] ;  /* 0x0000000a261e1981 */ /* 0x000f28000c1e1500 */
[----:B------:R-:W4:Y:S04]  /*99d0*/  @P1 LDG.E.U16 R32, desc[UR10][R40.64] ;  /* 0x0000000a28201981 */ /* 0x000f28000c1e1500 */
[----:B------:R-:W4:Y:S04]  /*99e0*/  LDL.LU.64 R52, [R1+0x14b8] ;  /* 0x0014b80001347983 */ /* 0x000f280000300a00 */
[----:B------:R-:W4:Y:S04]  /*99f0*/  LDL.LU.64 R38, [R1+0x14b0] ;  /* 0x0014b00001267983 */ /* 0x000f280000300a00 */
[----:B------:R-:W4:Y:S04]  /*9a00*/  LDL.LU.64 R40, [R1+0x14a8] ;  /* 0x0014a80001287983 */ /* 0x000f280000300a00 */
[----:B------:R-:W4:Y:S04]  /*9a10*/  @P1 LDG.E.U16 R33, desc[UR10][R42.64] ;  /* 0x0000000a2a211981 */ /* 0x000f28000c1e1500 */
[----:B------:R-:W4:Y:S04]  /*9a20*/  @P1 LDG.E.U16 R31, desc[UR10][R238.64] ;  /* 0x0000000aee1f1981 */ /* 0x000f28000c1e1500 */
[----:B------:R-:W4:Y:S04]  /*9a30*/  LDL.LU.64 R42, [R1+0x14a0] ;  /* 0x0014a000012a7983 */ /* 0x000f280000300a00 */
[----:B--2---:R-:W2:Y:S04]  /*9a40*/  @P1 LDG.E.U16 R34, desc[UR10][R232.64] ;  /* 0x0000000ae8221981 */ /* 0x004ea8000c1e1500 */
[----:B---3--:R-:W3:Y:S04]  /*9a50*/  @P1 LDG.E.U16 R37, desc[UR10][R44.64] ;  /* 0x0000000a2c251981 */ /* 0x008ee8000c1e1500 */
[----:B------:R-:W2:Y:S04]  /*9a60*/  @P1 LDG.E.U16 R35, desc[UR10][R228.64] ;  /* 0x0000000ae4231981 */ /* 0x000ea8000c1e1500 */
[----:B------:R-:W2:Y:S04]  /*9a70*/  @P1 LDG.E.U16 R36, desc[UR10][R224.64] ;  /* 0x0000000ae0241981 */ /* 0x000ea8000c1e1500 */
[----:B------:R-:W2:Y:S04]  /*9a80*/  LDL.LU.64 R44, [R1+0x1498] ;  /* 0x00149800012c7983 */ /* 0x000ea80000300a00 */
[----:B------:R-:W3:Y:S04]  /*9a90*/  LDL.64 R232, [R1+0xf48] ;  /* 0x000f480001e87983 */ /* 0x000ee80000100a00 */
[----:B----4-:R1:W4:Y:S04]  /*9aa0*/  @P1 LDG.E.U16 R38, desc[UR10][R222.64] ;  /* 0x0000000ade261981 */ /* 0x010328000c1e1500 */
[----:B------:R-:W3:Y:S04]  /*9ab0*/  @P1 LDG.E.U16 R41, desc[UR10][R46.64] ;  /* 0x0000000a2e291981 */ /* 0x000ee8000c1e1500 */
[----:B------:R0:W3:Y:S04]  /*9ac0*/  @P1 LDG.E.U16 R40, desc[UR10][R218.64] ;  /* 0x0000000ada281981 */ /* 0x0000e8000c1e1500 */
[----:B------:R-:W3:Y:S04]  /*9ad0*/  @P1 LDG.E.U16 R39, desc[UR10][R220.64] ;  /* 0x0000000adc271981 */ /* 0x000ee8000c1e1500 */
[----:B------:R-:W3:Y:S01]  /*9ae0*/  LDL.LU.64 R46, [R1+0x1490] ;  /* 0x00149000012e7983 */ /* 0x000ee20000300a00 */
[----:B-1----:R-:W-:-:S03]  /*9af0*/  IMAD.WIDE R222, R245, 0x2, R198 ;  /* 0x00000002f5de7825 */ /* 0x002fc600078e02c6 */
[----:B------:R-:W-:Y:S04]  /*9b00*/  STL.64 [R1+0x1228], R244 ;  /* 0x001228f401007387 */ /* 0x000fe80000100a00 */
[----:B------:R-:W4:Y:S04]  /*9b10*/  @P1 LDG.E.U16 R43, desc[UR10][R52.64] ;  /* 0x0000000a342b1981 */ /* 0x000f28000c1e1500 */
[----:B------:R-:W4:Y:S04]  /*9b20*/  @P1 LDG.E.U16 R42, desc[UR10][R216.64] ;  /* 0x0000000ad82a1981 */ /* 0x000f28000c1e1500 */
[----:B------:R-:W4:Y:S04]  /*9b30*/  LDL.LU.64 R52, [R1+0x1488] ;  /* 0x0014880001347983 */ /* 0x000f280000300a00 */
[----:B--2---:R-:W2:Y:S04]  /*9b40*/  @P1 LDG.E.U16 R44, desc[UR10][R50.64] ;  /* 0x0000000a322c1981 */ /* 0x004ea8000c1e1500 */
[----:B------:R-:W2:Y:S04]  /*9b50*/  @P1 LDG.E.U16 R45, desc[UR10][R48.64] ;  /* 0x0000000a302d1981 */ /* 0x000ea8000c1e1500 */
[----:B------:R-:W2:Y:S04]  /*9b60*/  LDL.LU.64 R50, [R1+0x1480] ;  /* 0x0014800001327983 */ /* 0x000ea80000300a00 */
[----:B------:R1:W-:Y:S04]  /*9b70*/  STL.64 [R1+0xdb0], R222 ;  /* 0x000db0de01007387 */ /* 0x0003e80000100a00 */
[----:B------:R-:W2:Y:S01]  /*9b80*/  LDL.LU.64 R48, [R1+0x1478] ;  /* 0x0014780001307983 */ /* 0x000ea20000300a00 */
[----:B0-----:R-:W-:-:S03]  /*9b90*/  IMAD.WIDE R218, R246, 0x2, R198 ;  /* 0x00000002f6da7825 */ /* 0x001fc600078e02c6 */
[----:B------:R-:W2:Y:S04]  /*9ba0*/  LDL.64 R220, [R1+0xd08] ;  /* 0x000d080001dc7983 */ /* 0x000ea80000100a00 */
[----:B---3--:R0:W3:Y:S04]  /*9bb0*/  @P1 LDG.E.U16 R46, desc[UR10][R214.64] ;  /* 0x0000000ad62e1981 */ /* 0x0080e8000c1e1500 */
[----:B------:R-:W3:Y:S01]  /*9bc0*/  LDL.64 R216, [R1+0xc08] ;  /* 0x000c080001d87983 */ /* 0x000ee20000100a00 */
[----:B------:R-:W-:-:S03]  /*9bd0*/  IMAD.WIDE R228, R248, 0x2, R198 ;  /* 0x00000002f8e47825 */ /* 0x000fc600078e02c6 */
[----:B------:R-:W3:Y:S01]  /*9be0*/  @P1 LDG.E.U16 R47, desc[UR10][R56.64] ;  /* 0x0000000a382f1981 */ /* 0x000ee2000c1e1500 */
[----:B0-----:R-:W-:-:S03]  /*9bf0*/  IMAD.WIDE R214, R247, 0x2, R198 ;  /* 0x00000002f7d67825 */ /* 0x001fc600078e02c6 */
[----:B------:R-:W-:Y:S04]  /*9c00*/  STL.64 [R1+0x1230], R246 ;  /* 0x001230f601007387 */ /* 0x000fe80000100a00 */
[----:B------:R-:W-:Y:S04]  /*9c10*/  STL.64 [R1+0xcf0], R218 ;  /* 0x000cf0da01007387 */ /* 0x000fe80000100a00 */
[----:B------:R0:W-:Y:S04]  /*9c20*/  STL.64 [R1+0xbf0], R214 ;  /* 0x000bf0d601007387 */ /* 0x0001e80000100a00 */
[----:B------:R-:W-:Y:S01]  /*9c30*/  STL.64 [R1+0x1238], R248 ;  /* 0x001238f801007387 */ /* 0x000fe20000100a00 */
[----:B------:R-:W-:-:S03]  /*9c40*/  IMAD.WIDE R224, R249, 0x2, R198 ;  /* 0x00000002f9e07825 */ /* 0x000fc600078e02c6 */
[----:B------:R-:W3:Y:S04]  /*9c50*/  LDL.LU.64 R56, [R1+0x1470] ;  /* 0x0014700001387983 */ /* 0x000ee80000300a00 */
[----:B------:R-:W-:Y:S04]  /*9c60*/  STL.64 [R1+0x1090], R228 ;  /* 0x001090e401007387 */ /* 0x000fe80000100a00 */
[----:B----4-:R-:W4:Y:S04]  /*9c70*/  @P1 LDG.E.U16 R52, desc[UR10][R60.64] ;  /* 0x0000000a3c341981 */ /* 0x010f28000c1e1500 */
[----:B------:R-:W4:Y:S04]  /*9c80*/  @P1 LDG.E.U16 R53, desc[UR10][R70.64] ;  /* 0x0000000a46351981 */ /* 0x000f28000c1e1500 */
[----:B--2---:R-:W2:Y:S04]  /*9c90*/  @P1 LDG.E.U16 R51, desc[UR10][R58.64] ;  /* 0x0000000a3a331981 */ /* 0x004ea8000c1e1500 */
[----:B------:R-:W2:Y:S04]  /*9ca0*/  @P1 LDG.E.U16 R50, desc[UR10][R236.64] ;  /* 0x0000000aec321981 */ /* 0x000ea8000c1e1500 */
[----:B------:R-:W2:Y:S04]  /*9cb0*/  @P1 LDG.E.U16 R48, desc[UR10][R54.64] ;  /* 0x0000000a36301981 */ /* 0x000ea8000c1e1500 */
[----:B------:R-:W2:Y:S04]  /*9cc0*/  @P1 LDG.E.U16 R49, desc[UR10][R68.64] ;  /* 0x0000000a44311981 */ /* 0x000ea8000c1e1500 */
[----:B------:R-:W2:Y:S04]  /*9cd0*/  LDL.LU.64 R54, [R1+0x1468] ;  /* 0x0014680001367983 */ /* 0x000ea80000300a00 */
[----:B------:R-:W-:Y:S04]  /*9ce0*/  STL.64 [R1+0xfd0], R224 ;  /* 0x000fd0e001007387 */ /* 0x000fe80000100a00 */
[----:B------:R-:W4:Y:S04]  /*9cf0*/  LDL.LU.64 R68, [R1+0x1460] ;  /* 0x0014600001447983 */ /* 0x000f280000300a00 */
[----:B------:R-:W4:Y:S04]  /*9d00*/  LDL.LU.64 R58, [R1+0x1458] ;  /* 0x00145800013a7983 */ /* 0x000f280000300a00 */
[----:B------:R-:W4:Y:S04]  /*9d10*/  LDL.LU.64 R60, [R1+0x1450] ;  /* 0x00145000013c7983 */ /* 0x000f280000300a00 */
[----:B------:R-:W4:Y:S04]  /*9d20*/  LDL.LU.64 R70, [R1+0x1448] ;  /* 0x0014480001467983 */ /* 0x000f280000300a00 */
[----:B---3--:R-:W3:Y:S04]  /*9d30*/  @P1 LDG.E.U16 R56, desc[UR10][R62.64] ;  /* 0x0000000a3e381981 */ /* 0x008ee8000c1e1500 */
[----:B------:R-:W3:Y:S04]  /*9d40*/  @P1 LDG.E.U16 R57, desc[UR10][R64.64] ;  /* 0x0000000a40391981 */ /* 0x000ee8000c1e1500 */
[----:B------:R-:W3:Y:S04]  /*9d50*/  LDL.LU.64 R62, [R1+0x1440] ;  /* 0x00144000013e7983 */ /* 0x000ee80000300a00 */
[----:B------:R-:W3:Y:S01]  /*9d60*/  LDL.LU.64 R64, [R1+0x1438] ;  /* 0x0014380001407983 */ /* 0x000ee20000300a00 */
[----:B------:R-:W-:-:S05]  /*9d70*/  VOTEU.ALL UP1, P0 ;  /* 0x0000000000ff7886 */ /* 0x000fca0000020000 */
[----:B------:R0:W0:Y:S01]  /*9d80*/  @!UP1 SYNCS.EXCH.64 URZ, [UR9+0x40008], UR4 ;  /* 0x0400080409ff95b2 */ /* 0x0000220008000100 */
[----:B--2---:R-:W2:Y:S04]  /*9d90*/  @P1 LDG.E.U16 R54, desc[UR10][R234.64] ;  /* 0x0000000aea361981 */ /* 0x004ea8000c1e1500 */
[----:B------:R-:W2:Y:S04]  /*9da0*/  @P1 LDG.E.U16 R55, desc[UR10][R232.64] ;  /* 0x0000000ae8371981 */ /* 0x000ea8000c1e1500 */
[----:B----4-:R-:W4:Y:S04]  /*9db0*/  @P1 LDG.E.U16 R59, desc[UR10][R68.64] ;  /* 0x0000000a443b1981 */ /* 0x010f28000c1e1500 */
[----:B------:R-:W2:Y:S04]  /*9dc0*/  @P1 LDG.E.U16 R60, desc[UR10][R66.64] ;  /* 0x0000000a423c1981 */ /* 0x000ea8000c1e1500 */
[----:B------:R-:W2:Y:S04]  /*9dd0*/  @P1 LDG.E.U16 R58, desc[UR10][R226.64] ;  /* 0x0000000ae23a1981 */ /* 0x000ea8000c1e1500 */
[----:B------:R-:W2:Y:S04]  /*9de0*/  LDL.LU.64 R68, [R1+0x1430] ;  /* 0x0014300001447983 */ /* 0x000ea80000300a00 */
[----:B------:R-:W4:Y:S04]  /*9df0*/  LDL.LU.64 R66, [R1+0x1428] ;  /* 0x0014280001427983 */ /* 0x000f280000300a00 */
[----:B------:R-:W4:Y:S04]  /*9e00*/  LDL.64 R226, [R1+0xfe0] ;  /* 0x000fe00001e27983 */ /* 0x000f280000100a00 */
[----:B------:R-:W4:Y:S04]  /*9e10*/  @P1 LDG.E.U16 R61, desc[UR10][R78.64] ;  /* 0x0000000a4e3d1981 */ /* 0x000f28000c1e1500 */
[----:B---3--:R-:W3:Y:S04]  /*9e20*/  @P1 LDG.E.U16 R63, desc[UR10][R70.64] ;  /* 0x0000000a463f1981 */ /* 0x008ee8000c1e1500 */
[----:B------:R-:W3:Y:S04]  /*9e30*/  @P1 LDG.E.U16 R64, desc[UR10][R72.64] ;  /* 0x0000000a48401981 */ /* 0x000ee8000c1e1500 */
[----:B------:R-:W3:Y:S04]  /*9e40*/  LDL.LU.64 R78, [R1+0x1420] ;  /* 0x00142000014e7983 */ /* 0x000ee80000300a00 */
[----:B------:R-:W3:Y:S04]  /*9e50*/  LDL.LU.64 R70, [R1+0x1418] ;  /* 0x0014180001467983 */ /* 0x000ee80000300a00 */
[----:B------:R-:W3:Y:S04]  /*9e60*/  LDL.LU.64 R72, [R1+0x1410] ;  /* 0x0014100001487983 */ /* 0x000ee80000300a00 */
[----:B------:R-:W3:Y:S04]  /*9e70*/  @P1 LDG.E.U16 R65, desc[UR10][R82.64] ;  /* 0x0000000a52411981 */ /* 0x000ee8000c1e1500 */
[----:B------:R-:W3:Y:S04]  /*9e80*/  @P1 LDG.E.U16 R62, desc[UR10][R230.64] ;  /* 0x0000000ae63e1981 */ /* 0x000ee8000c1e1500 */
[----:B------:R-:W3:Y:S04]  /*9e90*/  LDL.LU.64 R82, [R1+0x1408] ;  /* 0x0014080001527983 */ /* 0x000ee80000300a00 */
[----:B--2---:R-:W2:Y:S04]  /*9ea0*/  @P1 LDG.E.U16 R68, desc[UR10][R74.64] ;  /* 0x0000000a4a441981 */ /* 0x004ea8000c1e1500 */
[----:B------:R-:W2:Y:S04]  /*9eb0*/  @P1 LDG.E.U16 R69, desc[UR10][R80.64] ;  /* 0x0000000a50451981 */ /* 0x000ea8000c1e1500 */
[----:B----4-:R1:W4:Y:S04]  /*9ec0*/  @P1 LDG.E.U16 R66, desc[UR10][R222.64] ;  /* 0x0000000ade421981 */ /* 0x010328000c1e1500 */
[----:B------:R-:W2:Y:S04]  /*9ed0*/  LDL.LU.64 R74, [R1+0x1400] ;  /* 0x00140000014a7983 */ /* 0x000ea80000300a00 */
[----:B------:R-:W4:Y:S01]  /*9ee0*/  LDL.LU.64 R80, [R1+0x13f8] ;  /* 0x0013f80001507983 */ /* 0x000f220000300a00 */
[----:B-1----:R-:W-:-:S03]  /*9ef0*/  IMAD.WIDE R222, R250, 0x2, R198 ;  /* 0x00000002fade7825 */ /* 0x002fc600078e02c6 */
[----:B------:R1:W4:Y:S04]  /*9f00*/  @P1 LDG.E.U16 R67, desc[UR10][R220.64] ;  /* 0x0000000adc431981 */ /* 0x000328000c1e1500 */
[----:B---3--:R-:W3:Y:S04]  /*9f10*/  @P1 LDG.E.U16 R70, desc[UR10][R218.64] ;  /* 0x0000000ada461981 */ /* 0x008ee8000c1e1500 */
[----:B------:R-:W3:Y:S04]  /*9f20*/  @P1 LDG.E.U16 R72, desc[UR10][R78.64] ;  /* 0x0000000a4e481981 */ /* 0x000ee8000c1e1500 */
[----:B------:R-:W3:Y:S01]  /*9f30*/  @P1 LDG.E.U16 R73, desc[UR10][R76.64] ;  /* 0x0000000a4c491981 */ /* 0x000ee2000c1e1500 */
[----:B-1----:R-:W-:-:S03]  /*9f40*/  IMAD.WIDE R220, R251, 0x2, R198 ;  /* 0x00000002fbdc7825 */ /* 0x002fc600078e02c6 */
[----:B------:R-:W3:Y:S04]  /*9f50*/  @P1 LDG.E.U16 R71, desc[UR10][R216.64] ;  /* 0x0000000ad8471981 */ /* 0x000ee8000c1e1500 */
[----:B------:R-:W3:Y:S04]  /*9f60*/  LDL.LU.64 R78, [R1+0x13f0] ;  /* 0x0013f000014e7983 */ /* 0x000ee80000300a00 */
[----:B------:R-:W3:Y:S04]  /*9f70*/  LDL.LU.64 R76, [R1+0x13e8] ;  /* 0x0013e800014c7983 */ /* 0x000ee80000300a00 */
[----:B------:R-:W-:Y:S04]  /*9f80*/  STL.64 [R1+0xf10], R222 ;  /* 0x000f10de01007387 */ /* 0x000fe80000100a00 */
[----:B------:R-:W-:Y:S04]  /*9f90*/  STL.64 [R1+0x1240], R250 ;  /* 0x001240fa01007387 */ /* 0x000fe80000100a00 */
[----:B------:R-:W-:Y:S04]  /*9fa0*/  STL.64 [R1+0xe50], R220 ;  /* 0x000e50dc01007387 */ /* 0x000fe80000100a00 */
[----:B--2---:R0:W2:Y:S04]  /*9fb0*/  @P1 LDG.E.U16 R74, desc[UR10][R214.64] ;  /* 0x0000000ad64a1981 */ /* 0x0040a8000c1e1500 */
[----:B----4-:R-:W4:Y:S01]  /*9fc0*/  @P1 LDG.E.U16 R75, desc[UR10][R80.64] ;  /* 0x0000000a504b1981 */ /* 0x010f22000c1e1500 */
[----:B0-----:R-:W0:Y:S03]  /*9fd0*/  LDC R215, c[0x0][0x3c4] ;  /* 0x0000f100ffd77b82 */ /* 0x001e260000000800 */
[----:B------:R-:W2:Y:S01]  /*9fe0*/  LDL.LU.64 R80, [R1+0x13e0] ;  /* 0x0013e00001507983 */ /* 0x000ea20000300a00 */
[----:B------:R-:W-:-:S05]  /*9ff0*/  IMAD.WIDE R218, R252, 0x2, R198 ;  /* 0x00000002fcda7825 */ /* 0x000fca00078e02c6 */
[----:B------:R-:W-:Y:S01]  /*a000*/  STL.64 [R1+0xd90], R218 ;  /* 0x000d90da01007387 */ /* 0x000fe20000100a00 */
[----:B------:R-:W-:Y:S02]  /*a010*/  IMAD.WIDE R216, R197, 0x2, R198 ;  /* 0x00000002c5d87825 */ /* 0x000fe400078e02c6 */
[----:B------:R-:W1:Y:S01]  /*a020*/  LDC R197, c[0x0][0x3c4] ;  /* 0x0000f100ffc57b82 */ /* 0x000e620000000800 */
[----:B---3--:R-:W3:Y:S01]  /*a030*/  @P1 LDG.E.U16 R79, desc[UR10][R86.64] ;  /* 0x0000000a564f1981 */ /* 0x008ee2000c1e1500 */
[----:B0-----:R-:W-:-:S03]  /*a040*/  IMAD R215, R215, 0x35, RZ ;  /* 0x00000035d7d77824 */ /* 0x001fc600078e02ff */
[----:B------:R-:W3:Y:S01]  /*a050*/  @P1 LDG.E.U16 R76, desc[UR10][R82.64] ;  /* 0x0000000a524c1981 */ /* 0x000ee2000c1e1500 */
[----:B------:R-:W-:-:S03]  /*a060*/  IMAD.WIDE R214, R215, 0x2, R198 ;  /* 0x00000002d7d67825 */ /* 0x000fc600078e02c6 */
[----:B------:R-:W3:Y:S04]  /*a070*/  @P1 LDG.E.U16 R77, desc[UR10][R84.64] ;  /* 0x0000000a544d1981 */ /* 0x000ee8000c1e1500 */
[----:B------:R-:W3:Y:S04]  /*a080*/  @P1 LDG.E.U16 R78, desc[UR10][R228.64] ;  /* 0x0000000ae44e1981 */ /* 0x000ee8000c1e1500 */
[----:B------:R-:W3:Y:S04]  /*a090*/  LDL.LU.64 R82, [R1+0x13d8] ;  /* 0x0013d80001527983 */ /* 0x000ee80000300a00 */
[----:B------:R0:W-:Y:S04]  /*a0a0*/  STL.64 [R1+0xcd0], R214 ;  /* 0x000cd0d601007387 */ /* 0x0001e80000100a00 */
[----:B------:R-:W4:Y:S04]  /*a0b0*/  LDL.LU.64 R84, [R1+0x13d0] ;  /* 0x0013d00001547983 */ /* 0x000f280000300a00 */
[----:B------:R-:W-:Y:S04]  /*a0c0*/  STL.64 [R1+0xbd0], R216 ;  /* 0x000bd0d801007387 */ /* 0x000fe80000100a00 */
[----:B------:R-:W4:Y:S04]  /*a0d0*/  LDL.LU.64 R86, [R1+0x13c8] ;  /* 0x0013c80001567983 */ /* 0x000f280000300a00 */
[----:B--2---:R-:W2:Y:S04]  /*a0e0*/  @P1 LDG.E.U16 R81, desc[UR10][R88.64] ;  /* 0x0000000a58511981 */ /* 0x004ea8000c1e1500 */
[----:B------:R-:W2:Y:S04]  /*a0f0*/  @P1 LDG.E.U16 R80, desc[UR10][R226.64] ;  /* 0x0000000ae2501981 */ /* 0x000ea8000c1e1500 */
[----:B------:R-:W2:Y:S04]  /*a100*/  LDL.LU.64 R88, [R1+0x13c0] ;  /* 0x0013c00001587983 */ /* 0x000ea80000300a00 */
[----:B---3--:R-:W3:Y:S01]  /*a110*/  @P1 LDG.E.U16 R83, desc[UR10][R90.64] ;  /* 0x0000000a5a531981 */ /* 0x008ee2000c1e1500 */
[----:B-1----:R-:W-:-:S03]  /*a120*/  IMAD R197, R197, 0x6, RZ ;  /* 0x00000006c5c57824 */ /* 0x002fc600078e02ff */
[----:B------:R-:W3:Y:S04]  /*a130*/  @P1 LDG.E.U16 R82, desc[UR10][R224.64] ;  /* 0x0000000ae0521981 */ /* 0x000ee8000c1e1500 */
[----:B----4-:R-:W4:Y:S04]  /*a140*/  @P1 LDG.E.U16 R84, desc[UR10][R108.64] ;  /* 0x0000000a6c541981 */ /* 0x010f28000c1e1500 */
[----:B------:R-:W3:Y:S04]  /*a150*/  LDL.LU.64 R90, [R1+0x13b8] ;  /* 0x0013b800015a7983 */ /* 0x000ee80000300a00 */
[----:B------:R-:W4:Y:S04]  /*a160*/  @P1 LDG.E.U16 R85, desc[UR10][R92.64] ;  /* 0x0000000a5c551981 */ /* 0x000f28000c1e1500 */
[----:B------:R-:W4:Y:S04]  /*a170*/  LDL.LU.64 R108, [R1+0x13b0] ;  /* 0x0013b000016c7983 */ /* 0x000f280000300a00 */
[----:B------:R-:W4:Y:S04]  /*a180*/  @P1 LDG.E.U16 R87, desc[UR10][R106.64] ;  /* 0x0000000a6a571981 */ /* 0x000f28000c1e1500 */
[----:B------:R-:W4:Y:S04]  /*a190*/  LDL.LU.64 R92, [R1+0x13a8] ;  /* 0x0013a800015c7983 */ /* 0x000f280000300a00 */
[----:B------:R-:W4:Y:S04]  /*a1a0*/  @P1 LDG.E.U16 R86, desc[UR10][R222.64] ;  /* 0x0000000ade561981 */ /* 0x000f28000c1e1500 */
[----:B------:R-:W4:Y:S04]  /*a1b0*/  LDL.LU.64 R106, [R1+0x13a0] ;  /* 0x0013a000016a7983 */ /* 0x000f280000300a00 */
[----:B--2---:R-:W2:Y:S04]  /*a1c0*/  @P1 LDG.E.U16 R88, desc[UR10][R94.64] ;  /* 0x0000000a5e581981 */ /* 0x004ea8000c1e1500 */
[----:B------:R-:W2:Y:S04]  /*a1d0*/  @P1 LDG.E.U16 R89, desc[UR10][R96.64] ;  /* 0x0000000a60591981 */ /* 0x000ea8000c1e1500 */
[----:B------:R-:W2:Y:S04]  /*a1e0*/  LDL.LU.64 R94, [R1+0x1398] ;  /* 0x00139800015e7983 */ /* 0x000ea80000300a00 */
[----:B------:R-:W2:Y:S04]  /*a1f0*/  LDL.LU.64 R96, [R1+0x1390] ;  /* 0x0013900001607983 */ /* 0x000ea80000300a00 */
[----:B---3--:R-:W3:Y:S04]  /*a200*/  @P1 LDG.E.U16 R91, desc[UR10][R104.64] ;  /* 0x0000000a685b1981 */ /* 0x008ee8000c1e1500 */
[----:B------:R-:W3:Y:S04]  /*a210*/  @P1 LDG.E.U16 R90, desc[UR10][R220.64] ;  /* 0x0000000adc5a1981 */ /* 0x000ee8000c1e1500 */
[----:B----4-:R-:W4:Y:S04]  /*a220*/  @P1 LDG.E.U16 R108, desc[UR10][R110.64] ;  /* 0x0000000a6e6c1981 */ /* 0x010f28000c1e1500 */
[----:B------:R-:W3:Y:S04]  /*a230*/  LDL.LU.64 R104, [R1+0x1388] ;  /* 0x0013880001687983 */ /* 0x000ee80000300a00 */
[----:B------:R-:W4:Y:S04]  /*a240*/  @P1 LDG.E.U16 R92, desc[UR10][R98.64] ;  /* 0x0000000a625c1981 */ /* 0x000f28000c1e1500 */
[----:B------:R-:W4:Y:S04]  /*a250*/  @P1 LDG.E.U16 R93, desc[UR10][R100.64] ;  /* 0x0000000a645d1981 */ /* 0x000f28000c1e1500 */
[----:B------:R-:W4:Y:S04]  /*a260*/  @P1 LDG.E.U16 R107, desc[UR10][R142.64] ;  /* 0x0000000a8e6b1981 */ /* 0x000f28000c1e1500 */
[----:B------:R-:W4:Y:S04]  /*a270*/  LDL.LU.64 R98, [R1+0x1380] ;  /* 0x0013800001627983 */ /* 0x000f280000300a00 */
[----:B------:R-:W4:Y:S04]  /*a280*/  LDL.LU.64 R100, [R1+0x1378] ;  /* 0x0013780001647983 */ /* 0x000f280000300a00 */
[----:B------:R-:W4:Y:S04]  /*a290*/  @P1 LDG.E.U16 R109, desc[UR10][R112.64] ;  /* 0x0000000a706d1981 */ /* 0x000f28000c1e1500 */
[----:B--2---:R-:W2:Y:S04]  /*a2a0*/  @P1 LDG.E.U16 R95, desc[UR10][R102.64] ;  /* 0x0000000a665f1981 */ /* 0x004ea8000c1e1500 */
[----:B------:R-:W2:Y:S04]  /*a2b0*/  @P1 LDG.E.U16 R96, desc[UR10][R2.64] ;  /* 0x0000000a02601981 */ /* 0x000ea8000c1e1500 */
[----:B------:R-:W2:Y:S04]  /*a2c0*/  @P1 LDG.E.U16 R97, desc[UR10][R4.64] ;  /* 0x0000000a04611981 */ /* 0x000ea8000c1e1500 */
[----:B------:R-:W2:Y:S04]  /*a2d0*/  LDL.LU.64 R102, [R1+0x1370] ;  /* 0x0013700001667983 */ /* 0x000ea80000300a00 */
[----:B------:R-:W2:Y:S04]  /*a2e0*/  LDL.LU.64 R2, [R1+0x1368] ;  /* 0x0013680001027983 */ /* 0x000ea80000300a00 */
[----:B------:R-:W2:Y:S04]  /*a2f0*/  LDL.LU.64 R4, [R1+0x1360] ;  /* 0x0013600001047983 */ /* 0x000ea80000300a00 */
[----:B------:R-:W2:Y:S04]  /*a300*/  @P1 LDG.E.U16 R94, desc[UR10][R218.64] ;  /* 0x0000000ada5e1981 */ /* 0x000ea8000c1e1500 */
[----:B---3--:R-:W3:Y:S04]  /*a310*/  @P1 LDG.E.U16 R104, desc[UR10][R12.64] ;  /* 0x0000000a0c681981 */ /* 0x008ee8000c1e1500 */
[----:B------:R-:W3:Y:S04]  /*a320*/  @P1 LDG.E.U16 R105, desc[UR10][R144.64] ;  /* 0x0000000a90691981 */ /* 0x000ee8000c1e1500 */
[----:B----4-:R0:W4:Y:S04]  /*a330*/  @P1 LDG.E.U16 R98, desc[UR10][R214.64] ;  /* 0x0000000ad6621981 */ /* 0x010128000c1e1500 */
[----:B------:R-:W3:Y:S04]  /*a340*/  @P1 LDG.E.U16 R99, desc[UR10][R6.64] ;  /* 0x0000000a06631981 */ /* 0x000ee8000c1e1500 */
[----:B------:R-:W3:Y:S01]  /*a350*/  @P1 LDG.E.U16 R100, desc[UR10][R8.64] ;  /* 0x0000000a08641981 */ /* 0x000ee2000c1e1500 */
[----:B0-----:R-:W-:-:S03]  /*a360*/  IMAD.WIDE R214, R197, 0x2, R198 ;  /* 0x00000002c5d67825 */ /* 0x001fc600078e02c6 */
[----:B------:R0:W3:Y:S04]  /*a370*/  @P1 LDG.E.U16 R101, desc[UR10][R206.64] ;  /* 0x0000000ace651981 */ /* 0x0000e8000c1e1500 */
[----:B------:R-:W3:Y:S04]  /*a380*/  LDL.LU.64 R6, [R1+0x1358] ;  /* 0x0013580001067983 */ /* 0x000ee80000300a00 */
[----:B------:R-:W3:Y:S04]  /*a390*/  LDL.LU.64 R8, [R1+0x1350] ;  /* 0x0013500001087983 */ /* 0x000ee80000300a00 */
[----:B------:R-:W3:Y:S04]  /*a3a0*/  LDL.LU R206, [R1+0x1348] ;  /* 0x0013480001ce7983 */ /* 0x000ee80000300800 */
[----:B------:R1:W-:Y:S04]  /*a3b0*/  STL.64 [R1+0x1150], R214 ;  /* 0x001150d601007387 */ /* 0x0003e80000100a00 */
[----:B--2---:R-:W2:Y:S01]  /*a3c0*/  @P1 LDG.E.U16 R103, desc[UR10][R10.64] ;  /* 0x0000000a0a671981 */ /* 0x004ea2000c1e1500 */
[----:B------:R-:W1:Y:S03]  /*a3d0*/  S2R R197, SR_TID.X ;  /* 0x0000000000c57919 */ /* 0x000e660000002100 */
[----:B------:R-:W2:Y:S04]  /*a3e0*/  @P1 LDG.E.U16 R102, desc[UR10][R216.64] ;  /* 0x0000000ad8661981 */ /* 0x000ea8000c1e1500 */
[----:B------:R-:W2:Y:S04]  /*a3f0*/  LDL.LU.64 R10, [R1+0x1340] ;  /* 0x00134000010a7983 */ /* 0x000ea80000300a00 */
[----:B------:R-:W2:Y:S04]  /*a400*/  LDL.LU.64 R12, [R1+0x1338] ;  /* 0x00133800010c7983 */ /* 0x000ea80000300a00 */
[----:B------:R-:W2:Y:S04]  /*a410*/  LDL.LU.64 R144, [R1+0x1330] ;  /* 0x0013300001907983 */ /* 0x000ea80000300a00 */
[----:B------:R-:W2:Y:S04]  /*a420*/  LDL.LU.64 R142, [R1+0x1328] ;  /* 0x00132800018e7983 */ /* 0x000ea80000300a00 */
[----:B------:R-:W3:Y:S04]  /*a430*/  LDL.LU.64 R110, [R1+0x1320] ;  /* 0x00132000016e7983 */ /* 0x000ee80000300a00 */
[----:B------:R-:W3:Y:S01]  /*a440*/  LDL.LU.64 R112, [R1+0x1318] ;  /* 0x0013180001707983 */ /* 0x000ee20000300a00 */
[----:B0-----:R-:W0:Y:S03]  /*a450*/  S2R R207, SR_TID.X ;  /* 0x0000000000cf7919 */ /* 0x001e260000002100 */
[----:B------:R1:W3:Y:S02]  /*a460*/  @P1 LDG.E.U16 R106, desc[UR10][R214.64] ;  /* 0x0000000ad66a1981 */ /* 0x0002e4000c1e1500 */
[----:B-1----:R-:W-:-:S04]  /*a470*/  LOP3.LUT R215, R197, 0x3f, RZ, 0xc0, !PT ;  /* 0x0000003fc5d77812 */ /* 0x002fc800078ec0ff */
[----:B------:R-:W-:Y:S02]  /*a480*/  SHF.L.U32 R215, R215, 0x1, RZ ;  /* 0x00000001d7d77819 */ /* 0x000fe400000006ff */
[----:B0-----:R-:W-:-:S05]  /*a490*/  LOP3.LUT R197, R207, 0x40, RZ, 0xc0, !PT ;  /* 0x00000040cfc57812 */ /* 0x001fca00078ec0ff */
[----:B------:R-:W-:-:S05]  /*a4a0*/  IMAD R197, R197, 0x80, R215 ;  /* 0x00000080c5c57824 */ /* 0x000fca00078e02d7 */
[C---:B------:R-:W-:Y:S01]  /*a4b0*/  LOP3.LUT R215, R197.reuse, 0x10, RZ, 0x3c, !PT ;  /* 0x00000010c5d77812 */ /* 0x040fe200078e3cff */
        /* <DEDUP_REMOVED lines=32> */
[----:B------:R-:W-:-:S03]  /*a6c0*/  LOP3.LUT R214, R197, 0x20, RZ, 0x3c, !PT ;  /* 0x00000020c5d67812 */ /* 0x000fc600078e3cff */
        /* <DEDUP_REMOVED lines=11> */
[----:B------:R-:W-:Y:S04]  /*a780*/  STL [R1+0x12a0], R208 ;  /* 0x0012a0d001007387 */ /* 0x000fe80000100800 */
[----:B------:R-:W-:Y:S04]  /*a790*/  STL.64 [R1+0x12a8], R210 ;  /* 0x0012a8d201007387 */ /* 0x000fe80000100a00 */
[----:B------:R-:W-:Y:S04]  /*a7a0*/  STL.64 [R1+0x12b0], R212 ;  /* 0x0012b0d401007387 */ /* 0x000fe80000100a00 */
[----:B------:R-:W-:Y:S04]  /*a7b0*/  STL.64 [R1+0x12b8], R146 ;  /* 0x0012b89201007387 */ /* 0x000fe80000100a00 */
[----:B------:R-:W-:Y:S04]  /*a7c0*/  STL.64 [R1+0x12c0], R148 ;  /* 0x0012c09401007387 */ /* 0x000fe80000100a00 */
        /* <DEDUP_REMOVED lines=58> */
[----:B------:R0:W-:Y:S04]  /*ab70*/  STL.64 [R1+0x12c8], R142 ;  /* 0x0012c88e01007387 */ /* 0x0001e80000100a00 */
[----:B------:R-:W-:Y:S04]  /*ab80*/  STS.U16 [R214+UR9+0x19900], R140 ;  /* 0x0199008cd6007988 */ /* 0x000fe80008000409 */
[----:B------:R-:W-:Y:S01]  /*ab90*/  STS.U16 [R214+UR9+0x1d900], R141 ;  /* 0x01d9008dd6007988 */ /* 0x000fe20008000409 */
[----:B0-----:R-:W-:-:S03]  /*aba0*/  LOP3.LUT R142, R197, 0x30, RZ, 0x3c, !PT ;  /* 0x00000030c58e7812 */ /* 0x001fc600078e3cff */
        /* <DEDUP_REMOVED lines=18> */
[----:B------:R2:W-:Y:S04]  /*acd0*/  STS.U16 [R142+UR9+0x18d80], R29 ;  /* 0x018d801d8e007988 */ /* 0x0005e80008000409 */
[----:B------:R-:W-:Y:S01]  /*ace0*/  STS.U16 [R142+UR9+0x1cd80], R30 ;  /* 0x01cd801e8e007988 */ /* 0x000fe20008000409 */
[C---:B0-----:R-:W-:Y:S01]  /*acf0*/  LOP3.LUT R11, R197.reuse, 0x40, RZ, 0x3c, !PT ;  /* 0x00000040c50b7812 */ /* 0x041fe200078e3cff */
[----:B-1----:R-:W0:Y:S02]  /*ad00*/  LDC R28, c[0x0][0x3c4] ;  /* 0x0000f100ff1c7b82 */ /* 0x002e240000000800 */
[----:B------:R-:W-:Y:S04]  /*ad10*/  STS.U16 [R142+UR9+0x11180], R31 ;  /* 0x0111801f8e007988 */ /* 0x000fe80008000409 */
[----:B------:R-:W-:Y:S02]  /*ad20*/  STS.U16 [R142+UR9+0x15180], R32 ;  /* 0x015180208e007988 */ /* 0x000fe40008000409 */
[----:B--2---:R-:W1:Y:S02]  /*ad30*/  LDC R29, c[0x0][0x3c4] ;  /* 0x0000f100ff1d7b82 */ /* 0x004e640000000800 */
[----:B------:R-:W-:Y:S04]  /*ad40*/  STS.U16 [R142+UR9+0x19180], R33 ;  /* 0x019180218e007988 */ /* 0x000fe80008000409 */
[----:B------:R-:W-:Y:S04]  /*ad50*/  STS.U16 [R142+UR9+0x1d180], R34 ;  /* 0x01d180228e007988 */ /* 0x000fe80008000409 */
[----:B------:R-:W-:Y:S04]  /*ad60*/  STS.U16 [R142+UR9+0x11580], R35 ;  /* 0x011580238e007988 */ /* 0x000fe80008000409 */
[----:B------:R2:W-:Y:S04]  /*ad70*/  STS.U16 [R142+UR9+0x15580], R36 ;  /* 0x015580248e007988 */ /* 0x0005e80008000409 */
[----:B------:R3:W-:Y:S04]  /*ad80*/  STS.U16 [R142+UR9+0x19580], R37 ;  /* 0x019580258e007988 */ /* 0x0007e80008000409 */
[----:B------:R-:W-:Y:S01]  /*ad90*/  STS.U16 [R142+UR9+0x1d580], R38 ;  /* 0x01d580268e007988 */ /* 0x000fe20008000409 */
[----:B--2---:R-:W2:Y:S03]  /*ada0*/  LDC R36, c[0x0][0x3c4] ;  /* 0x0000f100ff247b82 */ /* 0x004ea60000000800 */
        /* <DEDUP_REMOVED lines=11> */
[----:B------:R1:W-:Y:S01]  /*ae60*/  STS.U16 [R11+UR9+0x11a00], R67 ;  /* 0x011a00430b007988 */ /* 0x0003e20008000409 */
[----:B0-----:R-:W0:Y:S03]  /*ae70*/  LDC R68, c[0x0][0x3c4] ;  /* 0x0000f100ff447b82 */ /* 0x001e260000000800 */
[----:B------:R-:W-:Y:S04]  /*ae80*/  STS.U16 [R11+UR9+0x11e00], R71 ;  /* 0x011e00470b007988 */ /* 0x000fe80008000409 */
[----:B------:R-:W-:Y:S01]  /*ae90*/  STS.U16 [R11+UR9+0x15e00], R72 ;  /* 0x015e00480b007988 */ /* 0x000fe20008000409 */
[----:B-1----:R-:W1:Y:S03]  /*aea0*/  LDC R69, c[0x0][0x3c4] ;  /* 0x0000f100ff457b82 */ /* 0x002e660000000800 */
[----:B------:R2:W-:Y:S05]  /*aeb0*/  STS.U16 [R11+UR9+0x1c200], R7 ;  /* 0x01c200070b007988 */ /* 0x0005ea0008000409 */
[----:B------:R-:W0:Y:S01]  /*aec0*/  LDC R67, c[0x0][0x3c4] ;  /* 0x0000f100ff437b82 */ /* 0x000e220000000800 */
[----:B------:R3:W-:Y:S01]  /*aed0*/  STS.U16 [R11+UR9+0x1da00], R70 ;  /* 0x01da00460b007988 */ /* 0x0007e20008000409 */
[----:B--2---:R-:W-:-:S06]  /*aee0*/  LOP3.LUT R7, R197, 0x50, RZ, 0x3c, !PT ;  /* 0x00000050c5077812 */ /* 0x004fcc00078e3cff */
[----:B------:R-:W2:Y:S01]  /*aef0*/  LDC R71, c[0x0][0x3c4] ;  /* 0x0000f100ff477b82 */ /* 0x000ea20000000800 */
[----:B------:R-:W-:Y:S07]  /*af00*/  STS.U16 [R11+UR9+0x10200], R10 ;  /* 0x0102000a0b007988 */ /* 0x000fee0008000409 */
[----:B------:R-:W0:Y:S01]  /*af10*/  LDC R72, c[0x0][0x3c4] ;  /* 0x0000f100ff487b82 */ /* 0x000e220000000800 */
[----:B------:R-:W-:Y:S04]  /*af20*/  STS.U16 [R11+UR9+0x14200], R9 ;  /* 0x014200090b007988 */ /* 0x000fe80008000409 */
[----:B------:R-:W-:Y:S03]  /*af30*/  STS.U16 [R11+UR9+0x18200], R8 ;  /* 0x018200080b007988 */ /* 0x000fe60008000409 */
[----:B---3--:R-:W3:Y:S01]  /*af40*/  LDC R70, c[0x0][0x3c4] ;  /* 0x0000f100ff467b82 */ /* 0x008ee20000000800 */
        /* <DEDUP_REMOVED lines=22> */
[----:B------:R-:W-:Y:S01]  /*b0b0*/  STL.64 [R1+0x12d0], R144 ;  /* 0x0012d09001007387 */ /* 0x000fe20000100a00 */
[----:B------:R-:W-:-:S02]  /*b0c0*/  IMAD R28, R28, 0xf, RZ ;  /* 0x0000000f1c1c7824 */ /* 0x000fc400078e02ff */
[----:B------:R-:W-:Y:S01]  /*b0d0*/  IMAD R29, R29, 0x16, RZ ;  /* 0x000000161d1d7824 */ /* 0x000fe200078e02ff */
[----:B------:R1:W-:Y:S01]  /*b0e0*/  STS.U16 [R7+UR9+0x18280], R3 ;  /* 0x0182800307007988 */ /* 0x0003e20008000409 */
[----:B------:R-:W-:Y:S01]  /*b0f0*/  IMAD R36, R36, 0x17, RZ ;  /* 0x0000001724247824 */ /* 0x000fe200078e02ff */
[----:B0-----:R-:W0:Y:S08]  /*b100*/  LDC R74, c[0x0][0x3c4] ;  /* 0x0000f100ff4a7b82 */ /* 0x001e300000000800 */
[----:B-1----:R-:W1:Y:S01]  /*b110*/  LDC R3, c[0x0][0x3c4] ;  /* 0x0000f100ff037b82 */ /* 0x002e620000000800 */
[----:B------:R-:W-:Y:S04]  /*b120*/  STL.64 [R1+0x12d8], R150 ;  /* 0x0012d89601007387 */ /* 0x000fe80000100a00 */
[----:B------:R-:W-:Y:S01]  /*b130*/  STL.64 [R1+0x12e0], R152 ;  /* 0x0012e09801007387 */ /* 0x000fe20000100a00 */
[----:B------:R-:W-:-:S02]  /*b140*/  IMAD R37, R37, 0x1e, RZ ;  /* 0x0000001e25257824 */ /* 0x000fc400078e02ff */
[----:B------:R-:W-:Y:S01]  /*b150*/  IMAD R68, R68, 0x27, RZ ;  /* 0x0000002744447824 */ /* 0x000fe200078e02ff */
[----:B------:R-:W-:Y:S01]  /*b160*/  STL.64 [R1+0x12e8], R154 ;  /* 0x0012e89a01007387 */ /* 0x000fe20000100a00 */
[----:B------:R-:W-:Y:S02]  /*b170*/  IMAD R69, R69, 0x2e, RZ ;  /* 0x0000002e45457824 */ /* 0x000fe400078e02ff */
[----:B------:R-:W-:Y:S01]  /*b180*/  IMAD R67, R67, 0x26, RZ ;  /* 0x0000002643437824 */ /* 0x000fe200078e02ff */
[----:B------:R-:W-:Y:S01]  /*b190*/  STL.64 [R1+0x12f0], R156 ;  /* 0x0012f09c01007387 */ /* 0x000fe20000100a00 */
[----:B--2---:R-:W-:Y:S02]  /*b1a0*/  IMAD R71, R71, 0x36, RZ ;  /* 0x0000003647477824 */ /* 0x004fe400078e02ff */
[----:B------:R-:W-:Y:S01]  /*b1b0*/  IMAD R72, R72, 0x3e, RZ ;  /* 0x0000003e48487824 */ /* 0x000fe200078e02ff */
[----:B------:R-:W-:Y:S01]  /*b1c0*/  STL.64 [R1+0x12f8], R158 ;  /* 0x0012f89e01007387 */ /* 0x000fe20000100a00 */
[----:B------:R-:W-:Y:S01]  /*b1d0*/  PRMT R65, RZ, 0x7610, R65 ;  /* 0x00007610ff417816 */ /* 0x000fe20000000041 */
[----:B---3--:R-:W-:Y:S01]  /*b1e0*/  IMAD R70, R70, 0x2f, RZ ;  /* 0x0000002f46467824 */ /* 0x008fe200078e02ff */
[----:B------:R-:W-:Y:S01]  /*b1f0*/  PRMT R64, RZ, 0x7610, R64 ;  /* 0x00007610ff407816 */ /* 0x000fe20000000040 */
[----:B------:R-:W-:Y:S01]  /*b200*/  STL.64 [R1+0x1300], R160 ;  /* 0x001300a001007387 */ /* 0x000fe20000100a00 */
[----:B------:R-:W-:Y:S01]  /*b210*/  PRMT R63, RZ, 0x7610, R63 ;  /* 0x00007610ff3f7816 */ /* 0x000fe2000000003f */
[----:B------:R-:W2:Y:S02]  /*b220*/  LDC R66, c[0x0][0x3c4] ;  /* 0x0000f100ff427b82 */ /* 0x000ea40000000800 */
[----:B------:R-:W-:Y:S01]  /*b230*/  STL.64 [R1+0x1308], R162 ;  /* 0x001308a201007387 */ /* 0x000fe20000100a00 */
[----:B------:R-:W-:-:S03]  /*b240*/  PRMT R62, RZ, 0x7610, R62 ;  /* 0x00007610ff3e7816 */ /* 0x000fc6000000003e */
[----:B------:R3:W-:Y:S01]  /*b250*/  STS.U16 [R7+UR9+0x10280], R5 ;  /* 0x0102800507007988 */ /* 0x0007e20008000409 */
[----:B------:R-:W-:Y:S01]  /*b260*/  PRMT R61, RZ, 0x7610, R61 ;  /* 0x00007610ff3d7816 */ /* 0x000fe2000000003d */
[C---:B------:R-:W-:Y:S01]  /*b270*/  IMAD.WIDE R250, R28.reuse, 0x2, R204 ;  /* 0x000000021cfa7825 */ /* 0x040fe200078e02cc */
[----:B------:R-:W-:Y:S01]  /*b280*/  PRMT R60, RZ, 0x7610, R60 ;  /* 0x00007610ff3c7816 */ /* 0x000fe2000000003c */
[----:B------:R0:W-:Y:S01]  /*b290*/  STL.64 [R1+0x1310], R164 ;  /* 0x001310a401007387 */ /* 0x0001e20000100a00 */
[----:B------:R-:W-:Y:S01]  /*b2a0*/  PRMT R59, RZ, 0x7610, R59 ;  /* 0x00007610ff3b7816 */ /* 0x000fe2000000003b */
[----:B------:R-:W-:Y:S01]  /*b2b0*/  IMAD.WIDE R248, R28, 0x2, R202 ;  /* 0x000000021cf87825 */ /* 0x000fe200078e02ca */
[----:B------:R-:W-:Y:S01]  /*b2c0*/  PRMT R58, RZ, 0x7610, R58 ;  /* 0x00007610ff3a7816 */ /* 0x000fe2000000003a */
[----:B------:R-:W1:Y:S01]  /*b2d0*/  LDC R73, c[0x0][0x3c4] ;  /* 0x0000f100ff497b82 */ /* 0x000e620000000800 */
[----:B---3--:R-:W-:Y:S01]  /*b2e0*/  PRMT R5, RZ, 0x7610, R5 ;  /* 0x00007610ff057816 */ /* 0x008fe20000000005 */
[----:B------:R-:W-:Y:S01]  /*b2f0*/  IMAD.WIDE R162, R29, 0x2, R204 ;  /* 0x000000021da27825 */ /* 0x000fe200078e02cc */
[----:B------:R-:W-:-:S02]  /*b300*/  PRMT R57, RZ, 0x7610, R57 ;  /* 0x00007610ff397816 */ /* 0x000fc40000000039 */
[----:B------:R-:W-:Y:S01]  /*b310*/  PRMT R56, RZ, 0x7610, R56 ;  /* 0x00007610ff387816 */ /* 0x000fe20000000038 */
[----:B------:R-:W-:Y:S01]  /*b320*/  IMAD.WIDE R160, R29, 0x2, R202 ;  /* 0x000000021da07825 */ /* 0x000fe200078e02ca */
[----:B------:R-:W-:Y:S01]  /*b330*/  PRMT R55, RZ, 0x7610, R55 ;  /* 0x00007610ff377816 */ /* 0x000fe20000000037 */
[----:B------:R-:W3:Y:S01]  /*b340*/  @P1 LDG.E.U16 R65, desc[UR10][R162.64] ;  /* 0x0000000aa2411981 */ /* 0x000ee2000c1e1500 */
[----:B------:R-:W-:Y:S01]  /*b350*/  PRMT R54, RZ, 0x7610, R54 ;  /* 0x00007610ff367816 */ /* 0x000fe20000000036 */
[----:B0-----:R-:W-:Y:S01]  /*b360*/  IMAD.WIDE R164, R0, 0x2, R198 ;  /* 0x0000000200a47825 */ /* 0x001fe200078e02c6 */
[----:B------:R-:W-:Y:S01]  /*b370*/  PRMT R53, RZ, 0x7610, R53 ;  /* 0x00007610ff357816 */ /* 0x000fe20000000035 */
[----:B------:R-:W3:Y:S01]  /*b380*/  @P1 LDG.E.U16 R64, desc[UR10][R160.64] ;  /* 0x0000000aa0401981 */ /* 0x000ee2000c1e1500 */
[----:B------:R-:W-:Y:S01]  /*b390*/  PRMT R52, RZ, 0x7610, R52 ;  /* 0x00007610ff347816 */ /* 0x000fe20000000034 */
[C---:B------:R-:W-:Y:S01]  /*b3a0*/  IMAD.WIDE R242, R36.reuse, 0x2, R204 ;  /* 0x0000000224f27825 */ /* 0x040fe200078e02cc */
[----:B------:R-:W-:Y:S01]  /*b3b0*/  PRMT R51, RZ, 0x7610, R51 ;  /* 0x00007610ff337816 */ /* 0x000fe20000000033 */
[----:B------:R-:W3:Y:S01]  /*b3c0*/  @P1 LDG.E.U16 R5, desc[UR10][R164.64] ;  /* 0x0000000aa4051981 */ /* 0x000ee2000c1e1500 */
[----:B------:R-:W-:Y:S01]  /*b3d0*/  PRMT R50, RZ, 0x7610, R50 ;  /* 0x00007610ff327816 */ /* 0x000fe20000000032 */
[----:B------:R-:W-:Y:S01]  /*b3e0*/  IMAD.WIDE R240, R36, 0x2, R202 ;  /* 0x0000000224f07825 */ /* 0x000fe200078e02ca */
[----:B------:R-:W-:-:S02]  /*b3f0*/  PRMT R49, RZ, 0x7610, R49 ;  /* 0x00007610ff317816 */ /* 0x000fc40000000031 */
[----:B------:R-:W-:Y:S01]  /*b400*/  PRMT R48, RZ, 0x7610, R48 ;  /* 0x00007610ff307816 */ /* 0x000fe20000000030 */
[C---:B------:R-:W-:Y:S01]  /*b410*/  IMAD.WIDE R154, R37.reuse, 0x2, R204 ;  /* 0x00000002259a7825 */ /* 0x040fe200078e02cc */
[----:B------:R-:W-:Y:S02]  /*b420*/  PRMT R47, RZ, 0x7610, R47 ;  /* 0x00007610ff2f7816 */ /* 0x000fe4000000002f */
[----:B------:R-:W-:Y:S01]  /*b430*/  PRMT R46, RZ, 0x7610, R46 ;  /* 0x00007610ff2e7816 */ /* 0x000fe2000000002e */
[----:B------:R-:W-:Y:S01]  /*b440*/  IMAD.WIDE R152, R37, 0x2, R202 ;  /* 0x0000000225987825 */ /* 0x000fe200078e02ca */
        /* <DEDUP_REMOVED lines=11> */
[----:B------:R-:W-:Y:S01]  /*b500*/  STS.U16 [R7+UR9+0x14680], R76 ;  /* 0x0146804c07007988 */ /* 0x000fe20008000409 */
[----:B------:R-:W-:Y:S01]  /*b510*/  PRMT R9, RZ, 0x7610, R9 ;  /* 0x00007610ff097816 */ /* 0x000fe20000000009 */
[----:B------:R-:W0:Y:S01]  /*b520*/  LDC R0, c[0x0][0x3d4] ;  /* 0x0000f500ff007b82 */ /* 0x000e220000000800 */
[----:B------:R-:W-:Y:S01]  /*b530*/  IMAD.WIDE R208, R69, 0x2, R202 ;  /* 0x0000000245d07825 */ /* 0x000fe200078e02ca */
[----:B------:R-:W3:Y:S03]  /*b540*/  @P1 LDG.E.U16 R53, desc[UR10][R210.64] ;  /* 0x0000000ad2351981 */ /* 0x000ee6000c1e1500 */
[--C-:B------:R-:W-:Y:S01]  /*b550*/  IMAD.WIDE R246, R28, 0x2, R200.reuse ;  /* 0x000000021cf67825 */ /* 0x100fe200078e02c8 */
[----:B------:R-:W3:Y:S03]  /*b560*/  @P1 LDG.E.U16 R52, desc[UR10][R208.64] ;  /* 0x0000000ad0341981 */ /* 0x000ee6000c1e1500 */
[----:B------:R-:W-:-:S04]  /*b570*/  IMAD.WIDE R158, R29, 0x2, R200 ;  /* 0x000000021d9e7825 */ /* 0x000fc800078e02c8 */
        /* <DEDUP_REMOVED lines=12> */
[----:B------:R-:W-:Y:S01]  /*b640*/  IMAD.WIDE R220, R68, 0x2, R198 ;  /* 0x0000000244dc7825 */ /* 0x000fe200078e02c6 */
[----:B------:R-:W3:Y:S03]  /*b650*/  @P1 LDG.E.U16 R58, desc[UR10][R144.64] ;  /* 0x0000000a903a1981 */ /* 0x000ee6000c1e1500 */
[----:B------:R-:W-:-:S04]  /*b660*/  IMAD.WIDE R142, R67, 0x2, R204 ;  /* 0x00000002438e7825 */ /* 0x000fc800078e02cc */
[----:B------:R-:W-:Y:S01]  /*b670*/  IMAD.WIDE R148, R67, 0x2, R202 ;  /* 0x0000000243947825 */ /* 0x000fe200078e02ca */
[----:B------:R-:W3:Y:S03]  /*b680*/  @P1 LDG.E.U16 R57, desc[UR10][R142.64] ;  /* 0x0000000a8e391981 */ /* 0x000ee6000c1e1500 */
[C---:B------:R-:W-:Y:S01]  /*b690*/  IMAD.WIDE R192, R71.reuse, 0x2, R204 ;  /* 0x0000000247c07825 */ /* 0x040fe200078e02cc */
[----:B------:R-:W3:Y:S03]  /*b6a0*/  @P1 LDG.E.U16 R56, desc[UR10][R148.64] ;  /* 0x0000000a94381981 */ /* 0x000ee6000c1e1500 */
[----:B------:R-:W-:Y:S01]  /*b6b0*/  IMAD.WIDE R190, R71, 0x2, R202 ;  /* 0x0000000247be7825 */ /* 0x000fe200078e02ca */
[----:B------:R-:W3:Y:S03]  /*b6c0*/  @P1 LDG.E.U16 R49, desc[UR10][R192.64] ;  /* 0x0000000ac0311981 */ /* 0x000ee6000c1e1500 */
[C---:B------:R-:W-:Y:S01]  /*b6d0*/  IMAD.WIDE R186, R72.reuse, 0x2, R204 ;  /* 0x0000000248ba7825 */ /* 0x040fe200078e02cc */
[----:B------:R-:W3:Y:S03]  /*b6e0*/  @P1 LDG.E.U16 R48, desc[UR10][R190.64] ;  /* 0x0000000abe301981 */ /* 0x000ee6000c1e1500 */
[C---:B------:R-:W-:Y:S01]  /*b6f0*/  IMAD.WIDE R184, R72.reuse, 0x2, R202 ;  /* 0x0000000248b87825 */ /* 0x040fe200078e02ca */
[----:B------:R-:W3:Y:S03]  /*b700*/  @P1 LDG.E.U16 R8, desc[UR10][R186.64] ;  /* 0x0000000aba081981 */ /* 0x000ee6000c1e1500 */
[--C-:B------:R-:W-:Y:S01]  /*b710*/  IMAD.WIDE R146, R67, 0x2, R200.reuse ;  /* 0x0000000243927825 */ /* 0x100fe200078e02c8 */
[----:B------:R-:W3:Y:S03]  /*b720*/  @P1 LDG.E.U16 R45, desc[UR10][R184.64] ;  /* 0x0000000ab82d1981 */ /* 0x000ee6000c1e1500 */
[--C-:B------:R-:W-:Y:S01]  /*b730*/  IMAD.WIDE R188, R71, 0x2, R200.reuse ;  /* 0x0000000247bc7825 */ /* 0x100fe200078e02c8 */
[----:B------:R-:W3:Y:S03]  /*b740*/  @P1 LDG.E.U16 R55, desc[UR10][R146.64] ;  /* 0x0000000a92371981 */ /* 0x000ee6000c1e1500 */
[C---:B------:R-:W-:Y:S01]  /*b750*/  IMAD.WIDE R182, R72.reuse, 0x2, R200 ;  /* 0x0000000248b67825 */ /* 0x040fe200078e02c8 */
[----:B------:R-:W3:Y:S03]  /*b760*/  @P1 LDG.E.U16 R47, desc[UR10][R188.64] ;  /* 0x0000000abc2f1981 */ /* 0x000ee6000c1e1500 */
[--C-:B------:R-:W-:Y:S01]  /*b770*/  IMAD.WIDE R212, R67, 0x2, R198.reuse ;  /* 0x0000000243d47825 */ /* 0x100fe200078e02c6 */
[----:B------:R-:W3:Y:S03]  /*b780*/  @P1 LDG.E.U16 R44, desc[UR10][R182.64] ;  /* 0x0000000ab62c1981 */ /* 0x000ee6000c1e1500 */
[--C-:B------:R-:W-:Y:S01]  /*b790*/  IMAD.WIDE R68, R69, 0x2, R198.reuse ;  /* 0x0000000245447825 */ /* 0x100fe200078e02c6 */
[----:B------:R-:W3:Y:S03]  /*b7a0*/  @P1 LDG.E.U16 R54, desc[UR10][R212.64] ;  /* 0x0000000ad4361981 */ /* 0x000ee6000c1e1500 */
[----:B------:R-:W-:Y:S01]  /*b7b0*/  IMAD.WIDE R36, R71, 0x2, R198 ;  /* 0x0000000247247825 */ /* 0x000fe200078e02c6 */
[----:B------:R-:W3:Y:S01]  /*b7c0*/  @P1 LDG.E.U16 R50, desc[UR10][R68.64] ;  /* 0x0000000a44321981 */ /* 0x000ee2000c1e1500 */
[----:B------:R-:W-:Y:S01]  /*b7d0*/  PRMT R35, RZ, 0x7610, R35 ;  /* 0x00007610ff237816 */ /* 0x000fe20000000023 */
[----:B------:R-:W0:Y:S01]  /*b7e0*/  LDC R71, c[0x0][0x3d8] ;  /* 0x0000f600ff477b82 */ /* 0x000e220000000800 */
[----:B------:R-:W-:Y:S01]  /*b7f0*/  IMAD.WIDE R28, R72, 0x2, R198 ;  /* 0x00000002481c7825 */ /* 0x000fe200078e02c6 */
[----:B------:R-:W3:Y:S03]  /*b800*/  @P1 LDG.E.U16 R46, desc[UR10][R36.64] ;  /* 0x0000000a242e1981 */ /* 0x000ee6000c1e1500 */
[----:B-1----:R-:W-:Y:S01]  /*b810*/  IMAD R3, R3, 0x7, RZ ;  /* 0x0000000703037824 */ /* 0x002fe200078e02ff */
[----:B------:R-:W3:Y:S01]  /*b820*/  @P1 LDG.E.U16 R43, desc[UR10][R28.64] ;  /* 0x0000000a1c2b1981 */ /* 0x000ee2000c1e1500 */
[----:B------:R-:W-:Y:S01]  /*b830*/  IMAD.WIDE R214, R70, 0x2, R200 ;  /* 0x0000000246d67825 */ /* 0x000fe200078e02c8 */
[----:B------:R-:W-:Y:S01]  /*b840*/  PRMT R27, RZ, 0x7610, R27 ;  /* 0x00007610ff1b7816 */ /* 0x000fe2000000001b */
[----:B------:R-:W1:Y:S01]  /*b850*/  LDC R72, c[0x0][0x3d8] ;  /* 0x0000f600ff487b82 */ /* 0x000e620000000800 */
[----:B------:R2:W-:Y:S01]  /*b860*/  STS.U16 [R7+UR9+0x18680], R77 ;  /* 0x0186804d07007988 */ /* 0x0005e20008000409 */
[----:B------:R-:W-:-:S03]  /*b870*/  IMAD.WIDE R174, R3, 0x2, R198 ;  /* 0x0000000203ae7825 */ /* 0x000fc600078e02c6 */
[----:B------:R-:W3:Y:S01]  /*b880*/  @P1 LDG.E.U16 R17, desc[UR10][R214.64] ;  /* 0x0000000ad6111981 */ /* 0x000ee2000c1e1500 */
[----:B------:R-:W-:-:S03]  /*b890*/  IMAD R74, R74, 0x3f, RZ ;  /* 0x0000003f4a4a7824 */ /* 0x000fc600078e02ff */
[----:B------:R-:W3:Y:S01]  /*b8a0*/  @P1 LDG.E.U16 R39, desc[UR10][R174.64] ;  /* 0x0000000aae271981 */ /* 0x000ee2000c1e1500 */
[----:B--2---:R-:W-:-:S03]  /*b8b0*/  IMAD.WIDE R76, R74, 0x2, R200 ;  /* 0x000000024a4c7825 */ /* 0x004fc600078e02c8 */
[----:B------:R2:W-:Y:S04]  /*b8c0*/  STS.U16 [R7+UR9+0x1c280], R6 ;  /* 0x01c2800607007988 */ /* 0x0005e80008000409 */
[----:B------:R-:W3:Y:S01]  /*b8d0*/  @P1 LDG.E.U16 R9, desc[UR10][R76.64] ;  /* 0x0000000a4c091981 */ /* 0x000ee2000c1e1500 */
[----:B------:R-:W-:-:S03]  /*b8e0*/  IMAD R66, R66, 0x1f, RZ ;  /* 0x0000001f42427824 */ /* 0x000fc600078e02ff */
[----:B------:R-:W3:Y:S01]  /*b8f0*/  @P1 LDG.E.U16 R35, desc[UR10][R248.64] ;  /* 0x0000000af8231981 */ /* 0x000ee2000c1e1500 */
[----:B--2---:R-:W-:Y:S01]  /*b900*/  PRMT R6, RZ, 0x7610, R6 ;  /* 0x00007610ff067816 */ /* 0x004fe20000000006 */
[----:B------:R-:W-:-:S05]  /*b910*/  IMAD.WIDE R234, R66, 0x2, R204 ;  /* 0x0000000242ea7825 */ /* 0x000fca00078e02cc */
[----:B------:R-:W2:Y:S01]  /*b920*/  @P1 LDG.E.U16 R6, desc[UR10][R240.64] ;  /* 0x0000000af0061981 */ /* 0x000ea2000c1e1500 */
[----:B------:R-:W-:-:S03]  /*b930*/  PRMT R11, RZ, 0x7610, R11 ;  /* 0x00007610ff0b7816 */ /* 0x000fc6000000000b */
[----:B------:R-:W-:Y:S04]  /*b940*/  STS.U16 [R7+UR9+0x14a80], R80 ;  /* 0x014a805007007988 */ /* 0x000fe80008000409 */
[----:B------:R0:W-:Y:S01]  /*b950*/  STS.U16 [R7+UR9+0x18a80], R81 ;  /* 0x018a805107007988 */ /* 0x0001e20008000409 */
[----:B------:R-:W-:-:S03]  /*b960*/  PRMT R21, RZ, 0x7610, R21 ;  /* 0x00007610ff157816 */ /* 0x000fc60000000015 */
[----:B------:R-:W2:Y:S01]  /*b970*/  @P1 LDG.E.U16 R27, desc[UR10][R234.64] ;  /* 0x0000000aea1b1981 */ /* 0x000ea2000c1e1500 */
[----:B------:R-:W-:-:S03]  /*b980*/  PRMT R26, RZ, 0x7610, R26 ;  /* 0x00007610ff1a7816 */ /* 0x000fc6000000001a */
[----:B------:R-:W2:Y:S01]  /*b990*/  @P1 LDG.E.U16 R21, desc[UR10][R222.64] ;  /* 0x0000000ade151981 */ /* 0x000ea2000c1e1500 */
[----:B0-----:R-:W-:-:S05]  /*b9a0*/  IMAD.WIDE R80, R74, 0x2, R204 ;  /* 0x000000024a507825 */ /* 0x001fca00078e02cc */
[----:B------:R0:W2:Y:S01]  /*b9b0*/  @P1 LDG.E.U16 R11, desc[UR10][R80.64] ;  /* 0x0000000a500b1981 */ /* 0x0000a2000c1e1500 */
[----:B------:R-:W-:Y:S01]  /*b9c0*/  IMAD.WIDE R232, R66, 0x2, R202 ;  /* 0x0000000242e87825 */ /* 0x000fe200078e02ca */
[----:B------:R-:W-:-:S03]  /*b9d0*/  PRMT R34, RZ, 0x7610, R34 ;  /* 0x00007610ff227816 */ /* 0x000fc60000000022 */
[----:B------:R-:W-:Y:S01]  /*b9e0*/  IMAD R73, R73, 0x37, RZ ;  /* 0x0000003749497824 */ /* 0x000fe200078e02ff */
[----:B------:R-:W2:Y:S01]  /*b9f0*/  @P1 LDG.E.U16 R26, desc[UR10][R232.64] ;  /* 0x0000000ae81a1981 */ /* 0x000ea2000c1e1500 */
[----:B------:R-:W-:-:S03]  /*ba00*/  PRMT R13, RZ, 0x7610, R13 ;  /* 0x00007610ff0d7816 */ /* 0x000fc6000000000d */
[----:B------:R-:W-:Y:S04]  /*ba10*/  STS.U16 [R7+UR9+0x1ca80], R82 ;  /* 0x01ca805207007988 */ /* 0x000fe80008000409 */
[----:B------:R0:W-:Y:S04]  /*ba20*/  STS.U16 [R7+UR9+0x10e80], R83 ;  /* 0x010e805307007988 */ /* 0x0001e80008000409 */
[----:B------:R-:W2:Y:S01]  /*ba30*/  @P1 LDG.E.U16 R34, desc[UR10][R246.64] ;  /* 0x0000000af6221981 */ /* 0x000ea2000c1e1500 */
[----:B0-----:R-:W-:Y:S01]  /*ba40*/  IMAD.WIDE R82, R73, 0x2, R200 ;  /* 0x0000000249527825 */ /* 0x001fe200078e02c8 */
[----:B------:R-:W-:-:S03]  /*ba50*/  PRMT R16, RZ, 0x7610, R16 ;  /* 0x00007610ff107816 */ /* 0x000fc60000000010 */
[C---:B------:R-:W-:Y:S01]  /*ba60*/  IMAD.WIDE R180, R3.reuse, 0x2, R204 ;  /* 0x0000000203b47825 */ /* 0x040fe200078e02cc */
[----:B------:R0:W2:Y:S03]  /*ba70*/  @P1 LDG.E.U16 R13, desc[UR10][R82.64] ;  /* 0x0000000a520d1981 */ /* 0x0000a6000c1e1500 */
[----:B------:R-:W-:Y:S01]  /*ba80*/  IMAD.WIDE R178, R3, 0x2, R202 ;  /* 0x0000000203b27825 */ /* 0x000fe200078e02ca */
[----:B------:R-:W-:Y:S03]  /*ba90*/  STL.64 [R1+0xbc0], R180 ;  /* 0x000bc0b401007387 */ /* 0x000fe60000100a00 */
[----:B------:R-:W-:-:S04]  /*baa0*/  IMAD.WIDE R230, R66, 0x2, R200 ;  /* 0x0000000242e67825 */ /* 0x000fc800078e02c8 */
[--C-:B------:R-:W-:Y:S01]  /*bab0*/  IMAD.WIDE R228, R66, 0x2, R198.reuse ;  /* 0x0000000242e47825 */ /* 0x100fe200078e02c6 */
[----:B------:R-:W-:Y:S03]  /*bac0*/  STL.64 [R1+0xbb8], R178 ;  /* 0x000bb8b201007387 */ /* 0x000fe60000100a00 */
[----:B------:R-:W-:Y:S01]  /*bad0*/  IMAD.WIDE R66, R70, 0x2, R198 ;  /* 0x0000000246427825 */ /* 0x000fe200078e02c6 */
[----:B------:R-:W-:Y:S01]  /*bae0*/  STL.64 [R1+0xba8], R250 ;  /* 0x000ba8fa01007387 */ /* 0x000fe20000100a00 */
[----:B------:R-:W-:-:S03]  /*baf0*/  PRMT R33, RZ, 0x7610, R33 ;  /* 0x00007610ff217816 */ /* 0x000fc60000000021 */
[----:B------:R-:W-:Y:S04]  /*bb00*/  STL.64 [R1+0xb90], R162 ;  /* 0x000b90a201007387 */ /* 0x000fe80000100a00 */
[----:B------:R-:W2:Y:S04]  /*bb10*/  @P1 LDG.E.U16 R16, desc[UR10][R66.64] ;  /* 0x0000000a42101981 */ /* 0x000ea8000c1e1500 */
[----:B------:R-:W-:Y:S04]  /*bb20*/  STL.64 [R1+0xba0], R248 ;  /* 0x000ba0f801007387 */ /* 0x000fe80000100a00 */
[----:B------:R-:W-:Y:S04]  /*bb30*/  STL.64 [R1+0xb88], R160 ;  /* 0x000b88a001007387 */ /* 0x000fe80000100a00 */
[----:B------:R-:W-:Y:S04]  /*bb40*/  STL.64 [R1+0xb78], R242 ;  /* 0x000b78f201007387 */ /* 0x000fe80000100a00 */
[----:B------:R-:W-:Y:S04]  /*bb50*/  STL.64 [R1+0xb58], R154 ;  /* 0x000b589a01007387 */ /* 0x000fe80000100a00 */
[----:B------:R-:W-:Y:S04]  /*bb60*/  STL.64 [R1+0xb70], R240 ;  /* 0x000b70f001007387 */ /* 0x000fe80000100a00 */
[----:B------:R-:W-:Y:S01]  /*bb70*/  STL.64 [R1+0xb50], R152 ;  /* 0x000b509801007387 */ /* 0x000fe20000100a00 */
[----:B------:R-:W-:-:S03]  /*bb80*/  IMAD.WIDE R218, R70, 0x2, R204 ;  /* 0x0000000246da7825 */ /* 0x000fc600078e02cc */
[----:B------:R-:W-:Y:S04]  /*bb90*/  STL.64 [R1+0xb40], R234 ;  /* 0x000b40ea01007387 */ /* 0x000fe80000100a00 */
[----:B------:R-:W-:Y:S01]  /*bba0*/  STL.64 [R1+0xb20], R142 ;  /* 0x000b208e01007387 */ /* 0x000fe20000100a00 */
[----:B------:R-:W-:-:S03]  /*bbb0*/  PRMT R20, RZ, 0x7610, R20 ;  /* 0x00007610ff147816 */ /* 0x000fc60000000014 */
[----:B------:R-:W-:Y:S01]  /*bbc0*/  STL.64 [R1+0xb38], R232 ;  /* 0x000b38e801007387 */ /* 0x000fe20000100a00 */
[----:B------:R-:W-:-:S03]  /*bbd0*/  IMAD.WIDE R216, R70, 0x2, R202 ;  /* 0x0000000246d87825 */ /* 0x000fc600078e02ca */
[----:B------:R-:W2:Y:S04]  /*bbe0*/  @P1 LDG.E.U16 R33, desc[UR10][R244.64] ;  /* 0x0000000af4211981 */ /* 0x000ea8000c1e1500 */
[----:B------:R-:W-:Y:S04]  /*bbf0*/  STL.64 [R1+0xb18], R148 ;  /* 0x000b189401007387 */ /* 0x000fe80000100a00 */
[----:B------:R-:W-:Y:S04]  /*bc00*/  STL.64 [R1+0xb08], R226 ;  /* 0x000b08e201007387 */ /* 0x000fe80000100a00 */
[----:B------:R-:W-:Y:S04]  /*bc10*/  STL.64 [R1+0xae8], R210 ;  /* 0x000ae8d201007387 */ /* 0x000fe80000100a00 */
[----:B------:R-:W-:Y:S04]  /*bc20*/  STS.U16 [R7+UR9+0x1ce80], R86 ;  /* 0x01ce805607007988 */ /* 0x000fe80008000409 */
[----:B------:R0:W-:Y:S04]  /*bc30*/  STS.U16 [R7+UR9+0x11280], R87 ;  /* 0x0112805707007988 */ /* 0x0001e80008000409 */
[----:B------:R-:W-:Y:S04]  /*bc40*/  STL.64 [R1+0xb00], R224 ;  /* 0x000b00e001007387 */ /* 0x000fe80000100a00 */
[----:B------:R-:W-:Y:S01]  /*bc50*/  STL.64 [R1+0xae0], R208 ;  /* 0x000ae0d001007387 */ /* 0x000fe20000100a00 */
[----:B0-----:R-:W-:-:S03]  /*bc60*/  IMAD.WIDE R86, R73, 0x2, R204 ;  /* 0x0000000249567825 */ /* 0x001fc600078e02cc */
[----:B------:R-:W-:Y:S04]  /*bc70*/  STS.U16 [R7+UR9+0x14e80], R84 ;  /* 0x014e805407007988 */ /* 0x000fe80008000409 */
[----:B------:R0:W-:Y:S04]  /*bc80*/  STS.U16 [R7+UR9+0x18e80], R85 ;  /* 0x018e805507007988 */ /* 0x0001e80008000409 */
[----:B------:R-:W-:Y:S04]  /*bc90*/  STL.64 [R1+0xad0], R218 ;  /* 0x000ad0da01007387 */ /* 0x000fe80000100a00 */
[----:B------:R-:W-:Y:S01]  /*bca0*/  STL.64 [R1+0xab0], R192 ;  /* 0x000ab0c001007387 */ /* 0x000fe20000100a00 */
[----:B0-----:R-:W-:-:S03]  /*bcb0*/  IMAD.WIDE R84, R73, 0x2, R202 ;  /* 0x0000000249547825 */ /* 0x001fc600078e02ca */
[----:B------:R-:W-:Y:S01]  /*bcc0*/  STL.64 [R1+0xac8], R216 ;  /* 0x000ac8d801007387 */ /* 0x000fe20000100a00 */
[----:B------:R-:W-:Y:S01]  /*bcd0*/  PRMT R25, RZ, 0x7610, R25 ;  /* 0x00007610ff197816 */ /* 0x000fe20000000019 */
[----:B------:R-:W-:Y:S02]  /*bce0*/  IMAD.WIDE R176, R3, 0x2, R200 ;  /* 0x0000000203b07825 */ /* 0x000fe400078e02c8 */
[----:B------:R-:W-:Y:S04]  /*bcf0*/  STL.64 [R1+0xaa8], R190 ;  /* 0x000aa8be01007387 */ /* 0x000fe80000100a00 */
[----:B------:R-:W2:Y:S04]  /*bd00*/  @P1 LDG.E.U16 R20, desc[UR10][R220.64] ;  /* 0x0000000adc141981 */ /* 0x000ea8000c1e1500 */
[----:B------:R-:W-:Y:S04]  /*bd10*/  STL.64 [R1+0xa98], R86 ;  /* 0x000a985601007387 */ /* 0x000fe80000100a00 */
[----:B------:R-:W-:Y:S04]  /*bd20*/  STS.U16 [R7+UR9+0x1c680], R78 ;  /* 0x01c6804e07007988 */ /* 0x000fe80008000409 */
[----:B------:R0:W-:Y:S04]  /*bd30*/  STS.U16 [R7+UR9+0x10a80], R79 ;  /* 0x010a804f07007988 */ /* 0x0001e80008000409 */
[----:B------:R-:W-:Y:S04]  /*bd40*/  STL.64 [R1+0xa78], R186 ;  /* 0x000a78ba01007387 */ /* 0x000fe80000100a00 */
[----:B------:R-:W-:Y:S01]  /*bd50*/  STL.64 [R1+0xa90], R84 ;  /* 0x000a905401007387 */ /* 0x000fe20000100a00 */
[----:B0-----:R-:W-:-:S03]  /*bd60*/  IMAD.WIDE R78, R74, 0x2, R202 ;  /* 0x000000024a4e7825 */ /* 0x001fc600078e02ca */
[----:B------:R-:W-:Y:S04]  /*bd70*/  STL.64 [R1+0xa70], R184 ;  /* 0x000a70b801007387 */ /* 0x000fe80000100a00 */
[----:B------:R-:W-:Y:S04]  /*bd80*/  STL.64 [R1+0x11a0], R204 ;  /* 0x0011a0cc01007387 */ /* 0x000fe80000100a00 */
[----:B------:R0:W-:Y:S04]  /*bd90*/  STL.64 [R1+0xa60], R80 ;  /* 0x000a605001007387 */ /* 0x0001e80000100a00 */
[----:B------:R-:W-:Y:S04]  /*bda0*/  STL.64 [R1+0xbb0], R176 ;  /* 0x000bb0b001007387 */ /* 0x000fe80000100a00 */
[----:B------:R-:W-:Y:S04]  /*bdb0*/  STL.64 [R1+0xa58], R78 ;  /* 0x000a584e01007387 */ /* 0x000fe80000100a00 */
[----:B------:R-:W-:Y:S04]  /*bdc0*/  STL.64 [R1+0xb80], R158 ;  /* 0x000b809e01007387 */ /* 0x000fe80000100a00 */
[----:B------:R-:W2:Y:S01]  /*bdd0*/  @P1 LDG.E.U16 R25, desc[UR10][R230.64] ;  /* 0x0000000ae6191981 */ /* 0x000ea2000c1e1500 */
[----:B------:R-:W-:Y:S01]  /*bde0*/  PRMT R32, RZ, 0x7610, R32 ;  /* 0x00007610ff207816 */ /* 0x000fe20000000020 */
[----:B0-----:R-:W0:Y:S02]  /*bdf0*/  LDC R80, c[0x0][0x3d8] ;  /* 0x0000f600ff507b82 */ /* 0x001e240000000800 */
[----:B------:R-:W-:Y:S04]  /*be00*/  STL.64 [R1+0xb98], R246 ;  /* 0x000b98f601007387 */ /* 0x000fe80000100a00 */
[----:B------:R-:W-:Y:S01]  /*be10*/  STL.64 [R1+0xb68], R238 ;  /* 0x000b68ee01007387 */ /* 0x000fe20000100a00 */
[----:B------:R-:W-:Y:S01]  /*be20*/  PRMT R19, RZ, 0x7610, R19 ;  /* 0x00007610ff137816 */ /* 0x000fe20000000013 */
[----:B------:R-:W0:Y:S02]  /*be30*/  LDC R81, c[0x0][0x3d8] ;  /* 0x0000f600ff517b82 */ /* 0x000e240000000800 */
[----:B------:R-:W-:Y:S04]  /*be40*/  STL.64 [R1+0xb48], R150 ;  /* 0x000b489601007387 */ /* 0x000fe80000100a00 */
[----:B------:R-:W-:Y:S04]  /*be50*/  STL.64 [R1+0xb10], R146 ;  /* 0x000b109201007387 */ /* 0x000fe80000100a00 */
[----:B------:R-:W-:Y:S04]  /*be60*/  STL.64 [R1+0xb30], R230 ;  /* 0x000b30e601007387 */ /* 0x000fe80000100a00 */
[----:B------:R-:W-:Y:S04]  /*be70*/  STL.64 [R1+0xad8], R194 ;  /* 0x000ad8c201007387 */ /* 0x000fe80000100a00 */
[----:B------:R-:W-:Y:S04]  /*be80*/  STL.64 [R1+0xaf8], R222 ;  /* 0x000af8de01007387 */ /* 0x000fe80000100a00 */
[----:B------:R-:W-:Y:S01]  /*be90*/  STL.64 [R1+0xaa0], R188 ;  /* 0x000aa0bc01007387 */ /* 0x000fe20000100a00 */
[----:B------:R-:W-:-:S03]  /*bea0*/  PRMT R10, RZ, 0x7610, R10 ;  /* 0x00007610ff0a7816 */ /* 0x000fc6000000000a */
[----:B------:R-:W-:Y:S04]  /*beb0*/  STL.64 [R1+0xac0], R214 ;  /* 0x000ac0d601007387 */ /* 0x000fe80000100a00 */
[----:B------:R-:W-:Y:S04]  /*bec0*/  STL.64 [R1+0xa68], R182 ;  /* 0x000a68b601007387 */ /* 0x000fe80000100a00 */
[----:B------:R0:W-:Y:S04]  /*bed0*/  STL.64 [R1+0xa88], R82 ;  /* 0x000a885201007387 */ /* 0x0001e80000100a00 */
[----:B------:R-:W-:Y:S04]  /*bee0*/  STL.64 [R1+0xc90], R164 ;  /* 0x000c90a401007387 */ /* 0x000fe80000100a00 */
[----:B------:R1:W-:Y:S04]  /*bef0*/  STL.64 [R1+0xa50], R76 ;  /* 0x000a504c01007387 */ /* 0x0003e80000100a00 */
[----:B------:R-:W-:Y:S01]  /*bf00*/  STL.64 [R1+0xc98], R174 ;  /* 0x000c98ae01007387 */ /* 0x000fe20000100a00 */
[----:B------:R-:W-:Y:S01]  /*bf10*/  PRMT R31, RZ, 0x7610, R31 ;  /* 0x00007610ff1f7816 */ /* 0x000fe2000000001f */
[----:B0-----:R-:W0:Y:S02]  /*bf20*/  LDC R82, c[0x0][0x3d8] ;  /* 0x0000f600ff527b82 */ /* 0x001e240000000800 */
[----:B------:R-:W2:Y:S04]  /*bf30*/  @P1 LDG.E.U16 R32, desc[UR10][R242.64] ;  /* 0x0000000af2201981 */ /* 0x000ea8000c1e1500 */
[----:B------:R-:W-:Y:S01]  /*bf40*/  STL.64 [R1+0xc88], R244 ;  /* 0x000c88f401007387 */ /* 0x000fe20000100a00 */
[----:B------:R-:W-:Y:S01]  /*bf50*/  PRMT R41, RZ, 0x7610, R41 ;  /* 0x00007610ff297816 */ /* 0x000fe20000000029 */
[----:B-1----:R-:W1:Y:S02]  /*bf60*/  LDC R76, c[0x0][0x3d8] ;  /* 0x0000f600ff4c7b82 */ /* 0x002e640000000800 */
[----:B------:R-:W-:Y:S04]  /*bf70*/  STL.64 [R1+0xc80], R156 ;  /* 0x000c809c01007387 */ /* 0x000fe80000100a00 */
[----:B------:R-:W2:Y:S01]  /*bf80*/  @P1 LDG.E.U16 R19, desc[UR10][R218.64] ;  /* 0x0000000ada131981 */ /* 0x000ea2000c1e1500 */
[----:B------:R-:W-:Y:S01]  /*bf90*/  PRMT R24, RZ, 0x7610, R24 ;  /* 0x00007610ff187816 */ /* 0x000fe20000000018 */
[----:B------:R-:W0:Y:S02]  /*bfa0*/  LDC R77, c[0x0][0x3d8] ;  /* 0x0000f600ff4d7b82 */ /* 0x000e240000000800 */
[----:B------:R-:W-:Y:S04]  /*bfb0*/  STL.64 [R1+0xb60], R236 ;  /* 0x000b60ec01007387 */ /* 0x000fe80000100a00 */
[----:B------:R-:W-:Y:S04]  /*bfc0*/  STL.64 [R1+0xc78], R144 ;  /* 0x000c789001007387 */ /* 0x000fe80000100a00 */
        /* <DEDUP_REMOVED lines=16> */
[----:B------:R4:W-:Y:S01]  /*c0d0*/  STS.U16 [R7+UR9+0x1de80], R102 ;  /* 0x01de806607007988 */ /* 0x0009e20008000409 */
[----:B------:R-:W-:Y:S01]  /*c0e0*/  PRMT R42, RZ, 0x7610, R42 ;  /* 0x00007610ff2a7816 */ /* 0x000fe2000000002a */
[----:B0-----:R-:W0:Y:S02]  /*c0f0*/  LDC R75, c[0x0][0x3d8] ;  /* 0x0000f600ff4b7b82 */ /* 0x001e240000000800 */
[----:B------:R1:W2:Y:S04]  /*c100*/  @P1 LDG.E.U16 R10, desc[UR10][R78.64] ;  /* 0x0000000a4e0a1981 */ /* 0x0002a8000c1e1500 */
[----:B------:R-:W-:Y:S01]  /*c110*/  STL.64 [R1+0xc70], R212 ;  /* 0x000c70d401007387 */ /* 0x000fe20000100a00 */
[----:B------:R-:W-:Y:S01]  /*c120*/  PRMT R30, RZ, 0x7610, R30 ;  /* 0x00007610ff1e7816 */ /* 0x000fe2000000001e */
[----:B------:R-:W0:Y:S02]  /*c130*/  LDC R83, c[0x0][0x3d8] ;  /* 0x0000f600ff537b82 */ /* 0x000e240000000800 */
[----:B------:R-:W-:Y:S04]  /*c140*/  STL.64 [R1+0xb28], R228 ;  /* 0x000b28e401007387 */ /* 0x000fe80000100a00 */
[----:B------:R-:W-:Y:S01]  /*c150*/  STL.64 [R1+0xc68], R68 ;  /* 0x000c684401007387 */ /* 0x000fe20000100a00 */
[----:B----4-:R-:W-:Y:S01]  /*c160*/  PRMT R7, RZ, 0x7610, R7 ;  /* 0x00007610ff077816 */ /* 0x010fe20000000007 */
[----:B-1----:R-:W1:Y:S02]  /*c170*/  LDC R78, c[0x0][0x3d8] ;  /* 0x0000f600ff4e7b82 */ /* 0x002e640000000800 */
[----:B------:R-:W-:Y:S04]  /*c180*/  STL.64 [R1+0xaf0], R220 ;  /* 0x000af0dc01007387 */ /* 0x000fe80000100a00 */
[----:B------:R-:W4:Y:S04]  /*c190*/  LDL.LU.64 R164, [R1+0x1310] ;  /* 0x0013100001a47983 */ /* 0x000f280000300a00 */
[----:B------:R-:W4:Y:S04]  /*c1a0*/  @P1 LDG.E.U16 R31, desc[UR10][R238.64] ;  /* 0x0000000aee1f1981 */ /* 0x000f28000c1e1500 */
[----:B------:R-:W4:Y:S01]  /*c1b0*/  @P1 LDG.E.U16 R41, desc[UR10][R178.64] ;  /* 0x0000000ab2291981 */ /* 0x000f22000c1e1500 */
[----:B------:R-:W-:Y:S01]  /*c1c0*/  PRMT R23, RZ, 0x7610, R23 ;  /* 0x00007610ff177816 */ /* 0x000fe20000000017 */
[----:B------:R-:W0:Y:S02]  /*c1d0*/  LDC R79, c[0x0][0x3d8] ;  /* 0x0000f600ff4f7b82 */ /* 0x000e240000000800 */
[----:B------:R3:W-:Y:S04]  /*c1e0*/  STL.64 [R1+0xc60], R36 ;  /* 0x000c602401007387 */ /* 0x0007e80000100a00 */
[----:B------:R3:W-:Y:S04]  /*c1f0*/  STL.64 [R1+0xab8], R66 ;  /* 0x000ab84201007387 */ /* 0x0007e80000100a00 */
[----:B------:R-:W4:Y:S04]  /*c200*/  LDL.LU.64 R162, [R1+0x1308] ;  /* 0x0013080001a27983 */ /* 0x000f280000300a00 */
[----:B------:R1:W-:Y:S01]  /*c210*/  STL.64 [R1+0xbc8], R28 ;  /* 0x000bc81c01007387 */ /* 0x0003e20000100a00 */
[----:B------:R-:W-:-:S03]  /*c220*/  PRMT R12, RZ, 0x7610, R12 ;  /* 0x00007610ff0c7816 */ /* 0x000fc6000000000c */
[----:B------:R-:W4:Y:S01]  /*c230*/  @P1 LDG.E.U16 R24, desc[UR10][R228.64] ;  /* 0x0000000ae4181981 */ /* 0x000f22000c1e1500 */
[----:B------:R-:W-:Y:S01]  /*c240*/  PRMT R40, RZ, 0x7610, R40 ;  /* 0x00007610ff287816 */ /* 0x000fe20000000028 */
[----:B---3--:R-:W-:Y:S01]  /*c250*/  IMAD.WIDE R36, R73, 0x2, R198 ;  /* 0x0000000249247825 */ /* 0x008fe200078e02c6 */
[----:B------:R-:W-:Y:S01]  /*c260*/  PRMT R38, RZ, 0x7610, R38 ;  /* 0x00007610ff267816 */ /* 0x000fe20000000026 */
[----:B------:R-:W3:Y:S01]  /*c270*/  @P1 LDG.E.U16 R42, desc[UR10][R180.64] ;  /* 0x0000000ab42a1981 */ /* 0x000ee2000c1e1500 */
[----:B------:R-:W-:Y:S01]  /*c280*/  PRMT R22, RZ, 0x7610, R22 ;  /* 0x00007610ff167816 */ /* 0x000fe20000000016 */
[----:B------:R-:W0:Y:S01]  /*c290*/  LDC R66, c[0x0][0x3d0] ;  /* 0x0000f400ff427b82 */ /* 0x000e220000000800 */
[----:B-1----:R-:W-:Y:S01]  /*c2a0*/  IMAD.WIDE R28, R74, 0x2, R198 ;  /* 0x000000024a1c7825 */ /* 0x002fe200078e02c6 */
[----:B------:R-:W-:Y:S01]  /*c2b0*/  PRMT R18, RZ, 0x7610, R18 ;  /* 0x00007610ff127816 */ /* 0x000fe20000000012 */
[----:B------:R-:W3:Y:S04]  /*c2c0*/  @P1 LDG.E.U16 R30, desc[UR10][R236.64] ;  /* 0x0000000aec1e1981 */ /* 0x000ee8000c1e1500 */
[----:B------:R-:W3:Y:S01]  /*c2d0*/  @P1 LDG.E.U16 R7, desc[UR10][R28.64] ;  /* 0x0000000a1c071981 */ /* 0x000ee2000c1e1500 */
[----:B------:R-:W-:Y:S01]  /*c2e0*/  PRMT R15, RZ, 0x7610, R15 ;  /* 0x00007610ff0f7816 */ /* 0x000fe2000000000f */
[----:B------:R-:W1:Y:S01]  /*c2f0*/  LDC R73, c[0x0][0x3d8] ;  /* 0x0000f600ff497b82 */ /* 0x000e620000000800 */
[----:B------:R-:W-:Y:S01]  /*c300*/  PRMT R14, RZ, 0x7610, R14 ;  /* 0x00007610ff0e7816 */ /* 0x000fe2000000000e */
[----:B------:R-:W3:Y:S04]  /*c310*/  @P1 LDG.E.U16 R23, desc[UR10][R226.64] ;  /* 0x0000000ae2171981 */ /* 0x000ee8000c1e1500 */
[----:B------:R-:W3:Y:S01]  /*c320*/  @P1 LDG.E.U16 R12, desc[UR10][R36.64] ;  /* 0x0000000a240c1981 */ /* 0x000ee2000c1e1500 */
[----:B------:R-:W0:Y:S01]  /*c330*/  S2R R209, SR_TID.X ;  /* 0x0000000000d17919 */ /* 0x000e220000002100 */
[----:B------:R-:W1:Y:S01]  /*c340*/  S2R R70, SR_TID.X ;  /* 0x0000000000467919 */ /* 0x000e620000002100 */
[----:B------:R-:W-:Y:S01]  /*c350*/  LOP3.LUT R4, R197, 0x60, RZ, 0x3c, !PT ;  /* 0x00000060c5047812 */ /* 0x000fe200078e3cff */
[----:B------:R-:W1:Y:S01]  /*c360*/  LDC R74, c[0x0][0x3d8] ;  /* 0x0000f600ff4a7b82 */ /* 0x000e620000000800 */
[----:B------:R-:W3:Y:S04]  /*c370*/  @P1 LDG.E.U16 R40, desc[UR10][R176.64] ;  /* 0x0000000ab0281981 */ /* 0x000ee8000c1e1500 */
[----:B------:R-:W3:Y:S04]  /*c380*/  @P1 LDG.E.U16 R38, desc[UR10][R250.64] ;  /* 0x0000000afa261981 */ /* 0x000ee8000c1e1500 */
[----:B------:R-:W3:Y:S04]  /*c390*/  @P1 LDG.E.U16 R22, desc[UR10][R224.64] ;  /* 0x0000000ae0161981 */ /* 0x000ee8000c1e1500 */
[----:B------:R-:W3:Y:S04]  /*c3a0*/  @P1 LDG.E.U16 R18, desc[UR10][R216.64] ;  /* 0x0000000ad8121981 */ /* 0x000ee8000c1e1500 */
[----:B------:R0:W3:Y:S04]  /*c3b0*/  @P1 LDG.E.U16 R15, desc[UR10][R86.64] ;  /* 0x0000000a560f1981 */ /* 0x0000e8000c1e1500 */
[----:B------:R0:W3:Y:S04]  /*c3c0*/  @P1 LDG.E.U16 R14, desc[UR10][R84.64] ;  /* 0x0000000a540e1981 */ /* 0x0000e8000c1e1500 */
[----:B------:R-:W3:Y:S01]  /*c3d0*/  LDL.LU.64 R160, [R1+0x1300] ;  /* 0x0013000001a07983 */ /* 0x000ee20000300a00 */
[----:B0-----:R-:W-:Y:S01]  /*c3e0*/  LOP3.LUT R209, R209, 0x3f, RZ, 0xc0, !PT ;  /* 0x0000003fd1d17812 */ /* 0x001fe200078ec0ff */
[----:B------:R-:W0:Y:S02]  /*c3f0*/  LDC R86, c[0x0][0x3d8] ;  /* 0x0000f600ff567b82 */ /* 0x000e240000000800 */
[----:B------:R-:W3:Y:S04]  /*c400*/  LDL.LU.64 R158, [R1+0x12f8] ;  /* 0x0012f800019e7983 */ /* 0x000ee80000300a00 */
[----:B------:R-:W3:Y:S01]  /*c410*/  LDL.LU.64 R156, [R1+0x12f0] ;  /* 0x0012f000019c7983 */ /* 0x000ee20000300a00 */
[----:B------:R-:W-:Y:S01]  /*c420*/  PRMT R206, RZ, 0x7610, R206 ;  /* 0x00007610ffce7816 */ /* 0x000fe200000000ce */
[----:B------:R-:W0:Y:S02]  /*c430*/  LDC R84, c[0x0][0x3d8] ;  /* 0x0000f600ff547b82 */ /* 0x000e240000000800 */
[----:B------:R-:W3:Y:S04]  /*c440*/  LDL.LU.64 R154, [R1+0x12e8] ;  /* 0x0012e800019a7983 */ /* 0x000ee80000300a00 */
[----:B------:R-:W3:Y:S01]  /*c450*/  LDL.LU.64 R152, [R1+0x12e0] ;  /* 0x0012e00001987983 */ /* 0x000ee20000300a00 */
[--C-:B------:R-:W-:Y:S01]  /*c460*/  SHF.R.S32.HI R67, RZ, 0x6, R207.reuse ;  /* 0x00000006ff437819 */ /* 0x100fe200000114cf */
[----:B------:R-:W0:Y:S02]  /*c470*/  LDC R85, c[0x0][0x3d8] ;  /* 0x0000f600ff557b82 */ /* 0x000e240000000800 */
[----:B------:R-:W3:Y:S04]  /*c480*/  LDL.LU.64 R150, [R1+0x12d8] ;  /* 0x0012d80001967983 */ /* 0x000ee80000300a00 */
[----:B------:R-:W3:Y:S01]  /*c490*/  LDL.LU.64 R144, [R1+0x12d0] ;  /* 0x0012d00001907983 */ /* 0x000ee20000300a00 */
[----:B------:R-:W-:Y:S01]  /*c4a0*/  SHF.R.S32.HI R69, RZ, 0x6, R207 ;  /* 0x00000006ff457819 */ /* 0x000fe200000114cf */
[----:B------:R-:W0:Y:S02]  /*c4b0*/  LDC R87, c[0x0][0x3d8] ;  /* 0x0000f600ff577b82 */ /* 0x000e240000000800 */
[----:B------:R-:W3:Y:S04]  /*c4c0*/  LDL.LU.64 R142, [R1+0x12c8] ;  /* 0x0012c800018e7983 */ /* 0x000ee80000300a00 */
[----:B------:R-:W3:Y:S04]  /*c4d0*/  LDL.LU.64 R148, [R1+0x12c0] ;  /* 0x0012c00001947983 */ /* 0x000ee80000300a00 */
[----:B------:R-:W3:Y:S04]  /*c4e0*/  LDL.LU.64 R146, [R1+0x12b8] ;  /* 0x0012b80001927983 */ /* 0x000ee80000300a00 */
[----:B------:R-:W3:Y:S04]  /*c4f0*/  LDL.LU.64 R212, [R1+0x12b0] ;  /* 0x0012b00001d47983 */ /* 0x000ee80000300a00 */
[----:B------:R-:W3:Y:S04]  /*c500*/  LDL.LU.64 R210, [R1+0x12a8] ;  /* 0x0012a80001d27983 */ /* 0x000ee80000300a00 */
[----:B------:R-:W3:Y:S01]  /*c510*/  LDL.LU R208, [R1+0x12a0] ;  /* 0x0012a00001d07983 */ /* 0x000ee20000300800 */
[----:B------:R-:W-:-:S02]  /*c520*/  IMAD R0, R209, R0, RZ ;  /* 0x00000000d1007224 */ /* 0x000fc400078e02ff */
[----:B------:R-:W0:Y:S01]  /*c530*/  S2R R209, SR_CTAID.Y ;  /* 0x0000000000d17919 */ /* 0x000e220000002600 */
[----:B------:R1:W-:Y:S04]  /*c540*/  STS.U16 [R4+UR9+0x1c700], R5 ;  /* 0x01c7000504007988 */ /* 0x0003e80008000409 */
[----:B------:R-:W-:Y:S04]  /*c550*/  STS.U16 [R4+UR9+0x10300], R103 ;  /* 0x0103006704007988 */ /* 0x000fe80008000409 */
[----:B------:R-:W-:Y:S01]  /*c560*/  STS.U16 [R4+UR9+0x14300], R104 ;  /* 0x0143006804007988 */ /* 0x000fe20008000409 */
        /* <DEDUP_REMOVED lines=29> */
[----:B------:R1:W-:Y:S01]  /*c740*/  STS.U16 [R4+UR9+0x1df00], R43 ;  /* 0x01df002b04007988 */ /* 0x0003e20008000409 */
[----:B0-----:R-:W-:Y:S01]  /*c750*/  IMAD R66, R209, R66, RZ ;  /* 0x00000042d1427224 */ /* 0x001fe200078e02ff */
[----:B-1----:R-:W0:Y:S02]  /*c760*/  LDC R52, c[0x0][0x3d8] ;  /* 0x0000f600ff347b82 */ /* 0x002e240000000800 */
[----:B------:R1:W-:Y:S04]  /*c770*/  STS.U16 [R5+UR9+0x19780], R17 ;  /* 0x0197801105007988 */ /* 0x0003e80008000409 */
[----:B------:R-:W3:Y:S02]  /*c780*/  LDL.LU.64 R194, [R1+0x1298] ;  /* 0x0012980001c27983 */ /* 0x000ee40000300a00 */
[----:B------:R-:W0:Y:S02]  /*c790*/  LDC R4, c[0x0][0x3d8] ;  /* 0x0000f600ff047b82 */ /* 0x000e240000000800 */
[----:B------:R2:W-:Y:S01]  /*c7a0*/  STS.U16 [R5+UR9+0x1c380], R39 ;  /* 0x01c3802705007988 */ /* 0x0005e20008000409 */
[----:B------:R-:W-:-:S03]  /*c7b0*/  SHF.R.U32.HI R209, RZ, 0x6, R70 ;  /* 0x00000006ffd17819 */ /* 0x000fc60000011646 */
[----:B------:R2:W-:Y:S02]  /*c7c0*/  STS.U16 [R5+UR9+0x19f80], R9 ;  /* 0x019f800905007988 */ /* 0x0005e40008000409 */
[----:B-1----:R-:W1:Y:S02]  /*c7d0*/  LDC R17, c[0x0][0x3d8] ;  /* 0x0000f600ff117b82 */ /* 0x002e640000000800 */
[----:B------:R-:W-:Y:S04]  /*c7e0*/  STS.U16 [R5+UR9+0x14780], R35 ;  /* 0x0147802305007988 */ /* 0x000fe80008000409 */
[----:B--2---:R0:W-:Y:S02]  /*c7f0*/  STS.U16 [R5+UR9+0x14b80], R6 ;  /* 0x014b800605007988 */ /* 0x0041e40008000409 */
[----:B------:R-:W2:Y:S01]  /*c800*/  LDC R39, c[0x0][0x3d8] ;  /* 0x0000f600ff277b82 */ /* 0x000ea20000000800 */
[----:B------:R-:W-:Y:S01]  /*c810*/  SGXT.U32 R209, R209, 0x1 ;  /* 0x00000001d1d1781a */ /* 0x000fe20000000000 */
[----:B------:R0:W-:Y:S06]  /*c820*/  STS.U16 [R5+UR9+0x10f80], R27 ;  /* 0x010f801b05007988 */ /* 0x0001ec0008000409 */
[----:B------:R-:W4:Y:S01]  /*c830*/  LDC R51, c[0x0][0x3d8] ;  /* 0x0000f600ff337b82 */ /* 0x000f220000000800 */
[----:B------:R0:W-:Y:S04]  /*c840*/  STS.U16 [R5+UR9+0x11f80], R11 ;  /* 0x011f800b05007988 */ /* 0x0001e80008000409 */
[----:B------:R0:W-:Y:S03]  /*c850*/  STS.U16 [R5+UR9+0x19380], R21 ;  /* 0x0193801505007988 */ /* 0x0001e60008000409 */
[----:B------:R-:W4:Y:S01]  /*c860*/  LDC R9, c[0x0][0x3d8] ;  /* 0x0000f600ff097b82 */ /* 0x000f220000000800 */
[----:B0-----:R-:W-:Y:S01]  /*c870*/  IMAD R6, R209, R4, RZ ;  /* 0x00000004d1067224 */ /* 0x001fe200078e02ff */
[----:B------:R0:W-:Y:S06]  /*c880*/  STS.U16 [R5+UR9+0x14f80], R26 ;  /* 0x014f801a05007988 */ /* 0x0001ec0008000409 */
[----:B------:R-:W0:Y:S01]  /*c890*/  LDC R50, c[0x0][0x3d8] ;  /* 0x0000f600ff327b82 */ /* 0x000e220000000800 */
[----:B-1----:R-:W-:Y:S01]  /*c8a0*/  IMAD R17, R17, 0x2, R6 ;  /* 0x0000000211117824 */ /* 0x002fe200078e0206 */
[----:B------:R1:W-:Y:S04]  /*c8b0*/  STS.U16 [R5+UR9+0x18780], R34 ;  /* 0x0187802205007988 */ /* 0x0003e80008000409 */
[----:B------:R0:W-:Y:S02]  /*c8c0*/  STS.U16 [R5+UR9+0x19b80], R13 ;  /* 0x019b800d05007988 */ /* 0x0001e40008000409 */
[----:B------:R-:W0:Y:S01]  /*c8d0*/  LDC R35, c[0x0][0x3d8] ;  /* 0x0000f600ff237b82 */ /* 0x000e220000000800 */
[----:B--2---:R-:W-:Y:S01]  /*c8e0*/  IMAD R39, R39, 0x2, R17 ;  /* 0x0000000227277824 */ /* 0x004fe200078e0211 */
[----:B------:R-:W2:Y:S04]  /*c8f0*/  LDL.LU.64 R192, [R1+0x1290] ;  /* 0x0012900001c07983 */ /* 0x000ea80000300a00 */
[----:B------:R-:W2:Y:S02]  /*c900*/  LDL.LU.64 R190, [R1+0x1288] ;  /* 0x0012880001be7983 */ /* 0x000ea40000300a00 */
[----:B------:R-:W1:Y:S01]  /*c910*/  LDC R27, c[0x0][0x3d8] ;  /* 0x0000f600ff1b7b82 */ /* 0x000e620000000800 */
[----:B----4-:R-:W-:Y:S01]  /*c920*/  LEA R9, R9, R39, 0x1 ;  /* 0x0000002709097211 */ /* 0x010fe200078e08ff */
[----:B------:R-:W4:Y:S06]  /*c930*/  LDL.LU.64 R188, [R1+0x1280] ;  /* 0x0012800001bc7983 */ /* 0x000f2c0000300a00 */
[----:B------:R-:W1:Y:S01]  /*c940*/  LDC R11, c[0x0][0x3d8] ;  /* 0x0000f600ff0b7b82 */ /* 0x000e620000000800 */
[----:B------:R-:W-:Y:S01]  /*c950*/  IMAD R52, R52, 0x2, R9 ;  /* 0x0000000234347824 */ /* 0x000fe200078e0209 */
[----:B------:R-:W2:Y:S04]  /*c960*/  LDL.LU.64 R186, [R1+0x1278] ;  /* 0x0012780001ba7983 */ /* 0x000ea80000300a00 */
[----:B------:R-:W2:Y:S02]  /*c970*/  LDL.LU.64 R184, [R1+0x1270] ;  /* 0x0012700001b87983 */ /* 0x000ea40000300a00 */
[----:B------:R-:W1:Y:S01]  /*c980*/  LDC R21, c[0x0][0x3d8] ;  /* 0x0000f600ff157b82 */ /* 0x000e620000000800 */
[----:B0-----:R-:W-:Y:S01]  /*c990*/  IMAD R35, R35, 0x2, R52 ;  /* 0x0000000223237824 */ /* 0x001fe200078e0234 */
[----:B------:R-:W2:Y:S03]  /*c9a0*/  LDL.LU.64 R182, [R1+0x1268] ;  /* 0x0012680001b67983 */ /* 0x000ea60000300a00 */
[----:B------:R-:W-:-:S03]  /*c9b0*/  IMAD R51, R51, 0x2, R35 ;  /* 0x0000000233337824 */ /* 0x000fc600078e0223 */
[----:B------:R-:W0:Y:S02]  /*c9c0*/  LDC R26, c[0x0][0x3d8] ;  /* 0x0000f600ff1a7b82 */ /* 0x000e240000000800 */
[----:B-1----:R-:W-:-:S06]  /*c9d0*/  LEA R27, R27, R51, 0x1 ;  /* 0x000000331b1b7211 */ /* 0x002fcc00078e08ff */
[----:B------:R-:W1:Y:S01]  /*c9e0*/  LDC R34, c[0x0][0x3d8] ;  /* 0x0000f600ff227b82 */ /* 0x000e620000000800 */
[----:B------:R-:W-:-:S07]  /*c9f0*/  IMAD R11, R11, 0x2, R27 ;  /* 0x000000020b0b7824 */ /* 0x000fce00078e021b */
[----:B------:R-:W1:Y:S01]  /*ca00*/  LDC R13, c[0x0][0x3d8] ;  /* 0x0000f600ff0d7b82 */ /* 0x000e620000000800 */
[----:B------:R-:W-:Y:S01]  /*ca10*/  IMAD R21, R21, 0x2, R11 ;  /* 0x0000000215157824 */ /* 0x000fe200078e020b */
[----:B------:R-:W-:Y:S04]  /*ca20*/  STL.64 [R1+0xa80], R36 ;  /* 0x000a802401007387 */ /* 0x000fe80000100a00 */
[----:B------:R-:W2:Y:S02]  /*ca30*/  LDL.LU.64 R180, [R1+0x1260] ;  /* 0x0012600001b47983 */ /* 0x000ea40000300a00 */
[----:B------:R-:W1:Y:S02]  /*ca40*/  LDC R49, c[0x0][0x3d8] ;  /* 0x0000f600ff317b82 */ /* 0x000e640000000800 */
[----:B------:R0:W-:Y:S01]  /*ca50*/  STS.U16 [R5+UR9+0x1d780], R16 ;  /* 0x01d7801005007988 */ /* 0x0001e20008000409 */
[----:B------:R-:W-:-:S03]  /*ca60*/  IMAD R50, R50, 0x2, R21 ;  /* 0x0000000232327824 */ /* 0x000fc600078e0215 */
[----:B------:R-:W2:Y:S02]  /*ca70*/  LDL.LU.64 R178, [R1+0x1258] ;  /* 0x0012580001b27983 */ /* 0x000ea40000300a00 */
[----:B------:R-:W1:Y:S02]  /*ca80*/  LDC R48, c[0x0][0x3d8] ;  /* 0x0000f600ff307b82 */ /* 0x000e640000000800 */
[----:B------:R-:W2:Y:S04]  /*ca90*/  LDL.LU.64 R176, [R1+0x1250] ;  /* 0x0012500001b07983 */ /* 0x000ea80000300a00 */
[----:B------:R-:W2:Y:S02]  /*caa0*/  LDL.LU.64 R174, [R1+0x1248] ;  /* 0x0012480001ae7983 */ /* 0x000ea40000300a00 */
[----:B0-----:R-:W0:Y:S02]  /*cab0*/  LDC R16, c[0x0][0x3d8] ;  /* 0x0000f600ff107b82 */ /* 0x001e240000000800 */
[----:B------:R-:W2:Y:S01]  /*cac0*/  LDL.LU.64 R250, [R1+0x1240] ;  /* 0x0012400001fa7983 */ /* 0x000ea20000300a00 */
[----:B------:R-:W-:-:S03]  /*cad0*/  LEA R26, R26, R50, 0x1 ;  /* 0x000000321a1a7211 */ /* 0x000fc600078e08ff */
[----:B------:R-:W2:Y:S02]  /*cae0*/  LDL.LU.64 R248, [R1+0x1238] ;  /* 0x0012380001f87983 */ /* 0x000ea40000300a00 */
[----:B------:R-:W0:Y:S02]  /*caf0*/  LDC R47, c[0x0][0x3d8] ;  /* 0x0000f600ff2f7b82 */ /* 0x000e240000000800 */
[----:B------:R-:W2:Y:S04]  /*cb00*/  LDL.LU.64 R246, [R1+0x1230] ;  /* 0x0012300001f67983 */ /* 0x000ea80000300a00 */
[----:B------:R-:W2:Y:S02]  /*cb10*/  LDL.LU.64 R244, [R1+0x1228] ;  /* 0x0012280001f47983 */ /* 0x000ea40000300a00 */
[----:B------:R-:W3:Y:S02]  /*cb20*/  LDC R4, c[0x0][0x3d8] ;  /* 0x0000f600ff047b82 */ /* 0x000ee40000000800 */
[----:B------:R-:W2:Y:S01]  /*cb30*/  LDL.LU.64 R242, [R1+0x1220] ;  /* 0x0012200001f27983 */ /* 0x000ea20000300a00 */
[----:B-1----:R-:W-:-:S03]  /*cb40*/  IMAD R34, R34, 0x2, R26 ;  /* 0x0000000222227824 */ /* 0x002fc600078e021a */
[----:B------:R-:W2:Y:S02]  /*cb50*/  LDL.LU.64 R240, [R1+0x1218] ;  /* 0x0012180001f07983 */ /* 0x000ea40000300a00 */
[----:B------:R-:W1:Y:S02]  /*cb60*/  LDC R46, c[0x0][0x3d8] ;  /* 0x0000f600ff2e7b82 */ /* 0x000e640000000800 */
[----:B------:R0:W-:Y:S04]  /*cb70*/  STS.U16 [R5+UR9+0x1c780], R33 ;  /* 0x01c7802105007988 */ /* 0x0001e80008000409 */
[----:B------:R-:W2:Y:S02]  /*cb80*/  LDL.LU.64 R238, [R1+0x1210] ;  /* 0x0012100001ee7983 */ /* 0x000ea40000300a00 */
[----:B------:R-:W1:Y:S02]  /*cb90*/  LDC R8, c[0x0][0x3d8] ;  /* 0x0000f600ff087b82 */ /* 0x000e640000000800 */
[----:B------:R-:W2:Y:S04]  /*cba0*/  LDL.LU.64 R236, [R1+0x1208] ;  /* 0x0012080001ec7983 */ /* 0x000ea80000300a00 */
[----:B------:R0:W-:Y:S02]  /*cbb0*/  STL.64 [R1+0xa48], R28 ;  /* 0x000a481c01007387 */ /* 0x0001e40000100a00 */
[----:B0-----:R-:W0:Y:S01]  /*cbc0*/  LDC R33, c[0x0][0x3d8] ;  /* 0x0000f600ff217b82 */ /* 0x001e220000000800 */
[----:B------:R-:W-:Y:S01]  /*cbd0*/  IMAD R13, R13, 0x2, R34 ;  /* 0x000000020d0d7824 */ /* 0x000fe200078e0222 */
[----:B------:R1:W-:Y:S04]  /*cbe0*/  STS.U16 [R5+UR9+0x1d380], R20 ;  /* 0x01d3801405007988 */ /* 0x0003e80008000409 */
[----:B------:R1:W-:Y:S01]  /*cbf0*/  STS.U16 [R5+UR9+0x18f80], R25 ;  /* 0x018f801905007988 */ /* 0x0003e20008000409 */
[----:B------:R-:W-:Y:S01]  /*cc00*/  SHF.L.U32 R3, R66, 0x1, RZ ;  /* 0x0000000142037819 */ /* 0x000fe200000006ff */
[----:B------:R-:W2:Y:S01]  /*cc10*/  LDC R70, c[0x0][0x3d8] ;  /* 0x0000f600ff467b82 */ /* 0x000ea20000000800 */
[----:B------:R-:W-:Y:S01]  /*cc20*/  IMAD R49, R49, 0x2, R13 ;  /* 0x0000000231317824 */ /* 0x000fe200078e020d */
[----:B------:R-:W2:Y:S06]  /*cc30*/  LDL.LU.64 R234, [R1+0x1200] ;  /* 0x0012000001ea7983 */ /* 0x000eac0000300a00 */
[----:B------:R-:W0:Y:S01]  /*cc40*/  LDC.64 R28, c[0x0][0x390] ;  /* 0x0000e400ff1c7b82 */ /* 0x000e220000000a00 */
[----:B------:R-:W-:-:S07]  /*cc50*/  LEA R16, R16, R49, 0x1 ;  /* 0x0000003110107211 */ /* 0x000fce00078e08ff */
[----:B-1----:R-:W1:Y:S01]  /*cc60*/  LDC R20, c[0x0][0x3d8] ;  /* 0x0000f600ff147b82 */ /* 0x002e620000000800 */
[----:B------:R-:W-:Y:S01]  /*cc70*/  IMAD R48, R48, 0x2, R16 ;  /* 0x0000000230307824 */ /* 0x000fe200078e0210 */
[----:B------:R-:W2:Y:S01]  /*cc80*/  LDL.LU.64 R232, [R1+0x11f8] ;  /* 0x0011f80001e87983 */ /* 0x000ea20000300a00 */
[----:B------:R-:W-:-:S05]  /*cc90*/  IMAD.SHL.U32 R37, R0, 0x2, RZ ;  /* 0x0000000200257824 */ /* 0x000fca00078e00ff */
[----:B------:R-:W3:Y:S01]  /*cca0*/  LDC R25, c[0x0][0x3d8] ;  /* 0x0000f600ff197b82 */ /* 0x000ee20000000800 */
[----:B0-----:R-:W-:Y:S01]  /*ccb0*/  IMAD R33, R33, 0x2, R48 ;  /* 0x0000000221217824 */ /* 0x001fe200078e0230 */
[----:B------:R-:W2:Y:S01]  /*ccc0*/  LDL.LU.64 R230, [R1+0x11f0] ;  /* 0x0011f00001e67983 */ /* 0x000ea20000300a00 */
[----:B------:R-:W-:-:S03]  /*ccd0*/  IMAD.HI R0, R0, 0x2, RZ ;  /* 0x0000000200007827 */ /* 0x000fc600078e02ff */
[----:B------:R-:W2:Y:S01]  /*cce0*/  LDL.LU.64 R228, [R1+0x11e8] ;  /* 0x0011e80001e47983 */ /* 0x000ea20000300a00 */
[----:B------:R-:W-:Y:S01]  /*ccf0*/  IMAD.HI R66, R66, 0x2, RZ ;  /* 0x0000000242427827 */ /* 0x000fe200078e02ff */
[----:B------:R-:W-:Y:S01]  /*cd00*/  IADD3 R37, P2, P3, R37, R28, R3 ;  /* 0x0000001c25257210 */ /* 0x000fe20007b5e003 */
[----:B------:R-:W0:Y:S01]  /*cd10*/  LDC R209, c[0x0][0x3d8] ;  /* 0x0000f600ffd17b82 */ /* 0x000e220000000800 */
[----:B------:R-:W2:Y:S01]  /*cd20*/  LDL.LU.64 R226, [R1+0x11e0] ;  /* 0x0011e00001e27983 */ /* 0x000ea20000300a00 */
[----:B------:R-:W-:Y:S01]  /*cd30*/  IMAD R47, R47, 0x2, R33 ;  /* 0x000000022f2f7824 */ /* 0x000fe200078e0221 */
[--C-:B------:R-:W-:Y:S02]  /*cd40*/  IADD3.X R0, PT, PT, R0, R29, R66.reuse, P2, P3 ;  /* 0x0000001d00007210 */ /* 0x100fe400017e6442 */
[----:B------:R-:W2:Y:S01]  /*cd50*/  LDL.LU.64 R224, [R1+0x11d8] ;  /* 0x0011d80001e07983 */ /* 0x000ea20000300a00 */
[----:B------:R-:W-:-:S03]  /*cd60*/  PRMT R66, RZ, 0x7610, R66 ;  /* 0x00007610ff427816 */ /* 0x000fc60000000042 */
[----:B------:R3:W-:Y:S01]  /*cd70*/  STS.U16 [R5+UR9+0x10b80], R32 ;  /* 0x010b802005007988 */ /* 0x0007e20008000409 */
[----:B-1----:R-:W-:Y:S02]  /*cd80*/  LEA R20, R20, R47, 0x1 ;  /* 0x0000002f14147211 */ /* 0x002fe400078e08ff */
[----:B------:R-:W-:Y:S01]  /*cd90*/  PRMT R65, RZ, 0x7610, R65 ;  /* 0x00007610ff417816 */ /* 0x000fe20000000041 */
[----:B------:R-:W2:Y:S04]  /*cda0*/  LDL.LU.64 R222, [R1+0x11d0] ;  /* 0x0011d00001de7983 */ /* 0x000ea80000300a00 */
[----:B------:R-:W2:Y:S01]  /*cdb0*/  LDL.LU.64 R220, [R1+0x11c8] ;  /* 0x0011c80001dc7983 */ /* 0x000ea20000300a00 */
[----:B---3--:R-:W1:Y:S03]  /*cdc0*/  LDC R32, c[0x0][0x3d8] ;  /* 0x0000f600ff207b82 */ /* 0x008e660000000800 */
[----:B------:R3:W-:Y:S01]  /*cdd0*/  STS.U16 [R5+UR9+0x11780], R19 ;  /* 0x0117801305007988 */ /* 0x0007e20008000409 */
[----:B------:R-:W-:-:S03]  /*cde0*/  PRMT R64, RZ, 0x7610, R64 ;  /* 0x00007610ff407816 */ /* 0x000fc60000000040 */
[----:B------:R-:W2:Y:S01]  /*cdf0*/  LDL.LU.64 R218, [R1+0x11c0] ;  /* 0x0011c00001da7983 */ /* 0x000ea20000300a00 */
[----:B------:R-:W-:-:S03]  /*ce00*/  IMAD R4, R4, 0x2, R20 ;  /* 0x0000000204047824 */ /* 0x000fc600078e0214 */
[----:B------:R-:W2:Y:S01]  /*ce10*/  LDL.LU.64 R216, [R1+0x11b8] ;  /* 0x0011b80001d87983 */ /* 0x000ea20000300a00 */
[----:B---3--:R-:W-:-:S03]  /*ce20*/  PRMT R19, RZ, 0x7610, R19 ;  /* 0x00007610ff137816 */ /* 0x008fc60000000013 */
[----:B------:R3:W-:Y:S01]  /*ce30*/  STS.U16 [R5+UR9+0x15f80], R10 ;  /* 0x015f800a05007988 */ /* 0x0007e20008000409 */
[----:B------:R-:W-:-:S03]  /*ce40*/  PRMT R63, RZ, 0x7610, R63 ;  /* 0x00007610ff3f7816 */ /* 0x000fc6000000003f */
[----:B------:R-:W2:Y:S01]  /*ce50*/  LDL.LU.64 R214, [R1+0x11b0] ;  /* 0x0011b00001d67983 */ /* 0x000ea20000300a00 */
[----:B------:R-:W-:-:S03]  /*ce60*/  PRMT R45, RZ, 0x7610, R45 ;  /* 0x00007610ff2d7816 */ /* 0x000fc6000000002d */
[----:B------:R0:W-:Y:S01]  /*ce70*/  STL.S16 [R1+0x54], R66 ;  /* 0x0000544201007387 */ /* 0x0001e20000100600 */
[----:B---3--:R-:W3:Y:S03]  /*ce80*/  LDC R10, c[0x0][0x3d8] ;  /* 0x0000f600ff0a7b82 */ /* 0x008ee60000000800 */
[----:B------:R-:W-:Y:S01]  /*ce90*/  STL.S16 [R1+0x50], R65 ;  /* 0x0000504101007387 */ /* 0x000fe20000100600 */
[----:B------:R-:W-:-:S03]  /*cea0*/  IMAD R25, R25, 0x2, R4 ;  /* 0x0000000219197824 */ /* 0x000fc600078e0204 */
[----:B------:R1:W-:Y:S01]  /*ceb0*/  STL.S16 [R1+0x4c], R19 ;  /* 0x00004c1301007387 */ /* 0x0003e20000100600 */
[----:B------:R-:W-:Y:S01]  /*cec0*/  PRMT R62, RZ, 0x7610, R62 ;  /* 0x00007610ff3e7816 */ /* 0x000fe2000000003e */
[----:B0-----:R-:W0:Y:S01]  /*ced0*/  LDC R66, c[0x0][0x3d8] ;  /* 0x0000f600ff427b82 */ /* 0x001e220000000800 */
[----:B------:R-:W-:Y:S01]  /*cee0*/  PRMT R61, RZ, 0x7610, R61 ;  /* 0x00007610ff3d7816 */ /* 0x000fe2000000003d */
[----:B------:R1:W-:Y:S06]  /*cef0*/  STL.S16 [R1+0x48], R64 ;  /* 0x0000484001007387 */ /* 0x0003ec0000100600 */
[----:B-1----:R-:W1:Y:S01]  /*cf00*/  LDC R19, c[0x0][0x3d8] ;  /* 0x0000f600ff137b82 */ /* 0x002e620000000800 */
[----:B------:R3:W-:Y:S01]  /*cf10*/  STS.U16 [R5+UR9+0x18b80], R31 ;  /* 0x018b801f05007988 */ /* 0x0007e20008000409 */
[----:B------:R-:W-:-:S03]  /*cf20*/  IMAD R46, R46, 0x2, R25 ;  /* 0x000000022e2e7824 */ /* 0x000fc600078e0219 */
[----:B------:R-:W-:Y:S01]  /*cf30*/  STL.S16 [R1+0x44], R63 ;  /* 0x0000443f01007387 */ /* 0x000fe20000100600 */
[----:B------:R-:W-:-:S03]  /*cf40*/  PRMT R60, RZ, 0x7610, R60 ;  /* 0x00007610ff3c7816 */ /* 0x000fc6000000003c */
[----:B------:R3:W-:Y:S01]  /*cf50*/  STS.U16 [R5+UR9+0x14380], R41 ;  /* 0x0143802905007988 */ /* 0x0007e20008000409 */
[----:B------:R-:W-:Y:S01]  /*cf60*/  PRMT R44, RZ, 0x7610, R44 ;  /* 0x00007610ff2c7816 */ /* 0x000fe2000000002c */
[----:B------:R-:W0:Y:S01]  /*cf70*/  LDC R64, c[0x0][0x3d8] ;  /* 0x0000f600ff407b82 */ /* 0x000e220000000800 */
[----:B---3--:R-:W-:Y:S01]  /*cf80*/  PRMT R31, RZ, 0x7610, R31 ;  /* 0x00007610ff1f7816 */ /* 0x008fe2000000001f */
[----:B------:R3:W-:Y:S01]  /*cf90*/  STL.S16 [R1+0x40], R45 ;  /* 0x0000402d01007387 */ /* 0x0007e20000100600 */
[----:B------:R-:W-:-:S03]  /*cfa0*/  PRMT R29, RZ, 0x7610, R29 ;  /* 0x00007610ff1d7816 */ /* 0x000fc6000000001d */
[----:B------:R-:W-:Y:S01]  /*cfb0*/  STL.S16 [R1+0x3c], R62 ;  /* 0x00003c3e01007387 */ /* 0x000fe20000100600 */
[----:B------:R-:W-:Y:S01]  /*cfc0*/  PRMT R41, RZ, 0x7610, R41 ;  /* 0x00007610ff297816 */ /* 0x000fe20000000029 */
[----:B------:R-:W0:Y:S02]  /*cfd0*/  LDC R63, c[0x0][0x3d8] ;  /* 0x0000f600ff3f7b82 */ /* 0x000e240000000800 */
[----:B------:R-:W-:Y:S01]  /*cfe0*/  STL.S16 [R1+0x38], R61 ;  /* 0x0000383d01007387 */ /* 0x000fe20000100600 */
[----:B------:R-:W-:-:S05]  /*cff0*/  LEA R8, R8, R46, 0x1 ;  /* 0x0000002e08087211 */ /* 0x000fca00078e08ff */
[----:B---3--:R-:W3:Y:S01]  /*d000*/  LDC R45, c[0x0][0x3d8] ;  /* 0x0000f600ff2d7b82 */ /* 0x008ee20000000800 */
[----:B------:R1:W-:Y:S04]  /*d010*/  STL.S16 [R1+0x34], R31 ;  /* 0x0000341f01007387 */ /* 0x0003e80000100600 */
[----:B------:R1:W-:Y:S04]  /*d020*/  STS.U16 [R5+UR9+0x1df80], R7 ;  /* 0x01df800705007988 */ /* 0x0003e80008000409 */
[----:B------:R1:W-:Y:S01]  /*d030*/  STS.U16 [R5+UR9+0x1cf80], R24 ;  /* 0x01cf801805007988 */ /* 0x0003e20008000409 */
[----:B------:R-:W-:Y:S01]  /*d040*/  PRMT R43, RZ, 0x7610, R43 ;  /* 0x00007610ff2b7816 */ /* 0x000fe2000000002b */
[----:B-1----:R-:W1:Y:S02]  /*d050*/  LDC R31, c[0x0][0x3d8] ;  /* 0x0000f600ff1f7b82 */ /* 0x002e640000000800 */
[----:B------:R-:W-:Y:S01]  /*d060*/  STL.S16 [R1+0x30], R60 ;  /* 0x0000303c01007387 */ /* 0x000fe20000100600 */
[----:B------:R-:W-:-:S03]  /*d070*/  PRMT R7, RZ, 0x7610, R7 ;  /* 0x00007610ff077816 */ /* 0x000fc60000000007 */
[----:B------:R-:W-:Y:S01]  /*d080*/  STL.S16 [R1+0x2c], R41 ;  /* 0x00002c2901007387 */ /* 0x000fe20000100600 */
[----:B------:R-:W-:Y:S01]  /*d090*/  PRMT R24, RZ, 0x7610, R24 ;  /* 0x00007610ff187816 */ /* 0x000fe20000000018 */
[----:B------:R-:W0:Y:S02]  /*d0a0*/  LDC R61, c[0x0][0x3d8] ;  /* 0x0000f600ff3d7b82 */ /* 0x000e240000000800 */
[----:B------:R4:W-:Y:S01]  /*d0b0*/  STL.S16 [R1+0x28], R44 ;  /* 0x0000282c01007387 */ /* 0x0009e20000100600 */
[----:B------:R-:W-:-:S03]  /*d0c0*/  IMAD R32, R32, 0x2, R8 ;  /* 0x0000000220207824 */ /* 0x000fc600078e0208 */
[----:B------:R4:W-:Y:S01]  /*d0d0*/  STS.U16 [R5+UR9+0x10380], R42 ;  /* 0x0103802a05007988 */ /* 0x0009e20008000409 */
[----:B------:R-:W-:Y:S02]  /*d0e0*/  PRMT R59, RZ, 0x7610, R59 ;  /* 0x00007610ff3b7816 */ /* 0x000fe4000000003b */
[----:B------:R-:W-:Y:S01]  /*d0f0*/  PRMT R58, RZ, 0x7610, R58 ;  /* 0x00007610ff3a7816 */ /* 0x000fe2000000003a */
[----:B------:R4:W-:Y:S01]  /*d100*/  STS.U16 [R5+UR9+0x1cb80], R30 ;  /* 0x01cb801e05007988 */ /* 0x0009e20008000409 */
[----:B------:R-:W-:Y:S01]  /*d110*/  PRMT R54, RZ, 0x7610, R54 ;  /* 0x00007610ff367816 */ /* 0x000fe20000000036 */
[----:B----4-:R-:W4:Y:S02]  /*d120*/  LDC R44, c[0x0][0x3d8] ;  /* 0x0000f600ff2c7b82 */ /* 0x010f240000000800 */
[----:B------:R-:W-:Y:S01]  /*d130*/  STL.S16 [R1+0x24], R29 ;  /* 0x0000241d01007387 */ /* 0x000fe20000100600 */
[----:B------:R-:W-:-:S03]  /*d140*/  PRMT R42, RZ, 0x7610, R42 ;  /* 0x00007610ff2a7816 */ /* 0x000fc6000000002a */
[----:B------:R3:W-:Y:S01]  /*d150*/  STL.S16 [R1+0x20], R7 ;  /* 0x0000200701007387 */ /* 0x0007e20000100600 */
[----:B------:R-:W-:Y:S01]  /*d160*/  PRMT R30, RZ, 0x7610, R30 ;  /* 0x00007610ff1e7816 */ /* 0x000fe2000000001e */
[----:B------:R-:W0:Y:S02]  /*d170*/  LDC R41, c[0x0][0x3d8] ;  /* 0x0000f600ff297b82 */ /* 0x000e240000000800 */
[----:B------:R1:W-:Y:S01]  /*d180*/  STL.S16 [R1+0x1c], R24 ;  /* 0x00001c1801007387 */ /* 0x0003e20000100600 */
[----:B------:R-:W-:-:S03]  /*d190*/  IMAD R10, R10, 0x2, R32 ;  /* 0x000000020a0a7824 */ /* 0x000fc600078e0220 */
[----:B------:R1:W-:Y:S02]  /*d1a0*/  STS.U16 [R5+UR9+0x11380], R23 ;  /* 0x0113801705007988 */ /* 0x0003e40008000409 */
[----:B---3--:R-:W3:Y:S02]  /*d1b0*/  LDC R7, c[0x0][0x3d8] ;  /* 0x0000f600ff077b82 */ /* 0x008ee40000000800 */
[----:B------:R1:W-:Y:S04]  /*d1c0*/  STS.U16 [R5+UR9+0x1db80], R12 ;  /* 0x01db800c05007988 */ /* 0x0003e80008000409 */
[----:B------:R1:W-:Y:S02]  /*d1d0*/  STL.S16 [R1+0x18], R42 ;  /* 0x0000182a01007387 */ /* 0x0003e40000100600 */
[----:B-1----:R-:W1:Y:S01]  /*d1e0*/  LDC R24, c[0x0][0x3d8] ;  /* 0x0000f600ff187b82 */ /* 0x002e620000000800 */
[----:B------:R-:W-:Y:S01]  /*d1f0*/  PRMT R23, RZ, 0x7610, R23 ;  /* 0x00007610ff177816 */ /* 0x000fe20000000017 */
[----:B------:R-:W-:Y:S01]  /*d200*/  STS.U16 [R5+UR9+0x18380], R40 ;  /* 0x0183802805007988 */ /* 0x000fe20008000409 */
[----:B------:R-:W-:-:S03]  /*d210*/  PRMT R12, RZ, 0x7610, R12 ;  /* 0x00007610ff0c7816 */ /* 0x000fc6000000000c */
[----:B------:R-:W-:Y:S01]  /*d220*/  STS.U16 [R5+UR9+0x10780], R38 ;  /* 0x0107802605007988 */ /* 0x000fe20008000409 */
[----:B------:R-:W-:Y:S01]  /*d230*/  IMAD R19, R19, 0x2, R10 ;  /* 0x0000000213137824 */ /* 0x000fe200078e020a */
[----:B------:R-:W0:Y:S02]  /*d240*/  LDC R42, c[0x0][0x3d8] ;  /* 0x0000f600ff2a7b82 */ /* 0x000e240000000800 */
[----:B------:R-:W-:Y:S04]  /*d250*/  STS.U16 [R5+UR9+0x15380], R22 ;  /* 0x0153801605007988 */ /* 0x000fe80008000409 */
[----:B------:R-:W-:Y:S02]  /*d260*/  STS.U16 [R5+UR9+0x15780], R18 ;  /* 0x0157801205007988 */ /* 0x000fe40008000409 */
[----:B------:R-:W0:Y:S02]  /*d270*/  LDC R29, c[0x0][0x3d8] ;  /* 0x0000f600ff1d7b82 */ /* 0x000e240000000800 */
[----:B------:R-:W-:Y:S04]  /*d280*/  STS.U16 [R5+UR9+0x11b80], R15 ;  /* 0x011b800f05007988 */ /* 0x000fe80008000409 */
[----:B------:R4:W-:Y:S01]  /*d290*/  STS.U16 [R5+UR9+0x15b80], R14 ;  /* 0x015b800e05007988 */ /* 0x0009e20008000409 */
[----:B------:R-:W-:Y:S01]  /*d2a0*/  PRMT R57, RZ, 0x7610, R57 ;  /* 0x00007610ff397816 */ /* 0x000fe20000000039 */
[----:B------:R-:W0:Y:S02]  /*d2b0*/  LDC R60, c[0x0][0x3d8] ;  /* 0x0000f600ff3c7b82 */ /* 0x000e240000000800 */
[----:B------:R-:W-:Y:S04]  /*d2c0*/  STL.S16 [R1+0x14], R30 ;  /* 0x0000141e01007387 */ /* 0x000fe80000100600 */
[----:B------:R3:W-:Y:S01]  /*d2d0*/  STL.S16 [R1+0x10], R43 ;  /* 0x0000102b01007387 */ /* 0x0007e20000100600 */
[----:B----4-:R-:W-:Y:S01]  /*d2e0*/  PRMT R5, RZ, 0x7610, R5 ;  /* 0x00007610ff057816 */ /* 0x010fe20000000005 */
[----:B------:R-:W4:Y:S02]  /*d2f0*/  LDC R62, c[0x0][0x3d8] ;  /* 0x0000f600ff3e7b82 */ /* 0x000f240000000800 */
[----:B------:R-:W-:Y:S01]  /*d300*/  STL.S16 [R1+0xc], R23 ;  /* 0x00000c1701007387 */ /* 0x000fe20000100600 */
[----:B------:R-:W-:-:S03]  /*d310*/  PRMT R15, RZ, 0x7610, R15 ;  /* 0x00007610ff0f7816 */ /* 0x000fc6000000000f */
[----:B------:R1:W-:Y:S02]  /*d320*/  STL.S16 [R1+0x8], R12 ;  /* 0x0000080c01007387 */ /* 0x0003e40000100600 */
[----:B---3--:R-:W3:Y:S02]  /*d330*/  LDC R43, c[0x0][0x3d8] ;  /* 0x0000f600ff2b7b82 */ /* 0x008ee40000000800 */
[----:B------:R1:W-:Y:S01]  /*d340*/  STL.S16 [R1+0x4], R5 ;  /* 0x0000040501007387 */ /* 0x0003e20000100600 */
[----:B------:R-:W-:-:S03]  /*d350*/  LEA R45, R45, R19, 0x1 ;  /* 0x000000132d2d7211 */ /* 0x000fc600078e08ff */
[----:B------:R0:W-:Y:S02]  /*d360*/  STL.S16 [R1], R15 ;  /* 0x0000000f01007387 */ /* 0x0001e40000100600 */
[----:B-1----:R-:W1:Y:S01]  /*d370*/  LDC R12, c[0x0][0x3d8] ;  /* 0x0000f600ff0c7b82 */ /* 0x002e620000000800 */
[----:B------:R-:W-:Y:S01]  /*d380*/  IMAD R31, R31, 0x2, R45 ;  /* 0x000000021f1f7824 */ /* 0x000fe200078e022d */
[----:B------:R-:W-:Y:S01]  /*d390*/  PRMT R56, RZ, 0x7610, R56 ;  /* 0x00007610ff387816 */ /* 0x000fe20000000038 */
[----:B------:R-:W-:-:S04]  /*d3a0*/  @!UP0 UIADD3 UR12, UPT, UPT, -UR12, 0x100000, URZ ;  /* 0x001000000c0c8890 */ /* 0x000fc8000fffe1ff */
[----:B------:R-:W-:Y:S02]  /*d3b0*/  @!UP0 USHF.L.U32 UR13, UR12, 0xb, URZ ;  /* 0x0000000b0c0d8899 */ /* 0x000fe400080006ff */
[----:B------:R-:W-:Y:S01]  /*d3c0*/  @!UP0 USHF.L.U32 UR12, UR12, 0x1, URZ ;  /* 0x000000010c0c8899 */ /* 0x000fe200080006ff */
[----:B------:R-:W-:Y:S01]  /*d3d0*/  VOTEU.ALL UP1, P0 ;  /* 0x0000000000ff7886 */ /* 0x000fe20000020000 */
[----:B------:R-:W-:Y:S01]  /*d3e0*/  PRMT R14, RZ, 0x7610, R14 ;  /* 0x00007610ff0e7816 */ /* 0x000fe2000000000e */
[----:B------:R0:W-:Y:S06]  /*d3f0*/  MEMBAR.ALL.CTA ;  /* 0x0000000000007992 */ /* 0x0001ec0000008000 */
[----:B0-----:R-:W-:Y:S01]  /*d400*/  FENCE.VIEW.ASYNC.S ;  /* 0x00000000000073c6 */ /* 0x001fe20000000000 */
[----:B------:R-:W0:Y:S01]  /*d410*/  LDC R5, c[0x0][0x3d8] ;  /* 0x0000f600ff057b82 */ /* 0x000e220000000800 */
[----:B------:R-:W-:-:S07]  /*d420*/  IMAD R44, R44, 0x2, R31 ;  /* 0x000000022c2c7824 */ /* 0x000fce00078e021f */
[----:B------:R-:W1:Y:S01]  /*d430*/  LDC R15, c[0x0][0x3d8] ;  /* 0x0000f600ff0f7b82 */ /* 0x000e620000000800 */
[----:B------:R-:W-:-:S07]  /*d440*/  IMAD R24, R24, 0x2, R44 ;  /* 0x0000000218187824 */ /* 0x000fce00078e022c */
[----:B------:R-:W4:Y:S01]  /*d450*/  LDC R23, c[0x0][0x3d8] ;  /* 0x0000f600ff177b82 */ /* 0x000f220000000800 */
[----:B---3--:R-:W-:-:S07]  /*d460*/  LEA R43, R43, R24, 0x1 ;  /* 0x000000182b2b7211 */ /* 0x008fce00078e08ff */
[----:B------:R-:W3:Y:S01]  /*d470*/  LDC R30, c[0x0][0x3d8] ;  /* 0x0000f600ff1e7b82 */ /* 0x000ee20000000800 */
[----:B0-----:R-:W-:-:S04]  /*d480*/  IMAD R5, R5, 0x2, R43 ;  /* 0x0000000205057824 */ /* 0x001fc800078e022b */
[----:B-1----:R-:W-:Y:S01]  /*d490*/  IMAD R15, R15, 0x2, R5 ;  /* 0x000000020f0f7824 */ /* 0x002fe200078e0205 */
[----:B------:R0:W-:Y:S01]  /*d4a0*/  STL.S16 [R1+0x90], R59 ;  /* 0x0000903b01007387 */ /* 0x0001e20000100600 */
[----:B------:R-:W-:Y:S01]  /*d4b0*/  PRMT R55, RZ, 0x7610, R55 ;  /* 0x00007610ff377816 */ /* 0x000fe20000000037 */
[----:B------:R-:W1:Y:S01]  /*d4c0*/  LDC R65, c[0x0][0x3d8] ;  /* 0x0000f600ff417b82 */ /* 0x000e620000000800 */
[----:B------:R-:W-:Y:S01]  /*d4d0*/  IMAD R12, R12, 0x2, R15 ;  /* 0x000000020c0c7824 */ /* 0x000fe200078e020f */
[----:B------:R-:W-:Y:S04]  /*d4e0*/  STL.S16 [R1+0x8c], R58 ;  /* 0x00008c3a01007387 */ /* 0x000fe80000100600 */
[----:B----4-:R-:W-:Y:S01]  /*d4f0*/  LEA R23, R23, R12, 0x1 ;  /* 0x0000000c17177211 */ /* 0x010fe200078e08ff */
[----:B------:R4:W-:Y:S01]  /*d500*/  STL.S16 [R1+0x88], R54 ;  /* 0x0000883601007387 */ /* 0x0009e20000100600 */
[----:B------:R-:W-:Y:S01]  /*d510*/  PRMT R53, RZ, 0x7610, R53 ;  /* 0x00007610ff357816 */ /* 0x000fe20000000035 */
[----:B0-----:R-:W0:Y:S02]  /*d520*/  LDC R59, c[0x0][0x3d8] ;  /* 0x0000f600ff3b7b82 */ /* 0x001e240000000800 */
[----:B------:R-:W-:Y:S01]  /*d530*/  STL.S16 [R1+0x84], R57 ;  /* 0x0000843901007387 */ /* 0x000fe20000100600 */
[----:B------:R-:W-:Y:S01]  /*d540*/  PRMT R28, RZ, 0x7610, R28 ;  /* 0x00007610ff1c7816 */ /* 0x000fe2000000001c */
[----:B---3--:R-:W-:-:S02]  /*d550*/  IMAD R30, R30, 0x2, R23 ;  /* 0x000000021e1e7824 */ /* 0x008fc400078e0217 */
[----:B------:R3:W-:Y:S02]  /*d560*/  STL.S16 [R1+0x80], R56 ;  /* 0x0000803801007387 */ /* 0x0007e40000100600 */
[----:B----4-:R-:W4:Y:S02]  /*d570*/  LDC R54, c[0x0][0x3d8] ;  /* 0x0000f600ff367b82 */ /* 0x010f240000000800 */
[----:B------:R3:W-:Y:S01]  /*d580*/  STL.S16 [R1+0x7c], R14 ;  /* 0x00007c0e01007387 */ /* 0x0007e20000100600 */
[----:B------:R-:W-:Y:S01]  /*d590*/  IMAD R42, R42, 0x2, R30 ;  /* 0x000000022a2a7824 */ /* 0x000fe200078e021e */
[----:B------:R-:W-:Y:S02]  /*d5a0*/  PRMT R38, RZ, 0x7610, R38 ;  /* 0x00007610ff267816 */ /* 0x000fe40000000026 */
[----:B------:R-:W-:Y:S01]  /*d5b0*/  STL.S16 [R1+0x78], R55 ;  /* 0x0000783701007387 */ /* 0x000fe20000100600 */
[----:B------:R-:W-:Y:S01]  /*d5c0*/  PRMT R22, RZ, 0x7610, R22 ;  /* 0x00007610ff167816 */ /* 0x000fe20000000016 */
[----:B---3--:R-:W3:Y:S01]  /*d5d0*/  LDC R56, c[0x0][0x3d8] ;  /* 0x0000f600ff387b82 */ /* 0x008ee20000000800 */
[----:B------:R-:W-:Y:S01]  /*d5e0*/  PRMT R18, RZ, 0x7610, R18 ;  /* 0x00007610ff127816 */ /* 0x000fe20000000012 */
[----:B------:R1:W-:Y:S06]  /*d5f0*/  STL.S16 [R1+0x74], R53 ;  /* 0x0000743501007387 */ /* 0x0003ec0000100600 */
[----:B------:R-:W0:Y:S01]  /*d600*/  LDC R14, c[0x0][0x3d8] ;  /* 0x0000f600ff0e7b82 */ /* 0x000e220000000800 */
[----:B------:R1:W-:Y:S01]  /*d610*/  STL.S16 [R1+0x70], R28 ;  /* 0x0000701c01007387 */ /* 0x0003e20000100600 */
[----:B------:R-:W-:Y:S01]  /*d620*/  IMAD R7, R7, 0x2, R42 ;  /* 0x0000000207077824 */ /* 0x000fe200078e022a */
[----:B------:R-:W-:-:S02]  /*d630*/  PRMT R40, RZ, 0x7610, R40 ;  /* 0x00007610ff287816 */ /* 0x000fc40000000028 */
[----:B------:R-:W-:Y:S01]  /*d640*/  STL.S16 [R1+0x6c], R38 ;  /* 0x00006c2601007387 */ /* 0x000fe20000100600 */
[----:B------:R-:W-:Y:S02]  /*d650*/  PRMT R208, RZ, 0x7610, R208 ;  /* 0x00007610ffd07816 */ /* 0x000fe400000000d0 */
[----:B-1----:R-:W1:Y:S01]  /*d660*/  LDC R53, c[0x0][0x3d8] ;  /* 0x0000f600ff357b82 */ /* 0x002e620000000800 */
[----:B------:R2:W-:Y:S01]  /*d670*/  STL.S16 [R1+0x68], R22 ;  /* 0x0000681601007387 */ /* 0x0005e20000100600 */
[----:B------:R-:W-:-:S06]  /*d680*/  LEA R29, R29, R7, 0x1 ;  /* 0x000000071d1d7211 */ /* 0x000fcc00078e08ff */
[----:B------:R-:W1:Y:S01]  /*d690*/  LDC R28, c[0x0][0x3d8] ;  /* 0x0000f600ff1c7b82 */ /* 0x000e620000000800 */
[----:B------:R2:W-:Y:S01]  /*d6a0*/  STL.S16 [R1+0x64], R18 ;  /* 0x0000641201007387 */ /* 0x0005e20000100600 */
[----:B------:R-:W-:-:S03]  /*d6b0*/  IMAD R41, R41, 0x2, R29 ;  /* 0x0000000229297824 */ /* 0x000fc600078e021d */
[----:B------:R3:W-:Y:S03]  /*d6c0*/  STL.S16 [R1+0x60], R40 ;  /* 0x0000602801007387 */ /* 0x0007e60000100600 */
[----:B--2---:R-:W2:Y:S08]  /*d6d0*/  LDC R22, c[0x0][0x3d8] ;  /* 0x0000f600ff167b82 */ /* 0x004eb00000000800 */
[----:B------:R-:W2:Y:S01]  /*d6e0*/  LDC R18, c[0x0][0x3d8] ;  /* 0x0000f600ff127b82 */ /* 0x000ea20000000800 */
[----:B----4-:R-:W-:-:S07]  /*d6f0*/  IMAD R54, R54, 0x2, R41 ;  /* 0x0000000236367824 */ /* 0x010fce00078e0229 */
[----:B---3--:R-:W3:Y:S01]  /*d700*/  LDC R40, c[0x0][0x3d8] ;  /* 0x0000f600ff287b82 */ /* 0x008ee20000000800 */
[----:B0-----:R-:W-:Y:S01]  /*d710*/  IMAD R14, R14, 0x2, R54 ;  /* 0x000000020e0e7824 */ /* 0x001fe200078e0236 */
[C---:B------:R-:W-:Y:S01]  /*d720*/  LOP3.LUT R36, R207.reuse, 0x3f, RZ, 0xc0, !PT ;  /* 0x0000003fcf247812 */ /* 0x040fe200078ec0ff */
[----:B------:R-:W-:Y:S05]  /*d730*/  STL.S16 [R1+0x5c], R208 ;  /* 0x00005cd001007387 */ /* 0x000fea0000100600 */
[----:B------:R-:W0:Y:S01]  /*d740*/  LDC R38, c[0x0][0x3d8] ;  /* 0x0000f600ff267b82 */ /* 0x000e220000000800 */
[----:B------:R-:W-:Y:S01]  /*d750*/  LOP3.LUT R68, R207, 0x3f, RZ, 0xc0, !PT ;  /* 0x0000003fcf447812 */ /* 0x000fe200078ec0ff */
[----:B------:R4:W-:Y:S01]  /*d760*/  STL.S16 [R1+0x58], R206 ;  /* 0x000058ce01007387 */ /* 0x0009e20000100600 */
[----:B------:R-:W-:-:S02]  /*d770*/  SHF.R.U32.HI R207, RZ, 0x5, R207 ;  /* 0x00000005ffcf7819 */ /* 0x000fc400000116cf */
[----:B-1----:R-:W-:Y:S02]  /*d780*/  LEA R28, R28, R14, 0x1 ;  /* 0x0000000e1c1c7211 */ /* 0x002fe400078e08ff */
[----:B------:R-:W-:Y:S01]  /*d790*/  PRMT R205, RZ, 0x7610, R205 ;  /* 0x00007610ffcd7816 */ /* 0x000fe200000000cd */
[----:B------:R-:W1:Y:S01]  /*d7a0*/  LDC R55, c[0x0][0x3d8] ;  /* 0x0000f600ff377b82 */ /* 0x000e620000000800 */
[----:B------:R-:W-:Y:S02]  /*d7b0*/  PRMT R204, RZ, 0x7610, R204 ;  /* 0x00007610ffcc7816 */ /* 0x000fe400000000cc */
[-C--:B----4-:R-:W-:Y:S02]  /*d7c0*/  LEA R206, P3, R6, R37.reuse, 0x1 ;  /* 0x0000002506ce7211 */ /* 0x090fe400078608ff */
[----:B------:R-:W-:Y:S01]  /*d7d0*/  ISETP.EQ.U32.AND P2, PT, R207, RZ, P1 ;  /* 0x000000ffcf00720c */ /* 0x000fe20000f42070 */
[----:B--2---:R-:W-:Y:S01]  /*d7e0*/  IMAD R18, R18, 0x2, R28 ;  /* 0x0000000212127824 */ /* 0x004fe200078e021c */
[----:B------:R-:W-:Y:S01]  /*d7f0*/  LEA.HI.X.SX32 R207, R6, R0, 0x1, P3 ;  /* 0x0000000006cf7211 */ /* 0x000fe200018f0eff */
[----:B------:R-:W-:Y:S01]  /*d800*/  STL.S16 [R1+0x94], R205 ;  /* 0x000094cd01007387 */ /* 0x000fe20000100600 */
[----:B------:R-:W-:Y:S01]  /*d810*/  IADD3 R208, PT, PT, R2, 0x20000, RZ ;  /* 0x0002000002d07810 */ /* 0x000fe20007ffe0ff */
[----:B---3--:R-:W-:Y:S01]  /*d820*/  IMAD R40, R40, 0x2, R18 ;  /* 0x0000000228287824 */ /* 0x008fe200078e0212 */
[----:B------:R-:W2:Y:S01]  /*d830*/  LDC R57, c[0x0][0x3d8] ;  /* 0x0000f600ff397b82 */ /* 0x000ea20000000800 */
[----:B------:R3:W-:Y:S04]  /*d840*/  STL.S16 [R1+0x98], R204 ;  /* 0x000098cc01007387 */ /* 0x0007e80000100600 */
[----:B------:R4:W5:Y:S03]  /*d850*/  LDL.LU R2, [R1+0x11a8] ;  /* 0x0011a80001027983 */ /* 0x0009660000300800 */
[----:B------:R-:W2:Y:S01]  /*d860*/  LDC R58, c[0x0][0x3d8] ;  /* 0x0000f600ff3a7b82 */ /* 0x000ea20000000800 */
[----:B------:R0:W-:Y:S01]  /*d870*/  STL.64 [R1+0xa28], R206 ;  /* 0x000a28ce01007387 */ /* 0x0001e20000100a00 */
[----:B---3--:R-:W-:Y:S01]  /*d880*/  LEA R204, P4, R17, R37, 0x1 ;  /* 0x0000002511cc7211 */ /* 0x008fe200078808ff */
[----:B------:R-:W-:-:S03]  /*d890*/  IMAD R22, R22, 0x2, R40 ;  /* 0x0000000216167824 */ /* 0x000fc600078e0228 */
[----:B------:R-:W-:Y:S01]  /*d8a0*/  LEA.HI.X.SX32 R205, R17, R0, 0x1, P4 ;  /* 0x0000000011cd7211 */ /* 0x000fe200020f0eff */
[----:B------:R-:W3:Y:S02]  /*d8b0*/  FENCE.VIEW.ASYNC.S ;  /* 0x00000000000073c6 */ /* 0x000ee40000000000 */
[----:B---3--:R4:W3:Y:S01]  /*d8c0*/  @!UP1 SYNCS.EXCH.64 URZ, [UR9+0x20000], UR12 ;  /* 0x0200000c09ff95b2 */ /* 0x0088e20008000100 */
[----:B0-----:R-:W-:Y:S01]  /*d8d0*/  LEA R206, P3, R39, R37, 0x1 ;  /* 0x0000002527ce7211 */ /* 0x001fe200078608ff */
[----:B------:R-:W-:-:S03]  /*d8e0*/  IMAD R38, R38, 0x2, R22 ;  /* 0x0000000226267824 */ /* 0x000fc600078e0216 */
[----:B------:R-:W-:Y:S01]  /*d8f0*/  LEA.HI.X.SX32 R207, R39, R0, 0x1, P3 ;  /* 0x0000000027cf7211 */ /* 0x000fe200018f0eff */
[----:B------:R0:W-:Y:S01]  /*d900*/  STL.64 [R1+0xa20], R204 ;  /* 0x000a20cc01007387 */ /* 0x0001e20000100a00 */
[----:B------:R-:W-:-:S04]  /*d910*/  IMAD R6, R53, 0x2, R38 ;  /* 0x0000000235067824 */ /* 0x000fc800078e0226 */
[----:B-1----:R-:W-:Y:S01]  /*d920*/  IMAD R39, R55, 0x2, R6 ;  /* 0x0000000237277824 */ /* 0x002fe200078e0206 */
[----:B------:R-:W-:Y:S01]  /*d930*/  SGXT R67, R67, 0x1 ;  /* 0x000000014343781a */ /* 0x000fe20000000200 */
[----:B------:R-:W-:Y:S01]  /*d940*/  IMAD.SHL.U32 R36, R36, 0x2, RZ ;  /* 0x0000000224247824 */ /* 0x000fe200078e00ff */
[----:B------:R-:W-:Y:S01]  /*d950*/  SGXT R69, R69, 0x1 ;  /* 0x000000014545781a */ /* 0x000fe20000000200 */
[----:B------:R-:W-:Y:S01]  /*d960*/  IMAD.SHL.U32 R68, R68, 0x2, RZ ;  /* 0x0000000244447824 */ /* 0x000fe200078e00ff */
[----:B0-----:R4:W5:Y:S01]  /*d970*/  LDL.LU.64 R204, [R1+0x11a0] ;  /* 0x0011a00001cc7983 */ /* 0x0019620000300a00 */
[----:B------:R-:W0:Y:S03]  /*d980*/  LDC R55, c[0x0][0x3d8] ;  /* 0x0000f600ff377b82 */ /* 0x000e260000000800 */
[----:B------:R1:W-:Y:S01]  /*d990*/  STL.64 [R1+0xa18], R206 ;  /* 0x000a18ce01007387 */ /* 0x0003e20000100a00 */
[----:B------:R-:W-:-:S02]  /*d9a0*/  LEA R17, R56, R39, 0x1 ;  /* 0x0000002738117211 */ /* 0x000fc400078e08ff */
[----:B-1----:R-:W-:-:S04]  /*d9b0*/  LEA R206, P3, R9, R37, 0x1 ;  /* 0x0000002509ce7211 */ /* 0x002fc800078608ff */
[----:B------:R-:W-:Y:S02]  /*d9c0*/  LEA.HI.X.SX32 R207, R9, R0, 0x1, P3 ;  /* 0x0000000009cf7211 */ /* 0x000fe400018f0eff */
[----:B------:R-:W-:-:S03]  /*d9d0*/  LEA R56, P4, R35, R37, 0x1 ;  /* 0x0000002523387211 */ /* 0x000fc600078808ff */
[----:B------:R1:W-:Y:S01]  /*d9e0*/  STL.64 [R1+0xa10], R206 ;  /* 0x000a10ce01007387 */ /* 0x0003e20000100a00 */
[----:B--2---:R-:W-:Y:S01]  /*d9f0*/  IMAD R9, R57, 0x2, R17 ;  /* 0x0000000239097824 */ /* 0x004fe200078e0211 */
[----:B------:R-:W-:Y:S02]  /*da00*/  LEA.HI.X.SX32 R57, R35, R0, 0x1, P4 ;  /* 0x0000000023397211 */ /* 0x000fe400020f0eff */
[----:B-1----:R-:W-:-:S04]  /*da10*/  LEA R206, P3, R52, R37, 0x1 ;  /* 0x0000002534ce7211 */ /* 0x002fc800078608ff */
[----:B------:R-:W-:Y:S01]  /*da20*/  LEA.HI.X.SX32 R207, R52, R0, 0x1, P3 ;  /* 0x0000000034cf7211 */ /* 0x000fe200018f0eff */
[----:B------:R-:W-:Y:S01]  /*da30*/  IMAD R52, R58, 0x2, R9 ;  /* 0x000000023a347824 */ /* 0x000fe200078e0209 */
[----:B------:R-:W-:-:S03]  /*da40*/  LEA R58, P3, R51, R37, 0x1 ;  /* 0x00000025333a7211 */ /* 0x000fc600078608ff */
[----:B------:R1:W-:Y:S01]  /*da50*/  STL.64 [R1+0xa08], R206 ;  /* 0x000a08ce01007387 */ /* 0x0003e20000100a00 */
[----:B------:R-:W-:Y:S01]  /*da60*/  IMAD R53, R59, 0x2, R52 ;  /* 0x000000023b357824 */ /* 0x000fe200078e0234 */
[----:B------:R-:W-:Y:S02]  /*da70*/  LEA.HI.X.SX32 R59, R51, R0, 0x1, P3 ;  /* 0x00000000333b7211 */ /* 0x000fe400018f0eff */
[----:B-1----:R4:W5:Y:S04]  /*da80*/  LDL.LU.64 R206, [R1+0x1198] ;  /* 0x0011980001ce7983 */ /* 0x0029680000300a00 */
[----:B------:R1:W-:Y:S04]  /*da90*/  STL.64 [R1+0xa00], R56 ;  /* 0x000a003801007387 */ /* 0x0003e80000100a00 */
[----:B------:R2:W-:Y:S01]  /*daa0*/  STL.64 [R1+0x9f8], R58 ;  /* 0x0009f83a01007387 */ /* 0x0005e20000100a00 */
[----:B-1----:R-:W-:-:S04]  /*dab0*/  LEA R56, P4, R27, R37, 0x1 ;  /* 0x000000251b387211 */ /* 0x002fc800078808ff */
[----:B------:R-:W-:Y:S02]  /*dac0*/  LEA.HI.X.SX32 R57, R27, R0, 0x1, P4 ;  /* 0x000000001b397211 */ /* 0x000fe400020f0eff */
[----:B--2---:R-:W-:-:S03]  /*dad0*/  LEA R58, P3, R11, R37, 0x1 ;  /* 0x000000250b3a7211 */ /* 0x004fc600078608ff */
[----:B------:R1:W-:Y:S01]  /*dae0*/  STL.64 [R1+0x9f0], R56 ;  /* 0x0009f03801007387 */ /* 0x0003e20000100a00 */
[----:B------:R-:W-:Y:S02]  /*daf0*/  LEA.HI.X.SX32 R59, R11, R0, 0x1, P3 ;  /* 0x000000000b3b7211 */ /* 0x000fe400018f0eff */
[----:B------:R-:W-:Y:S02]  /*db00*/  LEA R35, R60, R53, 0x1 ;  /* 0x000000353c237211 */ /* 0x000fe400078e08ff */
[----:B-1----:R-:W-:-:S04]  /*db10*/  LEA R56, P4, R21, R37, 0x1 ;  /* 0x0000002515387211 */ /* 0x002fc800078808ff */
[----:B------:R-:W-:Y:S01]  /*db20*/  LEA.HI.X.SX32 R57, R21, R0, 0x1, P4 ;  /* 0x0000000015397211 */ /* 0x000fe200020f0eff */
[----:B------:R1:W-:Y:S01]  /*db30*/  STL.64 [R1+0x9e8], R58 ;  /* 0x0009e83a01007387 */ /* 0x0003e20000100a00 */
[----:B------:R-:W-:Y:S01]  /*db40*/  IMAD R27, R61, 0x2, R35 ;  /* 0x000000023d1b7824 */ /* 0x000fe200078e0223 */
[----:B------:R-:W-:Y:S02]  /*db50*/  LOP3.LUT R36, R36, 0x90, R67, 0x78, !PT ;  /* 0x0000009024247812 */ /* 0x000fe400078e7843 */
[----:B------:R2:W-:Y:S01]  /*db60*/  STL.64 [R1+0x9e0], R56 ;  /* 0x0009e03801007387 */ /* 0x0005e20000100a00 */
[----:B------:R-:W0:Y:S01]  /*db70*/  LDC R67, c[0x0][0x3d8] ;  /* 0x0000f600ff437b82 */ /* 0x000e220000000800 */
[----:B------:R-:W-:Y:S01]  /*db80*/  IMAD R11, R62, 0x2, R27 ;  /* 0x000000023e0b7824 */ /* 0x000fe200078e021b */
[-C--:B-1----:R-:W-:Y:S02]  /*db90*/  LEA R58, P3, R50, R37.reuse, 0x1 ;  /* 0x00000025323a7211 */ /* 0x082fe400078608ff */
[----:B--2---:R-:W-:-:S02]  /*dba0*/  LEA R56, P4, R26, R37, 0x1 ;  /* 0x000000251a387211 */ /* 0x004fc400078808ff */
[-C--:B------:R-:W-:Y:S02]  /*dbb0*/  LEA.HI.X.SX32 R59, R50, R0.reuse, 0x1, P3 ;  /* 0x00000000323b7211 */ /* 0x080fe400018f0eff */
[----:B------:R-:W-:Y:S02]  /*dbc0*/  LEA.HI.X.SX32 R57, R26, R0, 0x1, P4 ;  /* 0x000000001a397211 */ /* 0x000fe400020f0eff */
[----:B------:R-:W-:Y:S01]  /*dbd0*/  LOP3.LUT R3, R68, 0x90, R69, 0x78, !PT ;  /* 0x0000009044037812 */ /* 0x000fe200078e7845 */
[----:B------:R-:W-:Y:S01]  /*dbe0*/  IMAD R51, R63, 0x2, R11 ;  /* 0x000000023f337824 */ /* 0x000fe200078e020b */
[----:B------:R-:W1:Y:S01]  /*dbf0*/  LDC R68, c[0x0][0x3d8] ;  /* 0x0000f600ff447b82 */ /* 0x000e620000000800 */
[----:B------:R2:W-:Y:S04]  /*dc00*/  STL.64 [R1+0x9d8], R58 ;  /* 0x0009d83a01007387 */ /* 0x0005e80000100a00 */
[----:B------:R3:W-:Y:S01]  /*dc10*/  STL.64 [R1+0x9d0], R56 ;  /* 0x0009d03801007387 */ /* 0x0007e20000100a00 */
[----:B------:R-:W-:-:S02]  /*dc20*/  LEA R21, R64, R51, 0x1 ;  /* 0x0000003340157211 */ /* 0x000fc400078e08ff */
[----:B------:R-:W4:Y:S01]  /*dc30*/  LDC R69, c[0x0][0x3d8] ;  /* 0x0000f600ff457b82 */ /* 0x000f220000000800 */
[CC--:B--2---:R-:W-:Y:S02]  /*dc40*/  LEA R58, P3, R34.reuse, R37.reuse, 0x1 ;  /* 0x00000025223a7211 */ /* 0x0c4fe400078608ff */
[C---:B---3--:R-:W-:Y:S02]  /*dc50*/  LEA R56, P4, R13.reuse, R37, 0x1 ;  /* 0x000000250d387211 */ /* 0x048fe400078808ff */
[-C--:B------:R-:W-:Y:S02]  /*dc60*/  LEA.HI.X.SX32 R59, R34, R0.reuse, 0x1, P3 ;  /* 0x00000000223b7211 */ /* 0x080fe400018f0eff */
[----:B------:R-:W-:Y:S01]  /*dc70*/  LEA.HI.X.SX32 R57, R13, R0, 0x1, P4 ;  /* 0x000000000d397211 */ /* 0x000fe200020f0eff */
[----:B------:R-:W-:Y:S02]  /*dc80*/  IMAD R26, R65, 0x2, R21 ;  /* 0x00000002411a7824 */ /* 0x000fe400078e0215 */
[----:B------:R2:W-:Y:S02]  /*dc90*/  STL.64 [R1+0x9c8], R58 ;  /* 0x0009c83a01007387 */ /* 0x0005e40000100a00 */
[----:B------:R-:W-:-:S02]  /*dca0*/  IMAD R34, R66, 0x2, R26 ;  /* 0x0000000242227824 */ /* 0x000fc400078e021a */
[----:B------:R3:W-:Y:S02]  /*dcb0*/  STL.64 [R1+0x9c0], R56 ;  /* 0x0009c03801007387 */ /* 0x0007e40000100a00 */
[----:B0-----:R-:W-:Y:S01]  /*dcc0*/  IMAD R50, R67, 0x2, R34 ;  /* 0x0000000243327824 */ /* 0x001fe200078e0222 */
[CC--:B--2---:R-:W-:Y:S02]  /*dcd0*/  LEA R58, P3, R49.reuse, R37.reuse, 0x1 ;  /* 0x00000025313a7211 */ /* 0x0c4fe400078608ff */
[C---:B---3--:R-:W-:Y:S02]  /*dce0*/  LEA R56, P4, R16.reuse, R37, 0x1 ;  /* 0x0000002510387211 */ /* 0x048fe400078808ff */
[-C--:B------:R-:W-:Y:S02]  /*dcf0*/  LEA.HI.X.SX32 R59, R49, R0.reuse, 0x1, P3 ;  /* 0x00000000313b7211 */ /* 0x080fe400018f0eff */
[----:B------:R-:W-:-:S03]  /*dd00*/  LEA.HI.X.SX32 R57, R16, R0, 0x1, P4 ;  /* 0x0000000010397211 */ /* 0x000fc600020f0eff */
[----:B------:R0:W-:Y:S01]  /*dd10*/  STL.64 [R1+0x9b8], R58 ;  /* 0x0009b83a01007387 */ /* 0x0001e20000100a00 */
[----:B-1----:R-:W-:-:S03]  /*dd20*/  LEA R13, R68, R50, 0x1 ;  /* 0x00000032440d7211 */ /* 0x002fc600078e08ff */
[----:B------:R1:W-:Y:S02]  /*dd30*/  STL.64 [R1+0x9b0], R56 ;  /* 0x0009b03801007387 */ /* 0x0003e40000100a00 */
[----:B----4-:R-:W-:Y:S01]  /*dd40*/  IMAD R16, R69, 0x2, R13 ;  /* 0x0000000245107824 */ /* 0x010fe200078e020d */
[CC--:B0-----:R-:W-:Y:S02]  /*dd50*/  LEA R58, P3, R48.reuse, R37.reuse, 0x1 ;  /* 0x00000025303a7211 */ /* 0x0c1fe400078608ff */
[C---:B-1----:R-:W-:Y:S02]  /*dd60*/  LEA R56, P4, R33.reuse, R37, 0x1 ;  /* 0x0000002521387211 */ /* 0x042fe400078808ff */
[-C--:B------:R-:W-:Y:S02]  /*dd70*/  LEA.HI.X.SX32 R59, R48, R0.reuse, 0x1, P3 ;  /* 0x00000000303b7211 */ /* 0x080fe400018f0eff */
[----:B------:R-:W-:Y:S01]  /*dd80*/  LEA.HI.X.SX32 R57, R33, R0, 0x1, P4 ;  /* 0x0000000021397211 */ /* 0x000fe200020f0eff */
[----:B------:R-:W-:-:S02]  /*dd90*/  IMAD R48, R70, 0x2, R16 ;  /* 0x0000000246307824 */ /* 0x000fc400078e0210 */
[----:B------:R0:W-:Y:S04]  /*dda0*/  STL.64 [R1+0x9a8], R58 ;  /* 0x0009a83a01007387 */ /* 0x0001e80000100a00 */
[----:B------:R1:W-:Y:S01]  /*ddb0*/  STL.64 [R1+0x9a0], R56 ;  /* 0x0009a03801007387 */ /* 0x0003e20000100a00 */
[----:B------:R-:W-:Y:S01]  /*ddc0*/  IMAD R49, R71, 0x2, R48 ;  /* 0x0000000247317824 */ /* 0x000fe200078e0230 */
[CC--:B0-----:R-:W-:Y:S02]  /*ddd0*/  LEA R58, P3, R47.reuse, R37.reuse, 0x1 ;  /* 0x000000252f3a7211 */ /* 0x0c1fe400078608ff */
[----:B-1----:R-:W-:Y:S02]  /*dde0*/  LEA R56, P4, R20, R37, 0x1 ;  /* 0x0000002514387211 */ /* 0x002fe400078808ff */
[----:B------:R-:W-:-:S02]  /*ddf0*/  LEA.HI.X.SX32 R59, R47, R0, 0x1, P3 ;  /* 0x000000002f3b7211 */ /* 0x000fc400018f0eff */
[----:B------:R-:W-:Y:S02]  /*de00*/  LEA.HI.X.SX32 R57, R20, R0, 0x1, P4 ;  /* 0x0000000014397211 */ /* 0x000fe400020f0eff */
[----:B------:R-:W-:Y:S01]  /*de10*/  LEA R33, R72, R49, 0x1 ;  /* 0x0000003148217211 */ /* 0x000fe200078e08ff */
[----:B------:R0:W-:Y:S04]  /*de20*/  STL.64 [R1+0x998], R58 ;  /* 0x0009983a01007387 */ /* 0x0001e80000100a00 */
[----:B------:R1:W-:Y:S01]  /*de30*/  STL.64 [R1+0x990], R56 ;  /* 0x0009903801007387 */ /* 0x0003e20000100a00 */
[----:B------:R-:W-:Y:S01]  /*de40*/  IMAD R20, R73, 0x2, R33 ;  /* 0x0000000249147824 */ /* 0x000fe200078e0221 */
[-C--:B0-----:R-:W-:Y:S02]  /*de50*/  LEA R58, P3, R4, R37.reuse, 0x1 ;  /* 0x00000025043a7211 */ /* 0x081fe400078608ff */
[----:B-1----:R-:W-:-:S02]  /*de60*/  LEA R56, P4, R25, R37, 0x1 ;  /* 0x0000002519387211 */ /* 0x002fc400078808ff */
[-C--:B------:R-:W-:Y:S02]  /*de70*/  LEA.HI.X.SX32 R59, R4, R0.reuse, 0x1, P3 ;  /* 0x00000000043b7211 */ /* 0x080fe400018f0eff */
[----:B------:R-:W-:Y:S01]  /*de80*/  LEA.HI.X.SX32 R57, R25, R0, 0x1, P4 ;  /* 0x0000000019397211 */ /* 0x000fe200020f0eff */
[----:B------:R-:W-:Y:S02]  /*de90*/  IMAD R4, R74, 0x2, R20 ;  /* 0x000000024a047824 */ /* 0x000fe400078e0214 */
[----:B------:R0:W-:Y:S02]  /*dea0*/  STL.64 [R1+0x988], R58 ;  /* 0x0009883a01007387 */ /* 0x0001e40000100a00 */
[----:B------:R-:W-:Y:S02]  /*deb0*/  IMAD R47, R75, 0x2, R4 ;  /* 0x000000024b2f7824 */ /* 0x000fe400078e0204 */
[----:B------:R1:W-:Y:S01]  /*dec0*/  STL.64 [R1+0x980], R56 ;  /* 0x0009803801007387 */ /* 0x0003e20000100a00 */
[----:B0-----:R-:W-:-:S02]  /*ded0*/  LEA R58, P3, R46, R37, 0x1 ;  /* 0x000000252e3a7211 */ /* 0x001fc400078608ff */
[----:B-1----:R-:W-:Y:S02]  /*dee0*/  LEA R56, P4, R8, R37, 0x1 ;  /* 0x0000002508387211 */ /* 0x002fe400078808ff */
[-C--:B------:R-:W-:Y:S02]  /*def0*/  LEA.HI.X.SX32 R59, R46, R0.reuse, 0x1, P3 ;  /* 0x000000002e3b7211 */ /* 0x080fe400018f0eff */
[----:B------:R-:W-:Y:S02]  /*df00*/  LEA.HI.X.SX32 R57, R8, R0, 0x1, P4 ;  /* 0x0000000008397211 */ /* 0x000fe400020f0eff */
[----:B------:R-:W-:Y:S01]  /*df10*/  LEA R25, R76, R47, 0x1 ;  /* 0x0000002f4c197211 */ /* 0x000fe200078e08ff */
[----:B------:R0:W-:Y:S04]  /*df20*/  STL.64 [R1+0x978], R58 ;  /* 0x0009783a01007387 */ /* 0x0001e80000100a00 */
[----:B------:R1:W-:Y:S01]  /*df30*/  STL.64 [R1+0x970], R56 ;  /* 0x0009703801007387 */ /* 0x0003e20000100a00 */
[----:B------:R-:W-:-:S02]  /*df40*/  IMAD R8, R77, 0x2, R25 ;  /* 0x000000024d087824 */ /* 0x000fc400078e0219 */
[----:B------:R-:W2:Y:S01]  /*df50*/  LDC R77, c[0x0][0x3d8] ;  /* 0x0000f600ff4d7b82 */ /* 0x000ea20000000800 */
[-C--:B0-----:R-:W-:Y:S02]  /*df60*/  LEA R58, P3, R32, R37.reuse, 0x1 ;  /* 0x00000025203a7211 */ /* 0x081fe400078608ff */
[-C--:B-1----:R-:W-:Y:S02]  /*df70*/  LEA R56, P4, R10, R37.reuse, 0x1 ;  /* 0x000000250a387211 */ /* 0x082fe400078808ff */
[-C--:B------:R-:W-:Y:S01]  /*df80*/  LEA.HI.X.SX32 R59, R32, R0.reuse, 0x1, P3 ;  /* 0x00000000203b7211 */ /* 0x080fe200018f0eff */
[----:B------:R-:W-:Y:S01]  /*df90*/  IMAD R32, R78, 0x2, R8 ;  /* 0x000000024e207824 */ /* 0x000fe200078e0208 */
[----:B------:R-:W-:Y:S01]  /*dfa0*/  LEA.HI.X.SX32 R57, R10, R0, 0x1, P4 ;  /* 0x000000000a397211 */ /* 0x000fe200020f0eff */
[----:B------:R-:W0:Y:S01]  /*dfb0*/  LDC R78, c[0x0][0x3d8] ;  /* 0x0000f600ff4e7b82 */ /* 0x000e220000000800 */
[----:B------:R-:W-:Y:S01]  /*dfc0*/  LEA R60, P3, R19, R37, 0x1 ;  /* 0x00000025133c7211 */ /* 0x000fe200078608ff */
[----:B------:R-:W-:Y:S01]  /*dfd0*/  STL.64 [R1+0x968], R58 ;  /* 0x0009683a01007387 */ /* 0x000fe20000100a00 */
[----:B------:R-:W-:-:S03]  /*dfe0*/  IMAD R46, R79, 0x2, R32 ;  /* 0x000000024f2e7824 */ /* 0x000fc600078e0220 */
[----:B------:R1:W-:Y:S01]  /*dff0*/  STL.64 [R1+0x960], R56 ;  /* 0x0009603801007387 */ /* 0x0003e20000100a00 */
[----:B------:R-:W-:Y:S02]  /*e000*/  LEA.HI.X.SX32 R61, R19, R0, 0x1, P3 ;  /* 0x00000000133d7211 */ /* 0x000fe400018f0eff */
[----:B------:R-:W-:Y:S02]  /*e010*/  LEA R10, R80, R46, 0x1 ;  /* 0x0000002e500a7211 */ /* 0x000fe400078e08ff */
[-C--:B-1----:R-:W-:Y:S02]  /*e020*/  LEA R56, P5, R31, R37.reuse, 0x1 ;  /* 0x000000251f387211 */ /* 0x082fe400078a08ff */
[----:B------:R-:W-:Y:S02]  /*e030*/  LEA R58, P4, R45, R37, 0x1 ;  /* 0x000000252d3a7211 */ /* 0x000fe400078808ff */
[-C--:B------:R-:W-:Y:S01]  /*e040*/  LEA.HI.X.SX32 R57, R31, R0.reuse, 0x1, P5 ;  /* 0x000000001f397211 */ /* 0x080fe200028f0eff */
[----:B------:R-:W-:Y:S01]  /*e050*/  STL.64 [R1+0x958], R60 ;  /* 0x0009583c01007387 */ /* 0x000fe20000100a00 */
[----:B------:R-:W-:Y:S01]  /*e060*/  IMAD R19, R81, 0x2, R10 ;  /* 0x0000000251137824 */ /* 0x000fe200078e020a */
[----:B------:R-:W-:-:S02]  /*e070*/  LEA.HI.X.SX32 R59, R45, R0, 0x1, P4 ;  /* 0x000000002d3b7211 */ /* 0x000fc400020f0eff */
[----:B------:R1:W-:Y:S01]  /*e080*/  STL.64 [R1+0x948], R56 ;  /* 0x0009483801007387 */ /* 0x0003e20000100a00 */
[----:B------:R-:W-:-:S03]  /*e090*/  IMAD R31, R82, 0x2, R19 ;  /* 0x00000002521f7824 */ /* 0x000fc600078e0213 */
[----:B------:R3:W-:Y:S01]  /*e0a0*/  STL.64 [R1+0x950], R58 ;  /* 0x0009503a01007387 */ /* 0x0007e20000100a00 */
[----:B------:R-:W-:Y:S01]  /*e0b0*/  IMAD R45, R83, 0x2, R31 ;  /* 0x00000002532d7824 */ /* 0x000fe200078e021f */
[----:B-1----:R-:W-:-:S04]  /*e0c0*/  LEA R56, P3, R44, R37, 0x1 ;  /* 0x000000252c387211 */ /* 0x002fc800078608ff */
[----:B------:R-:W-:Y:S02]  /*e0d0*/  LEA.HI.X.SX32 R57, R44, R0, 0x1, P3 ;  /* 0x000000002c397211 */ /* 0x000fe400018f0eff */
[----:B---3--:R-:W-:-:S03]  /*e0e0*/  LEA R58, P3, R24, R37, 0x1 ;  /* 0x00000025183a7211 */ /* 0x008fc600078608ff */
[----:B------:R1:W-:Y:S01]  /*e0f0*/  STL.64 [R1+0x940], R56 ;  /* 0x0009403801007387 */ /* 0x0003e20000100a00 */
[----:B------:R-:W-:Y:S02]  /*e100*/  LEA.HI.X.SX32 R59, R24, R0, 0x1, P3 ;  /* 0x00000000183b7211 */ /* 0x000fe400018f0eff */
[----:B------:R-:W-:-:S03]  /*e110*/  LEA R44, R84, R45, 0x1 ;  /* 0x0000002d542c7211 */ /* 0x000fc600078e08ff */
[----:B------:R3:W-:Y:S01]  /*e120*/  STL.64 [R1+0x938], R58 ;  /* 0x0009383a01007387 */ /* 0x0007e20000100a00 */
[----:B-1----:R-:W-:Y:S01]  /*e130*/  LEA R56, P4, R43, R37, 0x1 ;  /* 0x000000252b387211 */ /* 0x002fe200078808ff */
[----:B------:R-:W-:-:S03]  /*e140*/  IMAD R24, R85, 0x2, R44 ;  /* 0x0000000255187824 */ /* 0x000fc600078e022c */
[----:B------:R-:W-:Y:S02]  /*e150*/  LEA.HI.X.SX32 R57, R43, R0, 0x1, P4 ;  /* 0x000000002b397211 */ /* 0x000fe400020f0eff */
[----:B---3--:R-:W-:-:S03]  /*e160*/  LEA R58, P3, R5, R37, 0x1 ;  /* 0x00000025053a7211 */ /* 0x008fc600078608ff */
[----:B------:R1:W-:Y:S01]  /*e170*/  STL.64 [R1+0x930], R56 ;  /* 0x0009303801007387 */ /* 0x0003e20000100a00 */
[----:B------:R-:W-:Y:S01]  /*e180*/  LEA.HI.X.SX32 R59, R5, R0, 0x1, P3 ;  /* 0x00000000053b7211 */ /* 0x000fe200018f0eff */
[----:B------:R-:W-:-:S04]  /*e190*/  IMAD R5, R86, 0x2, R24 ;  /* 0x0000000256057824 */ /* 0x000fc800078e0218 */
[----:B------:R-:W-:Y:S01]  /*e1a0*/  IMAD R43, R87, 0x2, R5 ;  /* 0x00000002572b7824 */ /* 0x000fe200078e0205 */
[----:B-1----:R-:W-:-:S04]  /*e1b0*/  LEA R56, P4, R15, R37, 0x1 ;  /* 0x000000250f387211 */ /* 0x002fc800078808ff */
[----:B------:R-:W-:Y:S02]  /*e1c0*/  LEA.HI.X.SX32 R57, R15, R0, 0x1, P4 ;  /* 0x000000000f397211 */ /* 0x000fe400020f0eff */
[----:B------:R-:W-:-:S03]  /*e1d0*/  LEA R15, R209, R43, 0x1 ;  /* 0x0000002bd10f7211 */ /* 0x000fc600078e08ff */
[----:B------:R1:W-:Y:S04]  /*e1e0*/  STL.64 [R1+0x920], R56 ;  /* 0x0009203801007387 */ /* 0x0003e80000100a00 */
[----:B------:R3:W-:Y:S01]  /*e1f0*/  STL.64 [R1+0x928], R58 ;  /* 0x0009283a01007387 */ /* 0x0007e20000100a00 */
[C---:B-1----:R-:W-:Y:S01]  /*e200*/  LEA R56, P3, R12.reuse, R37, 0x1 ;  /* 0x000000250c387211 */ /* 0x042fe200078608ff */
[----:B---3--:R-:W1:Y:S03]  /*e210*/  LDC R58, c[0x0][0x3d8] ;  /* 0x0000f600ff3a7b82 */ /* 0x008e660000000800 */
[----:B------:R-:W-:Y:S01]  /*e220*/  LEA.HI.X.SX32 R57, R12, R0, 0x1, P3 ;  /* 0x000000000c397211 */ /* 0x000fe200018f0eff */
[----:B------:R-:W-:-:S04]  /*e230*/  IMAD R12, R55, 0x2, R15 ;  /* 0x00000002370c7824 */ /* 0x000fc800078e020f */
[----:B------:R-:W3:Y:S01]  /*e240*/  LDC R55, c[0x0][0x3d8] ;  /* 0x0000f600ff377b82 */ /* 0x000ee20000000800 */
[-C--:B------:R-:W-:Y:S01]  /*e250*/  LEA R62, P4, R30, R37.reuse, 0x1 ;  /* 0x000000251e3e7211 */ /* 0x080fe200078808ff */
[----:B------:R4:W-:Y:S01]  /*e260*/  STL.64 [R1+0x918], R56 ;  /* 0x0009183801007387 */ /* 0x0009e20000100a00 */
[-C--:B------:R-:W-:Y:S02]  /*e270*/  LEA R60, P5, R42, R37.reuse, 0x1 ;  /* 0x000000252a3c7211 */ /* 0x080fe400078a08ff */
[-C--:B------:R-:W-:Y:S02]  /*e280*/  LEA.HI.X.SX32 R63, R30, R0.reuse, 0x1, P4 ;  /* 0x000000001e3f7211 */ /* 0x080fe400020f0eff */
[-C--:B------:R-:W-:Y:S02]  /*e290*/  LEA.HI.X.SX32 R61, R42, R0.reuse, 0x1, P5 ;  /* 0x000000002a3d7211 */ /* 0x080fe400028f0eff */
[C---:B----4-:R-:W-:Y:S01]  /*e2a0*/  LEA R56, P3, R23.reuse, R37, 0x1 ;  /* 0x0000002517387211 */ /* 0x050fe200078608ff */
[----:B------:R-:W-:Y:S03]  /*e2b0*/  STL.64 [R1+0x908], R62 ;  /* 0x0009083e01007387 */ /* 0x000fe60000100a00 */
[----:B------:R-:W-:Y:S01]  /*e2c0*/  LEA.HI.X.SX32 R57, R23, R0, 0x1, P3 ;  /* 0x0000000017397211 */ /* 0x000fe200018f0eff */
[----:B------:R-:W-:Y:S01]  /*e2d0*/  STL.64 [R1+0x900], R60 ;  /* 0x0009003c01007387 */ /* 0x000fe20000100a00 */
[----:B-1----:R-:W-:-:S03]  /*e2e0*/  IMAD R30, R58, 0x2, R12 ;  /* 0x000000023a1e7824 */ /* 0x002fc600078e020c */
[----:B------:R1:W-:Y:S01]  /*e2f0*/  STL.64 [R1+0x910], R56 ;  /* 0x0009103801007387 */ /* 0x0003e20000100a00 */
[----:B---3--:R-:W-:Y:S02]  /*e300*/  IMAD R42, R55, 0x2, R30 ;  /* 0x00000002372a7824 */ /* 0x008fe400078e021e */
[----:B------:R-:W3:Y:S08]  /*e310*/  LDC R55, c[0x0][0x3d8] ;  /* 0x0000f600ff377b82 */ /* 0x000ef00000000800 */
[----:B-1----:R-:W1:Y:S01]  /*e320*/  LDC R56, c[0x0][0x3d8] ;  /* 0x0000f600ff387b82 */ /* 0x002e620000000800 */
[----:B------:R-:W-:-:S04]  /*e330*/  LEA R58, P3, R7, R37, 0x1 ;  /* 0x00000025073a7211 */ /* 0x000fc800078608ff */
[----:B------:R-:W-:-:S05]  /*e340*/  LEA.HI.X.SX32 R59, R7, R0, 0x1, P3 ;  /* 0x00000000073b7211 */ /* 0x000fca00018f0eff */
[----:B------:R-:W-:Y:S01]  /*e350*/  STL.64 [R1+0x8f8], R58 ;  /* 0x0008f83a01007387 */ /* 0x000fe20000100a00 */
[----:B-1----:R-:W-:Y:S02]  /*e360*/  LEA R23, R56, R42, 0x1 ;  /* 0x0000002a38177211 */ /* 0x002fe400078e08ff */
[----:B------:R-:W-:-:S03]  /*e370*/  LEA R56, P5, R54, R37, 0x1 ;  /* 0x0000002536387211 */ /* 0x000fc600078a08ff */
[----:B---3--:R-:W-:Y:S01]  /*e380*/  IMAD R7, R55, 0x2, R23 ;  /* 0x0000000237077824 */ /* 0x008fe200078e0217 */
[----:B------:R-:W-:Y:S01]  /*e390*/  LEA.HI.X.SX32 R57, R54, R0, 0x1, P5 ;  /* 0x0000000036397211 */ /* 0x000fe200028f0eff */
[----:B------:R-:W1:Y:S04]  /*e3a0*/  LDC R55, c[0x0][0x3d8] ;  /* 0x0000f600ff377b82 */ /* 0x000e680000000800 */
[----:B------:R3:W-:Y:S04]  /*e3b0*/  STL.64 [R1+0x8e0], R56 ;  /* 0x0008e03801007387 */ /* 0x0007e80000100a00 */
[----:B---3--:R-:W3:Y:S01]  /*e3c0*/  LDC R56, c[0x0][0x3d8] ;  /* 0x0000f600ff387b82 */ /* 0x008ee20000000800 */
[----:B------:R-:W-:-:S02]  /*e3d0*/  LEA R58, P3, R29, R37, 0x1 ;  /* 0x000000251d3a7211 */ /* 0x000fc400078608ff */
[----:B------:R-:W-:Y:S02]  /*e3e0*/  LEA R60, P4, R41, R37, 0x1 ;  /* 0x00000025293c7211 */ /* 0x000fe400078808ff */
[-C--:B------:R-:W-:Y:S01]  /*e3f0*/  LEA.HI.X.SX32 R59, R29, R0.reuse, 0x1, P3 ;  /* 0x000000001d3b7211 */ /* 0x080fe200018f0eff */
[----:B-1----:R-:W-:Y:S01]  /*e400*/  IMAD R29, R55, 0x2, R7 ;  /* 0x00000002371d7824 */ /* 0x002fe200078e0207 */
[----:B------:R-:W-:-:S05]  /*e410*/  LEA.HI.X.SX32 R61, R41, R0, 0x1, P4 ;  /* 0x00000000293d7211 */ /* 0x000fca00020f0eff */
[----:B------:R-:W-:Y:S04]  /*e420*/  STL.64 [R1+0x8e8], R60 ;  /* 0x0008e83c01007387 */ /* 0x000fe80000100a00 */
[----:B------:R1:W-:Y:S01]  /*e430*/  STL.64 [R1+0x8f0], R58 ;  /* 0x0008f03a01007387 */ /* 0x0003e20000100a00 */
[----:B---3--:R-:W-:Y:S02]  /*e440*/  IMAD R41, R56, 0x2, R29 ;  /* 0x0000000238297824 */ /* 0x008fe400078e021d */
[----:B------:R-:W3:Y:S08]  /*e450*/  LDC R56, c[0x0][0x3d8] ;  /* 0x0000f600ff387b82 */ /* 0x000ef00000000800 */
[----:B-1----:R-:W1:Y:S01]  /*e460*/  LDC R58, c[0x0][0x3d8] ;  /* 0x0000f600ff3a7b82 */ /* 0x002e620000000800 */
[----:B------:R-:W-:-:S02]  /*e470*/  LEA R54, P3, R14, R37, 0x1 ;  /* 0x000000250e367211 */ /* 0x000fc400078608ff */
[----:B------:R-:W-:Y:S02]  /*e480*/  LEA R60, P4, R18, R37, 0x1 ;  /* 0x00000025123c7211 */ /* 0x000fe400078808ff */
[-C--:B------:R-:W-:Y:S02]  /*e490*/  LEA.HI.X.SX32 R55, R14, R0.reuse, 0x1, P3 ;  /* 0x000000000e377211 */ /* 0x080fe400018f0eff */
[----:B------:R-:W-:Y:S02]  /*e4a0*/  LEA.HI.X.SX32 R61, R18, R0, 0x1, P4 ;  /* 0x00000000123d7211 */ /* 0x000fe400020f0eff */
[----:B---3--:R-:W-:-:S05]  /*e4b0*/  LEA R14, R56, R41, 0x1 ;  /* 0x00000029380e7211 */ /* 0x008fca00078e08ff */
[----:B-1----:R-:W-:Y:S02]  /*e4c0*/  IMAD R18, R58, 0x2, R14 ;  /* 0x000000023a127824 */ /* 0x002fe400078e020e */
[----:B------:R-:W1:Y:S01]  /*e4d0*/  LDC R58, c[0x0][0x3d8] ;  /* 0x0000f600ff3a7b82 */ /* 0x000e620000000800 */
[----:B------:R3:W-:Y:S01]  /*e4e0*/  STL.64 [R1+0x8d8], R54 ;  /* 0x0008d83601007387 */ /* 0x0007e20000100a00 */
[----:B------:R-:W-:-:S03]  /*e4f0*/  LEA R56, P5, R40, R37, 0x1 ;  /* 0x0000002528387211 */ /* 0x000fc600078a08ff */
[----:B------:R-:W-:Y:S01]  /*e500*/  STL.64 [R1+0x8c8], R60 ;  /* 0x0008c83c01007387 */ /* 0x000fe20000100a00 */
[----:B---3--:R-:W-:-:S04]  /*e510*/  LEA R54, P3, R28, R37, 0x1 ;  /* 0x000000251c367211 */ /* 0x008fc800078608ff */
[----:B------:R-:W-:-:S05]  /*e520*/  LEA.HI.X.SX32 R55, R28, R0, 0x1, P3 ;  /* 0x000000001c377211 */ /* 0x000fca00018f0eff */
[----:B------:R3:W-:Y:S01]  /*e530*/  STL.64 [R1+0x8d0], R54 ;  /* 0x0008d03601007387 */ /* 0x0007e20000100a00 */
[----:B------:R-:W-:Y:S01]  /*e540*/  LEA.HI.X.SX32 R57, R40, R0, 0x1, P5 ;  /* 0x0000000028397211 */ /* 0x000fe200028f0eff */
[----:B-1----:R-:W-:Y:S02]  /*e550*/  IMAD R40, R58, 0x2, R18 ;  /* 0x000000023a287824 */ /* 0x002fe400078e0212 */
[----:B------:R-:W1:Y:S08]  /*e560*/  LDC R58, c[0x0][0x3d8] ;  /* 0x0000f600ff3a7b82 */ /* 0x000e700000000800 */
[----:B---3--:R-:W3:Y:S01]  /*e570*/  LDC R55, c[0x0][0x3d8] ;  /* 0x0000f600ff377b82 */ /* 0x008ee20000000800 */
[----:B------:R4:W-:Y:S01]  /*e580*/  STL.64 [R1+0x8c0], R56 ;  /* 0x0008c03801007387 */ /* 0x0009e20000100a00 */
[----:B------:R-:W-:-:S02]  /*e590*/  LEA R54, P5, R39, R37, 0x1 ;  /* 0x0000002527367211 */ /* 0x000fc400078a08ff */
[----:B----4-:R-:W-:-:S04]  /*e5a0*/  LEA R56, P3, R22, R37, 0x1 ;  /* 0x0000002516387211 */ /* 0x010fc800078608ff */
[-C--:B------:R-:W-:Y:S01]  /*e5b0*/  LEA.HI.X.SX32 R57, R22, R0.reuse, 0x1, P3 ;  /* 0x0000000016397211 */ /* 0x080fe200018f0eff */
[----:B---3--:R-:W-:Y:S01]  /*e5c0*/  IMAD R28, R55, 0x2, R40 ;  /* 0x00000002371c7824 */ /* 0x008fe200078e0228 */
[----:B------:R-:W-:-:S03]  /*e5d0*/  LEA.HI.X.SX32 R55, R39, R0, 0x1, P5 ;  /* 0x0000000027377211 */ /* 0x000fc600028f0eff */
[----:B------:R-:W-:Y:S01]  /*e5e0*/  STL.64 [R1+0x8b8], R56 ;  /* 0x0008b83801007387 */ /* 0x000fe20000100a00 */
[----:B-1----:R-:W-:Y:S02]  /*e5f0*/  LEA R22, R58, R28, 0x1 ;  /* 0x0000001c3a167211 */ /* 0x002fe400078e08ff */
[----:B------:R-:W1:Y:S01]  /*e600*/  LDC R58, c[0x0][0x3d8] ;  /* 0x0000f600ff3a7b82 */ /* 0x000e620000000800 */
[----:B------:R3:W-:Y:S07]  /*e610*/  STL.64 [R1+0x8a0], R54 ;  /* 0x0008a03601007387 */ /* 0x0007ee0000100a00 */
[----:B---3--:R-:W3:Y:S01]  /*e620*/  LDC R55, c[0x0][0x3d8] ;  /* 0x0000f600ff377b82 */ /* 0x008ee20000000800 */
[----:B------:R-:W-:-:S04]  /*e630*/  LEA R60, P4, R6, R37, 0x1 ;  /* 0x00000025063c7211 */ /* 0x000fc800078808ff */
[----:B------:R-:W-:Y:S01]  /*e640*/  LEA.HI.X.SX32 R61, R6, R0, 0x1, P4 ;  /* 0x00000000063d7211 */ /* 0x000fe200020f0eff */
[----:B-1----:R-:W-:Y:S01]  /*e650*/  IMAD R6, R58, 0x2, R22 ;  /* 0x000000023a067824 */ /* 0x002fe200078e0216 */
[----:B------:R-:W-:-:S03]  /*e660*/  LEA R56, P3, R38, R37, 0x1 ;  /* 0x0000002526387211 */ /* 0x000fc600078608ff */
[----:B---3--:R-:W-:Y:S02]  /*e670*/  IMAD R39, R55, 0x2, R6 ;  /* 0x0000000237277824 */ /* 0x008fe400078e0206 */
[----:B------:R-:W1:Y:S01]  /*e680*/  LDC R55, c[0x0][0x3d8] ;  /* 0x0000f600ff377b82 */ /* 0x000e620000000800 */
[----:B------:R-:W-:Y:S01]  /*e690*/  LEA.HI.X.SX32 R57, R38, R0, 0x1, P3 ;  /* 0x0000000026397211 */ /* 0x000fe200018f0eff */
[----:B------:R3:W-:Y:S04]  /*e6a0*/  STL.64 [R1+0x8a8], R60 ;  /* 0x0008a83c01007387 */ /* 0x0007e80000100a00 */
[----:B------:R4:W-:Y:S01]  /*e6b0*/  STL.64 [R1+0x8b0], R56 ;  /* 0x0008b03801007387 */ /* 0x0009e20000100a00 */
[-C--:B------:R-:W-:Y:S01]  /*e6c0*/  LEA R54, P4, R52, R37.reuse, 0x1 ;  /* 0x0000002534367211 */ /* 0x080fe200078808ff */
[----:B---3--:R-:W3:Y:S01]  /*e6d0*/  LDC R60, c[0x0][0x3d8] ;  /* 0x0000f600ff3c7b82 */ /* 0x008ee20000000800 */
[----:B----4-:R-:W-:-:S04]  /*e6e0*/  LEA R56, P3, R17, R37, 0x1 ;  /* 0x0000002511387211 */ /* 0x010fc800078608ff */
[-C--:B------:R-:W-:Y:S01]  /*e6f0*/  LEA.HI.X.SX32 R57, R17, R0.reuse, 0x1, P3 ;  /* 0x0000000011397211 */ /* 0x080fe200018f0eff */
[----:B-1----:R-:W-:Y:S01]  /*e700*/  IMAD R17, R55, 0x2, R39 ;  /* 0x0000000237117824 */ /* 0x002fe200078e0227 */
[----:B------:R-:W-:-:S03]  /*e710*/  LEA.HI.X.SX32 R55, R52, R0, 0x1, P4 ;  /* 0x0000000034377211 */ /* 0x000fc600020f0eff */
[----:B------:R1:W-:Y:S04]  /*e720*/  STL.64 [R1+0x898], R56 ;  /* 0x0008983801007387 */ /* 0x0003e80000100a00 */
[----:B------:R4:W-:Y:S01]  /*e730*/  STL.64 [R1+0x888], R54 ;  /* 0x0008883601007387 */ /* 0x0009e20000100a00 */
[----:B-1----:R-:W-:-:S04]  /*e740*/  LEA R56, P5, R53, R37, 0x1 ;  /* 0x0000002535387211 */ /* 0x002fc800078a08ff */
[----:B------:R-:W-:Y:S01]  /*e750*/  LEA.HI.X.SX32 R57, R53, R0, 0x1, P5 ;  /* 0x0000000035397211 */ /* 0x000fe200028f0eff */
[----:B----4-:R-:W1:Y:S04]  /*e760*/  LDC R55, c[0x0][0x3d8] ;  /* 0x0000f600ff377b82 */ /* 0x010e680000000800 */
[----:B------:R4:W-:Y:S04]  /*e770*/  STL.64 [R1+0x880], R56 ;  /* 0x0008803801007387 */ /* 0x0009e80000100a00 */
[----:B----4-:R-:W4:Y:S01]  /*e780*/  LDC R56, c[0x0][0x3d8] ;  /* 0x0000f600ff387b82 */ /* 0x010f220000000800 */
[----:B---3--:R-:W-:-:S02]  /*e790*/  LEA R38, R60, R17, 0x1 ;  /* 0x000000113c267211 */ /* 0x008fc400078e08ff */
[----:B------:R-:W-:-:S03]  /*e7a0*/  LEA R58, P3, R9, R37, 0x1 ;  /* 0x00000025093a7211 */ /* 0x000fc600078608ff */
[----:B-1----:R-:W-:Y:S01]  /*e7b0*/  IMAD R55, R55, 0x2, R38 ;  /* 0x0000000237377824 */ /* 0x002fe200078e0226 */
[----:B------:R-:W-:-:S03]  /*e7c0*/  LEA.HI.X.SX32 R59, R9, R0, 0x1, P3 ;  /* 0x00000000093b7211 */ /* 0x000fc600018f0eff */
[----:B----4-:R-:W-:Y:S02]  /*e7d0*/  IMAD R9, R56, 0x2, R55 ;  /* 0x0000000238097824 */ /* 0x010fe400078e0237 */
[----:B------:R-:W1:Y:S01]  /*e7e0*/  LDC R56, c[0x0][0x3d8] ;  /* 0x0000f600ff387b82 */ /* 0x000e620000000800 */
[----:B------:R-:W-:-:S04]  /*e7f0*/  LEA R52, P3, R35, R37, 0x1 ;  /* 0x0000002523347211 */ /* 0x000fc800078608ff */
[----:B------:R-:W-:Y:S01]  /*e800*/  LEA.HI.X.SX32 R53, R35, R0, 0x1, P3 ;  /* 0x0000000023357211 */ /* 0x000fe200018f0eff */
[----:B------:R3:W-:Y:S04]  /*e810*/  STL.64 [R1+0x890], R58 ;  /* 0x0008903a01007387 */ /* 0x0007e80000100a00 */
[----:B------:R-:W-:Y:S01]  /*e820*/  STL.64 [R1+0x878], R52 ;  /* 0x0008783401007387 */ /* 0x000fe20000100a00 */
[----:B---3--:R-:W3:Y:S01]  /*e830*/  LDC R58, c[0x0][0x3d8] ;  /* 0x0000f600ff3a7b82 */ /* 0x008ee20000000800 */
[----:B-1----:R-:W-:Y:S01]  /*e840*/  IMAD R35, R56, 0x2, R9 ;  /* 0x0000000238237824 */ /* 0x002fe200078e0209 */
[----:B------:R-:W-:-:S04]  /*e850*/  LEA R56, P5, R51, R37, 0x1 ;  /* 0x0000002533387211 */ /* 0x000fc800078a08ff */
[----:B------:R-:W-:-:S05]  /*e860*/  LEA.HI.X.SX32 R57, R51, R0, 0x1, P5 ;  /* 0x0000000033397211 */ /* 0x000fca00028f0eff */
[----:B------:R1:W-:Y:S02]  /*e870*/  STL.64 [R1+0x860], R56 ;  /* 0x0008603801007387 */ /* 0x0003e40000100a00 */
[----:B-1----:R-:W1:Y:S08]  /*e880*/  LDC R57, c[0x0][0x3d8] ;  /* 0x0000f600ff397b82 */ /* 0x002e700000000800 */
[----:B------:R-:W4:Y:S01]  /*e890*/  LDC R56, c[0x0][0x3d8] ;  /* 0x0000f600ff387b82 */ /* 0x000f220000000800 */
[----:B------:R-:W-:-:S04]  /*e8a0*/  LEA R60, P4, R11, R37, 0x1 ;  /* 0x000000250b3c7211 */ /* 0x000fc800078808ff */
[----:B------:R-:W-:Y:S02]  /*e8b0*/  LEA.HI.X.SX32 R61, R11, R0, 0x1, P4 ;  /* 0x000000000b3d7211 */ /* 0x000fe400020f0eff */
[----:B---3--:R-:W-:Y:S02]  /*e8c0*/  LEA R11, R58, R35, 0x1 ;  /* 0x000000233a0b7211 */ /* 0x008fe400078e08ff */
[----:B------:R-:W-:-:S04]  /*e8d0*/  LEA R52, P3, R27, R37, 0x1 ;  /* 0x000000251b347211 */ /* 0x000fc800078608ff */
[----:B------:R-:W-:Y:S01]  /*e8e0*/  LEA.HI.X.SX32 R53, R27, R0, 0x1, P3 ;  /* 0x000000001b357211 */ /* 0x000fe200018f0eff */
[----:B-1----:R-:W-:Y:S01]  /*e8f0*/  IMAD R63, R57, 0x2, R11 ;  /* 0x00000002393f7824 */ /* 0x002fe200078e020b */
[----:B------:R-:W-:Y:S01]  /*e900*/  STL.64 [R1+0x868], R60 ;  /* 0x0008683c01007387 */ /* 0x000fe20000100a00 */
[----:B------:R-:W1:Y:S02]  /*e910*/  LDC R57, c[0x0][0x3d8] ;  /* 0x0000f600ff397b82 */ /* 0x000e640000000800 */
[----:B----4-:R-:W-:-:S06]  /*e920*/  IMAD R27, R56, 0x2, R63 ;  /* 0x00000002381b7824 */ /* 0x010fcc00078e023f */
[----:B------:R-:W3:Y:S01]  /*e930*/  LDC R56, c[0x0][0x3d8] ;  /* 0x0000f600ff387b82 */ /* 0x000ee20000000800 */
[----:B------:R4:W-:Y:S02]  /*e940*/  STL.64 [R1+0x870], R52 ;  /* 0x0008703401007387 */ /* 0x0009e40000100a00 */
[----:B----4-:R-:W-:-:S04]  /*e950*/  LEA R52, P3, R21, R37, 0x1 ;  /* 0x0000002515347211 */ /* 0x010fc800078608ff */
[----:B------:R-:W-:Y:S01]  /*e960*/  LEA.HI.X.SX32 R53, R21, R0, 0x1, P3 ;  /* 0x0000000015357211 */ /* 0x000fe200018f0eff */
[----:B---3--:R-:W-:Y:S02]  /*e970*/  IMAD R21, R56, 0x2, R27 ;  /* 0x0000000238157824 */ /* 0x008fe400078e021b */
[----:B------:R-:W3:Y:S01]  /*e980*/  LDC R56, c[0x0][0x3d8] ;  /* 0x0000f600ff387b82 */ /* 0x000ee20000000800 */
[----:B------:R-:W-:-:S04]  /*e990*/  LEA R60, P4, R34, R37, 0x1 ;  /* 0x00000025223c7211 */ /* 0x000fc800078808ff */
[----:B------:R-:W-:Y:S02]  /*e9a0*/  LEA.HI.X.SX32 R61, R34, R0, 0x1, P4 ;  /* 0x00000000223d7211 */ /* 0x000fe400020f0eff */
[----:B-1----:R-:W-:Y:S01]  /*e9b0*/  LEA R34, R57, R21, 0x1 ;  /* 0x0000001539227211 */ /* 0x002fe200078e08ff */
[----:B------:R1:W-:Y:S01]  /*e9c0*/  STL.64 [R1+0x858], R52 ;  /* 0x0008583401007387 */ /* 0x0003e20000100a00 */
[----:B------:R-:W-:-:S03]  /*e9d0*/  LEA R58, P5, R50, R37, 0x1 ;  /* 0x00000025323a7211 */ /* 0x000fc600078a08ff */
[----:B---3--:R-:W-:Y:S02]  /*e9e0*/  IMAD R62, R56, 0x2, R34 ;  /* 0x00000002383e7824 */ /* 0x008fe400078e0222 */
[----:B------:R-:W3:Y:S01]  /*e9f0*/  LDC R56, c[0x0][0x3d8] ;  /* 0x0000f600ff387b82 */ /* 0x000ee20000000800 */
[-C--:B-1----:R-:W-:Y:S02]  /*ea00*/  LEA R52, P3, R26, R37.reuse, 0x1 ;  /* 0x000000251a347211 */ /* 0x082fe400078608ff */
[-C--:B------:R-:W-:Y:S02]  /*ea10*/  LEA.HI.X.SX32 R59, R50, R0.reuse, 0x1, P5 ;  /* 0x00000000323b7211 */ /* 0x080fe400028f0eff */
[----:B------:R-:W-:Y:S02]  /*ea20*/  LEA.HI.X.SX32 R53, R26, R0, 0x1, P3 ;  /* 0x000000001a357211 */ /* 0x000fe400018f0eff */
[----:B------:R-:W-:-:S04]  /*ea30*/  LEA R50, P3, R13, R37, 0x1 ;  /* 0x000000250d327211 */ /* 0x000fc800078608ff */
[-C--:B------:R-:W-:Y:S01]  /*ea40*/  LEA.HI.X.SX32 R51, R13, R0.reuse, 0x1, P3 ;  /* 0x000000000d337211 */ /* 0x080fe200018f0eff */
[----:B------:R-:W-:Y:S04]  /*ea50*/  STL.64 [R1+0x848], R60 ;  /* 0x0008483c01007387 */ /* 0x000fe80000100a00 */
[----:B------:R1:W-:Y:S01]  /*ea60*/  STL.64 [R1+0x840], R58 ;  /* 0x0008403a01007387 */ /* 0x0003e20000100a00 */
[----:B---3--:R-:W-:Y:S01]  /*ea70*/  IMAD R13, R56, 0x2, R62 ;  /* 0x00000002380d7824 */ /* 0x008fe200078e023e */
[C---:B------:R-:W-:Y:S02]  /*ea80*/  LEA R56, P4, R48.reuse, R37, 0x1 ;  /* 0x0000002530387211 */ /* 0x040fe400078808ff */
[----:B------:R-:W-:Y:S01]  /*ea90*/  STL.64 [R1+0x850], R52 ;  /* 0x0008503401007387 */ /* 0x000fe20000100a00 */
[----:B-1----:R-:W1:Y:S01]  /*eaa0*/  LDC R58, c[0x0][0x3d8] ;  /* 0x0000f600ff3a7b82 */ /* 0x002e620000000800 */
[----:B------:R-:W-:-:S02]  /*eab0*/  LEA.HI.X.SX32 R57, R48, R0, 0x1, P4 ;  /* 0x0000000030397211 */ /* 0x000fc400020f0eff */
[----:B------:R-:W-:Y:S04]  /*eac0*/  STL.64 [R1+0x838], R50 ;  /* 0x0008383201007387 */ /* 0x000fe80000100a00 */
[----:B------:R3:W-:Y:S02]  /*ead0*/  STL.64 [R1+0x828], R56 ;  /* 0x0008283801007387 */ /* 0x0007e40000100a00 */
[----:B---3--:R-:W3:Y:S08]  /*eae0*/  LDC R57, c[0x0][0x3d8] ;  /* 0x0000f600ff397b82 */ /* 0x008ef00000000800 */
[----:B------:R-:W4:Y:S01]  /*eaf0*/  LDC R56, c[0x0][0x3d8] ;  /* 0x0000f600ff387b82 */ /* 0x000f220000000800 */
[----:B------:R-:W-:Y:S01]  /*eb00*/  LEA R50, P3, R16, R37, 0x1 ;  /* 0x0000002510327211 */ /* 0x000fe200078608ff */
[----:B-1----:R-:W-:-:S03]  /*eb10*/  IMAD R26, R58, 0x2, R13 ;  /* 0x000000023a1a7824 */ /* 0x002fc600078e020d */
[----:B------:R-:W-:Y:S02]  /*eb20*/  LEA.HI.X.SX32 R51, R16, R0, 0x1, P3 ;  /* 0x0000000010337211 */ /* 0x000fe400018f0eff */
[----:B---3--:R-:W-:Y:S02]  /*eb30*/  LEA R16, R57, R26, 0x1 ;  /* 0x0000001a39107211 */ /* 0x008fe400078e08ff */
[----:B------:R-:W1:Y:S03]  /*eb40*/  LDC R57, c[0x0][0x3d8] ;  /* 0x0000f600ff397b82 */ /* 0x000e660000000800 */
[----:B----4-:R-:W-:-:S05]  /*eb50*/  IMAD R60, R56, 0x2, R16 ;  /* 0x00000002383c7824 */ /* 0x010fca00078e0210 */
[----:B------:R-:W3:Y:S01]  /*eb60*/  LDC R56, c[0x0][0x3d8] ;  /* 0x0000f600ff387b82 */ /* 0x000ee20000000800 */
[-C--:B------:R-:W-:Y:S02]  /*eb70*/  LEA R52, P5, R49, R37.reuse, 0x1 ;  /* 0x0000002531347211 */ /* 0x080fe400078a08ff */
[----:B------:R-:W-:Y:S02]  /*eb80*/  LEA R48, P3, R33, R37, 0x1 ;  /* 0x0000002521307211 */ /* 0x000fe400078608ff */
[-C--:B------:R-:W-:Y:S02]  /*eb90*/  LEA.HI.X.SX32 R53, R49, R0.reuse, 0x1, P5 ;  /* 0x0000000031357211 */ /* 0x080fe400028f0eff */
[----:B------:R-:W-:-:S03]  /*eba0*/  LEA.HI.X.SX32 R49, R33, R0, 0x1, P3 ;  /* 0x0000000021317211 */ /* 0x000fc600018f0eff */
[----:B------:R4:W-:Y:S01]  /*ebb0*/  STL.64 [R1+0x820], R52 ;  /* 0x0008203401007387 */ /* 0x0009e20000100a00 */
[----:B-1----:R-:W-:Y:S02]  /*ebc0*/  IMAD R33, R57, 0x2, R60 ;  /* 0x0000000239217824 */ /* 0x002fe400078e023c */
[----:B------:R-:W1:Y:S01]  /*ebd0*/  LDC R57, c[0x0][0x3d8] ;  /* 0x0000f600ff397b82 */ /* 0x000e620000000800 */
[----:B----4-:R-:W-:-:S04]  /*ebe0*/  LEA R52, P4, R4, R37, 0x1 ;  /* 0x0000002504347211 */ /* 0x010fc800078808ff */
[----:B------:R-:W-:Y:S01]  /*ebf0*/  LEA.HI.X.SX32 R53, R4, R0, 0x1, P4 ;  /* 0x0000000004357211 */ /* 0x000fe200020f0eff */
[----:B---3--:R-:W-:Y:S02]  /*ec00*/  IMAD R4, R56, 0x2, R33 ;  /* 0x0000000238047824 */ /* 0x008fe400078e0221 */
[----:B------:R-:W3:Y:S01]  /*ec10*/  LDC R56, c[0x0][0x3d8] ;  /* 0x0000f600ff387b82 */ /* 0x000ee20000000800 */
[----:B------:R-:W-:Y:S04]  /*ec20*/  STL.64 [R1+0x830], R50 ;  /* 0x0008303201007387 */ /* 0x000fe80000100a00 */
[----:B------:R4:W-:Y:S02]  /*ec30*/  STL.64 [R1+0x818], R48 ;  /* 0x0008183001007387 */ /* 0x0009e40000100a00 */
[----:B----4-:R-:W-:-:S04]  /*ec40*/  LEA R48, P3, R20, R37, 0x1 ;  /* 0x0000002514307211 */ /* 0x010fc800078608ff */
[----:B------:R-:W-:Y:S02]  /*ec50*/  LEA.HI.X.SX32 R49, R20, R0, 0x1, P3 ;  /* 0x0000000014317211 */ /* 0x000fe400018f0eff */
[----:B-1----:R-:W-:Y:S02]  /*ec60*/  LEA R20, R57, R4, 0x1 ;  /* 0x0000000439147211 */ /* 0x002fe400078e08ff */
[----:B------:R-:W-:Y:S01]  /*ec70*/  LEA R50, P5, R47, R37, 0x1 ;  /* 0x000000252f327211 */ /* 0x000fe200078a08ff */
[----:B------:R-:W-:Y:S01]  /*ec80*/  STL.64 [R1+0x808], R52 ;  /* 0x0008083401007387 */ /* 0x000fe20000100a00 */
[----:B------:R-:W1:Y:S01]  /*ec90*/  LDC R57, c[0x0][0x3d8] ;  /* 0x0000f600ff397b82 */ /* 0x000e620000000800 */
[----:B---3--:R-:W-:-:S07]  /*eca0*/  IMAD R69, R56, 0x2, R20 ;  /* 0x0000000238457824 */ /* 0x008fce00078e0214 */
[----:B------:R-:W3:Y:S01]  /*ecb0*/  LDC R56, c[0x0][0x3d8] ;  /* 0x0000f600ff387b82 */ /* 0x000ee20000000800 */
[----:B------:R-:W-:-:S05]  /*ecc0*/  LEA.HI.X.SX32 R51, R47, R0, 0x1, P5 ;  /* 0x000000002f337211 */ /* 0x000fca00028f0eff */
[----:B------:R-:W-:Y:S04]  /*ecd0*/  STL.64 [R1+0x800], R50 ;  /* 0x0008003201007387 */ /* 0x000fe80000100a00 */
[----:B------:R4:W-:Y:S02]  /*ece0*/  STL.64 [R1+0x810], R48 ;  /* 0x0008103001007387 */ /* 0x0009e40000100a00 */
[----:B----4-:R-:W-:-:S04]  /*ecf0*/  LEA R48, P3, R25, R37, 0x1 ;  /* 0x0000002519307211 */ /* 0x010fc800078608ff */
[-C--:B------:R-:W-:Y:S01]  /*ed00*/  LEA.HI.X.SX32 R49, R25, R0.reuse, 0x1, P3 ;  /* 0x0000000019317211 */ /* 0x080fe200018f0eff */
[----:B---3--:R-:W-:Y:S02]  /*ed10*/  IMAD R25, R56, 0x2, R69 ;  /* 0x0000000238197824 */ /* 0x008fe400078e0245 */
[----:B------:R-:W3:Y:S01]  /*ed20*/  LDC R56, c[0x0][0x3d8] ;  /* 0x0000f600ff387b82 */ /* 0x000ee20000000800 */
[CC--:B------:R-:W-:Y:S01]  /*ed30*/  LEA R52, P4, R32.reuse, R37.reuse, 0x1 ;  /* 0x0000002520347211 */ /* 0x0c0fe200078808ff */
[----:B------:R4:W-:Y:S03]  /*ed40*/  STL.64 [R1+0x7f8], R48 ;  /* 0x0007f83001007387 */ /* 0x0009e60000100a00 */
[----:B------:R-:W-:Y:S01]  /*ed50*/  LEA.HI.X.SX32 R53, R32, R0, 0x1, P4 ;  /* 0x0000000020357211 */ /* 0x000fe200020f0eff */
[----:B-1----:R-:W-:Y:S02]  /*ed60*/  IMAD R32, R57, 0x2, R25 ;  /* 0x0000000239207824 */ /* 0x002fe400078e0219 */
[----:B------:R-:W1:Y:S01]  /*ed70*/  LDC R57, c[0x0][0x3d8] ;  /* 0x0000f600ff397b82 */ /* 0x000e620000000800 */
[----:B----4-:R-:W-:-:S04]  /*ed80*/  LEA R48, P3, R8, R37, 0x1 ;  /* 0x0000002508307211 */ /* 0x010fc800078608ff */
[----:B------:R-:W-:Y:S02]  /*ed90*/  LEA.HI.X.SX32 R49, R8, R0, 0x1, P3 ;  /* 0x0000000008317211 */ /* 0x000fe400018f0eff */
[----:B---3--:R-:W-:Y:S02]  /*eda0*/  LEA R8, R56, R32, 0x1 ;  /* 0x0000002038087211 */ /* 0x008fe400078e08ff */
[----:B------:R-:W3:Y:S01]  /*edb0*/  LDC R56, c[0x0][0x3d8] ;  /* 0x0000f600ff387b82 */ /* 0x000ee20000000800 */
[----:B------:R-:W-:-:S04]  /*edc0*/  LEA R50, P5, R46, R37, 0x1 ;  /* 0x000000252e327211 */ /* 0x000fc800078a08ff */
[-C--:B------:R-:W-:Y:S01]  /*edd0*/  LEA.HI.X.SX32 R51, R46, R0.reuse, 0x1, P5 ;  /* 0x000000002e337211 */ /* 0x080fe200028f0eff */
[----:B-1----:R-:W-:Y:S01]  /*ede0*/  IMAD R68, R57, 0x2, R8 ;  /* 0x0000000239447824 */ /* 0x002fe200078e0208 */
[C---:B------:R-:W-:Y:S01]  /*edf0*/  LEA R46, P3, R10.reuse, R37, 0x1 ;  /* 0x000000250a2e7211 */ /* 0x040fe200078608ff */
[----:B------:R-:W1:Y:S03]  /*ee00*/  LDC R57, c[0x0][0x3d8] ;  /* 0x0000f600ff397b82 */ /* 0x000e660000000800 */
[----:B------:R-:W-:Y:S01]  /*ee10*/  LEA.HI.X.SX32 R47, R10, R0, 0x1, P3 ;  /* 0x000000000a2f7211 */ /* 0x000fe200018f0eff */
[----:B------:R-:W-:Y:S01]  /*ee20*/  STL.64 [R1+0x7e8], R52 ;  /* 0x0007e83401007387 */ /* 0x000fe20000100a00 */
[----:B---3--:R-:W-:-:S03]  /*ee30*/  IMAD R10, R56, 0x2, R68 ;  /* 0x00000002380a7824 */ /* 0x008fc600078e0244 */
[----:B------:R-:W3:Y:S01]  /*ee40*/  LDC R56, c[0x0][0x3d8] ;  /* 0x0000f600ff387b82 */ /* 0x000ee20000000800 */
[----:B------:R4:W-:Y:S04]  /*ee50*/  STL.64 [R1+0x7e0], R50 ;  /* 0x0007e03201007387 */ /* 0x0009e80000100a00 */
[----:B------:R-:W-:Y:S04]  /*ee60*/  STL.64 [R1+0x7f0], R48 ;  /* 0x0007f03001007387 */ /* 0x000fe80000100a00 */
[----:B------:R0:W-:Y:S01]  /*ee70*/  STL.64 [R1+0x7d8], R46 ;  /* 0x0007d82e01007387 */ /* 0x0001e20000100a00 */
[----:B----4-:R-:W-:-:S02]  /*ee80*/  LEA R50, P4, R31, R37, 0x1 ;  /* 0x000000251f327211 */ /* 0x010fc400078808ff */
[----:B0-----:R-:W-:-:S04]  /*ee90*/  LEA R46, P3, R19, R37, 0x1 ;  /* 0x00000025132e7211 */ /* 0x001fc800078608ff */
[-C--:B------:R-:W-:Y:S01]  /*eea0*/  LEA.HI.X.SX32 R47, R19, R0.reuse, 0x1, P3 ;  /* 0x00000000132f7211 */ /* 0x080fe200018f0eff */
[----:B-1----:R-:W-:Y:S02]  /*eeb0*/  IMAD R19, R57, 0x2, R10 ;  /* 0x0000000239137824 */ /* 0x002fe400078e020a */
[----:B------:R-:W0:Y:S01]  /*eec0*/  LDC R57, c[0x0][0x3d8] ;  /* 0x0000f600ff397b82 */ /* 0x000e220000000800 */
[----:B------:R-:W-:Y:S02]  /*eed0*/  LEA.HI.X.SX32 R51, R31, R0, 0x1, P4 ;  /* 0x000000001f337211 */ /* 0x000fe400020f0eff */
[----:B---3--:R-:W-:-:S05]  /*eee0*/  LEA R31, R56, R19, 0x1 ;  /* 0x00000013381f7211 */ /* 0x008fca00078e08ff */
[----:B------:R-:W1:Y:S01]  /*eef0*/  LDC R56, c[0x0][0x3d8] ;  /* 0x0000f600ff387b82 */ /* 0x000e620000000800 */
[----:B------:R-:W-:-:S04]  /*ef00*/  LEA R48, P5, R45, R37, 0x1 ;  /* 0x000000252d307211 */ /* 0x000fc800078a08ff */
[----:B------:R-:W-:Y:S01]  /*ef10*/  LEA.HI.X.SX32 R49, R45, R0, 0x1, P5 ;  /* 0x000000002d317211 */ /* 0x000fe200028f0eff */
[----:B------:R-:W-:Y:S04]  /*ef20*/  STL.64 [R1+0x7b8], R50 ;  /* 0x0007b83201007387 */ /* 0x000fe80000100a00 */
[----:B------:R3:W-:Y:S01]  /*ef30*/  STL.64 [R1+0x7b0], R48 ;  /* 0x0007b03001007387 */ /* 0x0007e20000100a00 */
[----:B0-----:R-:W-:Y:S02]  /*ef40*/  IMAD R67, R57, 0x2, R31 ;  /* 0x0000000239437824 */ /* 0x001fe400078e021f */
[----:B------:R-:W0:Y:S01]  /*ef50*/  LDC R57, c[0x0][0x3d8] ;  /* 0x0000f600ff397b82 */ /* 0x000e220000000800 */
[----:B---3--:R-:W-:-:S04]  /*ef60*/  LEA R48, P4, R5, R37, 0x1 ;  /* 0x0000002505307211 */ /* 0x008fc800078808ff */
[----:B------:R-:W-:Y:S01]  /*ef70*/  LEA.HI.X.SX32 R49, R5, R0, 0x1, P4 ;  /* 0x0000000005317211 */ /* 0x000fe200020f0eff */
[----:B-1----:R-:W-:Y:S02]  /*ef80*/  IMAD R5, R56, 0x2, R67 ;  /* 0x0000000238057824 */ /* 0x002fe400078e0243 */
[----:B------:R-:W1:Y:S01]  /*ef90*/  LDC R56, c[0x0][0x3d8] ;  /* 0x0000f600ff387b82 */ /* 0x000e620000000800 */
[----:B------:R3:W-:Y:S02]  /*efa0*/  STL.64 [R1+0x7c0], R46 ;  /* 0x0007c02e01007387 */ /* 0x0007e40000100a00 */
[----:B---3--:R-:W-:-:S04]  /*efb0*/  LEA R46, P3, R44, R37, 0x1 ;  /* 0x000000252c2e7211 */ /* 0x008fc800078608ff */
[----:B------:R-:W-:Y:S02]  /*efc0*/  LEA.HI.X.SX32 R47, R44, R0, 0x1, P3 ;  /* 0x000000002c2f7211 */ /* 0x000fe400018f0eff */
[----:B------:R-:W-:-:S03]  /*efd0*/  LEA R44, P5, R43, R37, 0x1 ;  /* 0x000000252b2c7211 */ /* 0x000fc600078a08ff */
[----:B------:R3:W-:Y:S01]  /*efe0*/  STL.64 [R1+0x780], R46 ;  /* 0x0007802e01007387 */ /* 0x0007e20000100a00 */
[----:B------:R-:W-:-:S03]  /*eff0*/  LEA.HI.X.SX32 R45, R43, R0, 0x1, P5 ;  /* 0x000000002b2d7211 */ /* 0x000fc600028f0eff */
[----:B------:R-:W-:Y:S04]  /*f000*/  STL.64 [R1+0x718], R48 ;  /* 0x0007183001007387 */ /* 0x000fe80000100a00 */
[----:B------:R4:W-:Y:S01]  /*f010*/  STL.64 [R1+0x700], R44 ;  /* 0x0007002c01007387 */ /* 0x0009e20000100a00 */
[----:B---3--:R-:W-:-:S04]  /*f020*/  LEA R46, P3, R24, R37, 0x1 ;  /* 0x00000025182e7211 */ /* 0x008fc800078608ff */
[----:B------:R-:W-:Y:S01]  /*f030*/  LEA.HI.X.SX32 R47, R24, R0, 0x1, P3 ;  /* 0x00000000182f7211 */ /* 0x000fe200018f0eff */
[----:B0-----:R-:W-:Y:S02]  /*f040*/  IMAD R24, R57, 0x2, R5 ;  /* 0x0000000239187824 */ /* 0x001fe400078e0205 */
[----:B------:R-:W0:Y:S01]  /*f050*/  LDC R57, c[0x0][0x3d8] ;  /* 0x0000f600ff397b82 */ /* 0x000e220000000800 */
[----:B----4-:R-:W-:-:S04]  /*f060*/  LEA R44, P3, R15, R37, 0x1 ;  /* 0x000000250f2c7211 */ /* 0x010fc800078608ff */
[----:B------:R-:W-:Y:S02]  /*f070*/  LEA.HI.X.SX32 R45, R15, R0, 0x1, P3 ;  /* 0x000000000f2d7211 */ /* 0x000fe400018f0eff */
[----:B-1----:R-:W-:Y:S02]  /*f080*/  LEA R15, R56, R24, 0x1 ;  /* 0x00000018380f7211 */ /* 0x002fe400078e08ff */
[----:B------:R-:W1:Y:S01]  /*f090*/  LDC R56, c[0x0][0x3d8] ;  /* 0x0000f600ff387b82 */ /* 0x000e620000000800 */
[C---:B------:R-:W-:Y:S01]  /*f0a0*/  LEA R48, P4, R30.reuse, R37, 0x1 ;  /* 0x000000251e307211 */ /* 0x040fe200078808ff */
[----:B------:R-:W-:Y:S03]  /*f0b0*/  STL.64 [R1+0x720], R46 ;  /* 0x0007202e01007387 */ /* 0x000fe60000100a00 */
[----:B------:R-:W-:Y:S01]  /*f0c0*/  LEA.HI.X.SX32 R49, R30, R0, 0x1, P4 ;  /* 0x000000001e317211 */ /* 0x000fe200020f0eff */
[----:B-1----:R-:W-:-:S02]  /*f0d0*/  IMAD R75, R56, 0x2, R15 ;  /* 0x00000002384b7824 */ /* 0x002fc400078e020f */
[----:B------:R-:W1:Y:S01]  /*f0e0*/  LDC R56, c[0x0][0x3d8] ;  /* 0x0000f600ff387b82 */ /* 0x000e620000000800 */
[----:B------:R3:W-:Y:S01]  /*f0f0*/  STL.64 [R1+0x698], R44 ;  /* 0x0006982c01007387 */ /* 0x0007e20000100a00 */
[----:B0-----:R-:W-:-:S06]  /*f100*/  IMAD R30, R57, 0x2, R75 ;  /* 0x00000002391e7824 */ /* 0x001fcc00078e024b */
[----:B------:R-:W0:Y:S01]  /*f110*/  LDC R57, c[0x0][0x3d8] ;  /* 0x0000f600ff397b82 */ /* 0x000e220000000800 */
[----:B---3--:R-:W-:-:S04]  /*f120*/  LEA R44, P3, R12, R37, 0x1 ;  /* 0x000000250c2c7211 */ /* 0x008fc800078608ff */
[----:B------:R-:W-:Y:S01]  /*f130*/  LEA.HI.X.SX32 R45, R12, R0, 0x1, P3 ;  /* 0x000000000c2d7211 */ /* 0x000fe200018f0eff */
[----:B-1----:R-:W-:Y:S02]  /*f140*/  IMAD R12, R56, 0x2, R30 ;  /* 0x00000002380c7824 */ /* 0x002fe400078e021e */
[----:B------:R-:W1:Y:S01]  /*f150*/  LDC R56, c[0x0][0x3d8] ;  /* 0x0000f600ff387b82 */ /* 0x000e620000000800 */
[----:B------:R-:W-:-:S04]  /*f160*/  LEA R46, P5, R42, R37, 0x1 ;  /* 0x000000252a2e7211 */ /* 0x000fc800078a08ff */
[----:B------:R-:W-:Y:S02]  /*f170*/  LEA.HI.X.SX32 R47, R42, R0, 0x1, P5 ;  /* 0x000000002a2f7211 */ /* 0x000fe400028f0eff */
[----:B------:R-:W-:-:S04]  /*f180*/  LEA R42, P3, R23, R37, 0x1 ;  /* 0x00000025172a7211 */ /* 0x000fc800078608ff */
[----:B------:R-:W-:Y:S02]  /*f190*/  LEA.HI.X.SX32 R43, R23, R0, 0x1, P3 ;  /* 0x00000000172b7211 */ /* 0x000fe400018f0eff */
[----:B0-----:R-:W-:Y:S02]  /*f1a0*/  LEA R23, R57, R12, 0x1 ;  /* 0x0000000c39177211 */ /* 0x001fe400078e08ff */
[----:B------:R-:W0:Y:S03]  /*f1b0*/  LDC R57, c[0x0][0x3d8] ;  /* 0x0000f600ff397b82 */ /* 0x000e260000000800 */
[----:B-1----:R-:W-:-:S05]  /*f1c0*/  IMAD R74, R56, 0x2, R23 ;  /* 0x00000002384a7824 */ /* 0x002fca00078e0217 */
[----:B------:R-:W1:Y:S01]  /*f1d0*/  LDC R56, c[0x0][0x3d8] ;  /* 0x0000f600ff387b82 */ /* 0x000e620000000800 */
[----:B------:R-:W-:Y:S04]  /*f1e0*/  STL.64 [R1+0x688], R48 ;  /* 0x0006883001007387 */ /* 0x000fe80000100a00 */
[----:B------:R3:W-:Y:S04]  /*f1f0*/  STL.64 [R1+0x680], R46 ;  /* 0x0006802e01007387 */ /* 0x0007e80000100a00 */
[----:B------:R-:W-:Y:S04]  /*f200*/  STL.64 [R1+0x690], R44 ;  /* 0x0006902c01007387 */ /* 0x000fe80000100a00 */
[----:B------:R4:W-:Y:S01]  /*f210*/  STL.64 [R1+0x678], R42 ;  /* 0x0006782a01007387 */ /* 0x0009e20000100a00 */
[----:B---3--:R-:W-:-:S02]  /*f220*/  LEA R46, P4, R29, R37, 0x1 ;  /* 0x000000251d2e7211 */ /* 0x008fc400078808ff */
[----:B----4-:R-:W-:-:S04]  /*f230*/  LEA R42, P3, R7, R37, 0x1 ;  /* 0x00000025072a7211 */ /* 0x010fc800078608ff */
[-C--:B------:R-:W-:Y:S01]  /*f240*/  LEA.HI.X.SX32 R43, R7, R0.reuse, 0x1, P3 ;  /* 0x00000000072b7211 */ /* 0x080fe200018f0eff */
[----:B0-----:R-:W-:Y:S02]  /*f250*/  IMAD R7, R57, 0x2, R74 ;  /* 0x0000000239077824 */ /* 0x001fe400078e024a */
[----:B------:R-:W0:Y:S01]  /*f260*/  LDC R57, c[0x0][0x3d8] ;  /* 0x0000f600ff397b82 */ /* 0x000e220000000800 */
[----:B------:R-:W-:Y:S01]  /*f270*/  LEA.HI.X.SX32 R47, R29, R0, 0x1, P4 ;  /* 0x000000001d2f7211 */ /* 0x000fe200020f0eff */
[----:B-1----:R-:W-:Y:S01]  /*f280*/  IMAD R29, R56, 0x2, R7 ;  /* 0x00000002381d7824 */ /* 0x002fe200078e0207 */
[----:B------:R-:W-:-:S05]  /*f290*/  LEA R44, P5, R41, R37, 0x1 ;  /* 0x00000025292c7211 */ /* 0x000fca00078a08ff */
[----:B------:R-:W1:Y:S01]  /*f2a0*/  LDC R56, c[0x0][0x3d8] ;  /* 0x0000f600ff387b82 */ /* 0x000e620000000800 */
[----:B------:R-:W-:Y:S01]  /*f2b0*/  LEA.HI.X.SX32 R45, R41, R0, 0x1, P5 ;  /* 0x00000000292d7211 */ /* 0x000fe200028f0eff */
[----:B------:R-:W-:Y:S04]  /*f2c0*/  STL.64 [R1+0x668], R46 ;  /* 0x0006682e01007387 */ /* 0x000fe80000100a00 */
[----:B------:R-:W-:Y:S04]  /*f2d0*/  STL.64 [R1+0x660], R44 ;  /* 0x0006602c01007387 */ /* 0x000fe80000100a00 */
[----:B------:R3:W-:Y:S02]  /*f2e0*/  STL.64 [R1+0x670], R42 ;  /* 0x0006702a01007387 */ /* 0x0007e40000100a00 */
[----:B---3--:R-:W-:-:S04]  /*f2f0*/  LEA R42, P3, R14, R37, 0x1 ;  /* 0x000000250e2a7211 */ /* 0x008fc800078608ff */
[----:B------:R-:W-:Y:S02]  /*f300*/  LEA.HI.X.SX32 R43, R14, R0, 0x1, P3 ;  /* 0x000000000e2b7211 */ /* 0x000fe400018f0eff */
[----:B0-----:R-:W-:Y:S02]  /*f310*/  LEA R14, R57, R29, 0x1 ;  /* 0x0000001d390e7211 */ /* 0x001fe400078e08ff */
[----:B------:R-:W0:Y:S03]  /*f320*/  LDC R57, c[0x0][0x3d8] ;  /* 0x0000f600ff397b82 */ /* 0x000e260000000800 */
[----:B-1----:R-:W-:-:S05]  /*f330*/  IMAD R73, R56, 0x2, R14 ;  /* 0x0000000238497824 */ /* 0x002fca00078e020e */
[----:B------:R-:W1:Y:S01]  /*f340*/  LDC R56, c[0x0][0x3d8] ;  /* 0x0000f600ff387b82 */ /* 0x000e620000000800 */
[----:B------:R3:W-:Y:S02]  /*f350*/  STL.64 [R1+0x658], R42 ;  /* 0x0006582a01007387 */ /* 0x0007e40000100a00 */
[----:B---3--:R-:W-:-:S04]  /*f360*/  LEA R42, P3, R18, R37, 0x1 ;  /* 0x00000025122a7211 */ /* 0x008fc800078608ff */
[----:B------:R-:W-:Y:S01]  /*f370*/  LEA.HI.X.SX32 R43, R18, R0, 0x1, P3 ;  /* 0x00000000122b7211 */ /* 0x000fe200018f0eff */
[----:B-1----:R-:W-:Y:S02]  /*f380*/  IMAD R18, R56, 0x2, R73 ;  /* 0x0000000238127824 */ /* 0x002fe400078e0249 */
[----:B------:R-:W1:Y:S01]  /*f390*/  LDC R56, c[0x0][0x3d8] ;  /* 0x0000f600ff387b82 */ /* 0x000e620000000800 */
[----:B------:R-:W-:-:S04]  /*f3a0*/  LEA R46, P4, R40, R37, 0x1 ;  /* 0x00000025282e7211 */ /* 0x000fc800078808ff */
[-C--:B------:R-:W-:Y:S02]  /*f3b0*/  LEA.HI.X.SX32 R47, R40, R0.reuse, 0x1, P4 ;  /* 0x00000000282f7211 */ /* 0x080fe400020f0eff */
[-C--:B------:R-:W-:Y:S02]  /*f3c0*/  LEA R40, P4, R22, R37.reuse, 0x1 ;  /* 0x0000002516287211 */ /* 0x080fe400078808ff */
[----:B------:R-:W-:Y:S02]  /*f3d0*/  LEA R44, P5, R28, R37, 0x1 ;  /* 0x000000251c2c7211 */ /* 0x000fe400078a08ff */
[-C--:B------:R-:W-:Y:S01]  /*f3e0*/  LEA.HI.X.SX32 R41, R22, R0.reuse, 0x1, P4 ;  /* 0x0000000016297211 */ /* 0x080fe200020f0eff */
[----:B0-----:R-:W-:Y:S01]  /*f3f0*/  IMAD R22, R57, 0x2, R18 ;  /* 0x0000000239167824 */ /* 0x001fe200078e0212 */
[----:B------:R-:W-:Y:S01]  /*f400*/  LEA.HI.X.SX32 R45, R28, R0, 0x1, P5 ;  /* 0x000000001c2d7211 */ /* 0x000fe200028f0eff */
[----:B------:R-:W-:Y:S01]  /*f410*/  STL.64 [R1+0x648], R46 ;  /* 0x0006482e01007387 */ /* 0x000fe20000100a00 */
[----:B------:R-:W0:Y:S02]  /*f420*/  LDC R57, c[0x0][0x3d8] ;  /* 0x0000f600ff397b82 */ /* 0x000e240000000800 */
[----:B-1----:R-:W-:-:S06]  /*f430*/  LEA R28, R56, R22, 0x1 ;  /* 0x00000016381c7211 */ /* 0x002fcc00078e08ff */
[----:B------:R-:W1:Y:S01]  /*f440*/  LDC R56, c[0x0][0x3d8] ;  /* 0x0000f600ff387b82 */ /* 0x000e620000000800 */
[----:B------:R-:W-:Y:S04]  /*f450*/  STL.64 [R1+0x640], R44 ;  /* 0x0006402c01007387 */ /* 0x000fe80000100a00 */
[----:B------:R3:W-:Y:S01]  /*f460*/  STL.64 [R1+0x650], R42 ;  /* 0x0006502a01007387 */ /* 0x0007e20000100a00 */
[----:B-1----:R-:W-:Y:S02]  /*f470*/  IMAD R76, R56, 0x2, R28 ;  /* 0x00000002384c7824 */ /* 0x002fe400078e021c */
[----:B------:R-:W1:Y:S01]  /*f480*/  LDC R56, c[0x0][0x3d8] ;  /* 0x0000f600ff387b82 */ /* 0x000e620000000800 */
[C---:B---3--:R-:W-:Y:S01]  /*f490*/  LEA R42, P3, R6.reuse, R37, 0x1 ;  /* 0x00000025062a7211 */ /* 0x048fe200078608ff */
[----:B------:R3:W-:Y:S03]  /*f4a0*/  STL.64 [R1+0x638], R40 ;  /* 0x0006382801007387 */ /* 0x0007e60000100a00 */
[----:B------:R-:W-:-:S02]  /*f4b0*/  LEA.HI.X.SX32 R43, R6, R0, 0x1, P3 ;  /* 0x00000000062b7211 */ /* 0x000fc400018f0eff */
[----:B---3--:R-:W-:-:S04]  /*f4c0*/  LEA R40, P5, R39, R37, 0x1 ;  /* 0x0000002527287211 */ /* 0x008fc800078a08ff */
[-C--:B------:R-:W-:Y:S01]  /*f4d0*/  LEA.HI.X.SX32 R41, R39, R0.reuse, 0x1, P5 ;  /* 0x0000000027297211 */ /* 0x080fe200028f0eff */
[----:B-1----:R-:W-:Y:S02]  /*f4e0*/  IMAD R6, R56, 0x2, R76 ;  /* 0x0000000238067824 */ /* 0x002fe400078e024c */
[----:B------:R-:W1:Y:S01]  /*f4f0*/  LDC R56, c[0x0][0x3d8] ;  /* 0x0000f600ff387b82 */ /* 0x000e620000000800 */
[CC--:B------:R-:W-:Y:S01]  /*f500*/  LEA R44, P4, R17.reuse, R37.reuse, 0x1 ;  /* 0x00000025112c7211 */ /* 0x0c0fe200078808ff */
[----:B------:R3:W-:Y:S03]  /*f510*/  STL.64 [R1+0x628], R40 ;  /* 0x0006282801007387 */ /* 0x0007e60000100a00 */
[----:B------:R-:W-:Y:S02]  /*f520*/  LEA.HI.X.SX32 R45, R17, R0, 0x1, P4 ;  /* 0x00000000112d7211 */ /* 0x000fe400020f0eff */
[----:B---3--:R-:W-:-:S03]  /*f530*/  LEA R40, P5, R38, R37, 0x1 ;  /* 0x0000002526287211 */ /* 0x008fc600078a08ff */
[----:B------:R-:W-:Y:S01]  /*f540*/  STL.64 [R1+0x620], R44 ;  /* 0x0006202c01007387 */ /* 0x000fe20000100a00 */
[----:B------:R-:W-:-:S03]  /*f550*/  LEA.HI.X.SX32 R41, R38, R0, 0x1, P5 ;  /* 0x0000000026297211 */ /* 0x000fc600028f0eff */
[----:B------:R-:W-:Y:S01]  /*f560*/  STL.64 [R1+0x630], R42 ;  /* 0x0006302a01007387 */ /* 0x000fe20000100a00 */
[----:B0-----:R-:W-:Y:S01]  /*f570*/  IMAD R17, R57, 0x2, R6 ;  /* 0x0000000239117824 */ /* 0x001fe200078e0206 */
[-C--:B------:R-:W-:Y:S01]  /*f580*/  LEA R38, P4, R35, R37.reuse, 0x1 ;  /* 0x0000002523267211 */ /* 0x080fe200078808ff */
[----:B------:R-:W0:Y:S01]  /*f590*/  LDC R57, c[0x0][0x3d8] ;  /* 0x0000f600ff397b82 */ /* 0x000e220000000800 */
[----:B------:R3:W-:Y:S02]  /*f5a0*/  STL.64 [R1+0x618], R40 ;  /* 0x0006182801007387 */ /* 0x0007e40000100a00 */
[----:B---3--:R-:W-:-:S04]  /*f5b0*/  LEA R40, P3, R9, R37, 0x1 ;  /* 0x0000002509287211 */ /* 0x008fc800078608ff */
[-C--:B------:R-:W-:Y:S02]  /*f5c0*/  LEA.HI.X.SX32 R41, R9, R0.reuse, 0x1, P3 ;  /* 0x0000000009297211 */ /* 0x080fe400018f0eff */
[----:B-1----:R-:W-:Y:S02]  /*f5d0*/  LEA R9, R56, R17, 0x1 ;  /* 0x0000001138097211 */ /* 0x002fe400078e08ff */
[----:B------:R-:W1:Y:S01]  /*f5e0*/  LDC R56, c[0x0][0x3d8] ;  /* 0x0000f600ff387b82 */ /* 0x000e620000000800 */
[----:B------:R-:W-:Y:S01]  /*f5f0*/  LEA.HI.X.SX32 R39, R35, R0, 0x1, P4 ;  /* 0x0000000023277211 */ /* 0x000fe200020f0eff */
[----:B------:R-:W-:Y:S01]  /*f600*/  STL.64 [R1+0x610], R40 ;  /* 0x0006102801007387 */ /* 0x000fe20000100a00 */
        /* <DEDUP_REMOVED lines=8> */
[----:B------:R-:W-:Y:S01]  /*f690*/  LEA.HI.X.SX32 R41, R11, R0, 0x1, P3 ;  /* 0x000000000b297211 */ /* 0x000fe200018f0eff */
[----:B0-----:R-:W-:Y:S02]  /*f6a0*/  IMAD R11, R57, 0x2, R27 ;  /* 0x00000002390b7824 */ /* 0x001fe400078e021b */
[----:B------:R-:W0:Y:S02]  /*f6b0*/  LDC R57, c[0x0][0x3d8] ;  /* 0x0000f600ff397b82 */ /* 0x000e240000000800 */
[----:B------:R3:W-:Y:S02]  /*f6c0*/  STL.64 [R1+0x600], R40 ;  /* 0x0006002801007387 */ /* 0x0007e40000100a00 */
[----:B---3--:R-:W-:-:S04]  /*f6d0*/  LEA R40, P3, R21, R37, 0x1 ;  /* 0x0000002515287211 */ /* 0x008fc800078608ff */
[----:B------:R-:W-:Y:S02]  /*f6e0*/  LEA.HI.X.SX32 R41, R21, R0, 0x1, P3 ;  /* 0x0000000015297211 */ /* 0x000fe400018f0eff */
[----:B-1----:R-:W-:Y:S02]  /*f6f0*/  LEA R21, R56, R11, 0x1 ;  /* 0x0000000b38157211 */ /* 0x002fe400078e08ff */
[----:B------:R-:W1:Y:S01]  /*f700*/  LDC R56, c[0x0][0x3d8] ;  /* 0x0000f600ff387b82 */ /* 0x000e620000000800 */
[----:B------:R-:W-:Y:S04]  /*f710*/  STL.64 [R1+0x5f8], R38 ;  /* 0x0005f82601007387 */ /* 0x000fe80000100a00 */
[----:B------:R3:W-:Y:S01]  /*f720*/  STL.64 [R1+0x5f0], R40 ;  /* 0x0005f02801007387 */ /* 0x0007e20000100a00 */
[----:B-1----:R-:W-:-:S02]  /*f730*/  IMAD R70, R56, 0x2, R21 ;  /* 0x0000000238467824 */ /* 0x002fc400078e0215 */
[----:B------:R-:W1:Y:S01]  /*f740*/  LDC R56, c[0x0][0x3d8] ;  /* 0x0000f600ff387b82 */ /* 0x000e620000000800 */
[CC--:B---3--:R-:W-:Y:S02]  /*f750*/  LEA R40, P3, R13.reuse, R37.reuse, 0x1 ;  /* 0x000000250d287211 */ /* 0x0c8fe400078608ff */
[C---:B------:R-:W-:Y:S02]  /*f760*/  LEA R38, P4, R34.reuse, R37, 0x1 ;  /* 0x0000002522267211 */ /* 0x040fe400078808ff */
[-C--:B------:R-:W-:Y:S02]  /*f770*/  LEA.HI.X.SX32 R41, R13, R0.reuse, 0x1, P3 ;  /* 0x000000000d297211 */ /* 0x080fe400018f0eff */
[----:B------:R-:W-:-:S05]  /*f780*/  LEA.HI.X.SX32 R39, R34, R0, 0x1, P4 ;  /* 0x0000000022277211 */ /* 0x000fca00020f0eff */
[----:B------:R3:W-:Y:S01]  /*f790*/  STL.64 [R1+0x5e8], R38 ;  /* 0x0005e82601007387 */ /* 0x0007e20000100a00 */
[----:B-1----:R-:W-:Y:S02]  /*f7a0*/  IMAD R13, R56, 0x2, R70 ;  /* 0x00000002380d7824 */ /* 0x002fe400078e0246 */
[----:B------:R-:W1:Y:S01]  /*f7b0*/  LDC R56, c[0x0][0x3d8] ;  /* 0x0000f600ff387b82 */ /* 0x000e620000000800 */
[----:B---3--:R-:W-:-:S04]  /*f7c0*/  LEA R38, P4, R26, R37, 0x1 ;  /* 0x000000251a267211 */ /* 0x008fc800078808ff */
[----:B------:R-:W-:Y:S01]  /*f7d0*/  LEA.HI.X.SX32 R39, R26, R0, 0x1, P4 ;  /* 0x000000001a277211 */ /* 0x000fe200020f0eff */
[----:B------:R-:W-:Y:S01]  /*f7e0*/  STL.64 [R1+0x5c8], R40 ;  /* 0x0005c82801007387 */ /* 0x000fe20000100a00 */
[----:B0-----:R-:W-:Y:S01]  /*f7f0*/  IMAD R26, R57, 0x2, R13 ;  /* 0x00000002391a7824 */ /* 0x001fe200078e020d */
[-C--:B------:R-:W-:Y:S01]  /*f800*/  LEA R34, P4, R33, R37.reuse, 0x1 ;  /* 0x0000002521227211 */ /* 0x080fe200078808ff */
[----:B------:R-:W0:Y:S01]  /*f810*/  LDC R57, c[0x0][0x3d8] ;  /* 0x0000f600ff397b82 */ /* 0x000e220000000800 */
[----:B------:R3:W-:Y:S02]  /*f820*/  STL.64 [R1+0x5c0], R38 ;  /* 0x0005c02601007387 */ /* 0x0007e40000100a00 */
[----:B---3--:R-:W-:-:S04]  /*f830*/  LEA R38, P3, R16, R37, 0x1 ;  /* 0x0000002510267211 */ /* 0x008fc800078608ff */
[----:B------:R-:W-:Y:S02]  /*f840*/  LEA.HI.X.SX32 R39, R16, R0, 0x1, P3 ;  /* 0x0000000010277211 */ /* 0x000fe400018f0eff */
        /* <DEDUP_REMOVED lines=24> */
[-C--:B---3--:R-:W-:Y:S02]  /*f9d0*/  LEA R38, P3, R8, R37.reuse, 0x1 ;  /* 0x0000002508267211 */ /* 0x088fe400078608ff */
[----:B------:R-:W-:Y:S02]  /*f9e0*/  LEA R34, P4, R32, R37, 0x1 ;  /* 0x0000002520227211 */ /* 0x000fe400078808ff */
        /* <DEDUP_REMOVED lines=107> */
[----:B0-----:R-:W-:-:S04]  /*100a0*/  IMAD R11, R57, 0x2, R21 ;  /* 0x00000002390b7824 */ /* 0x001fc800078e0215 */
[----:B------:R0:W-:Y:S02]  /*100b0*/  STL.64 [R1+0x4a0], R30 ;  /* 0x0004a01e01007387 */ /* 0x0001e40000100a00 */
[----:B0-----:R-:W-:-:S04]  /*100c0*/  LEA R30, P3, R13, R37, 0x1 ;  /* 0x000000250d1e7211 */ /* 0x001fc800078608ff */
[----:B------:R-:W-:Y:S02]  /*100d0*/  LEA.HI.X.SX32 R31, R13, R0, 0x1, P3 ;  /* 0x000000000d1f7211 */ /* 0x000fe400018f0eff */
[----:B-1----:R-:W-:Y:S02]  /*100e0*/  LEA R13, R56, R11, 0x1 ;  /* 0x0000000b380d7211 */ /* 0x002fe400078e08ff */
[----:B------:R-:W0:Y:S01]  /*100f0*/  LDC R56, c[0x0][0x3d8] ;  /* 0x0000f600ff387b82 */ /* 0x000e220000000800 */
[----:B------:R-:W-:Y:S04]  /*10100*/  STL.64 [R1+0x498], R28 ;  /* 0x0004981c01007387 */ /* 0x000fe80000100a00 */
[----:B------:R1:W-:Y:S01]  /*10110*/  STL.64 [R1+0x488], R30 ;  /* 0x0004881e01007387 */ /* 0x0003e20000100a00 */
[----:B0-----:R-:W-:-:S02]  /*10120*/  IMAD R57, R56, 0x2, R13 ;  /* 0x0000000238397824 */ /* 0x001fc400078e020d */
[----:B------:R-:W0:Y:S01]  /*10130*/  LDC R56, c[0x0][0x3d8] ;  /* 0x0000f600ff387b82 */ /* 0x000e220000000800 */
[-C--:B-1----:R-:W-:Y:S02]  /*10140*/  LEA R30, P3, R16, R37.reuse, 0x1 ;  /* 0x00000025101e7211 */ /* 0x082fe400078608ff */
[----:B------:R-:W-:Y:S02]  /*10150*/  LEA R28, P4, R26, R37, 0x1 ;  /* 0x000000251a1c7211 */ /* 0x000fe400078808ff */
[-C--:B------:R-:W-:Y:S02]  /*10160*/  LEA.HI.X.SX32 R31, R16, R0.reuse, 0x1, P3 ;  /* 0x00000000101f7211 */ /* 0x080fe400018f0eff */
[----:B------:R-:W-:-:S05]  /*10170*/  LEA.HI.X.SX32 R29, R26, R0, 0x1, P4 ;  /* 0x000000001a1d7211 */ /* 0x000fca00020f0eff */
[----:B------:R1:W-:Y:S01]  /*10180*/  STL.64 [R1+0x480], R28 ;  /* 0x0004801c01007387 */ /* 0x0003e20000100a00 */
[----:B0-----:R-:W-:Y:S02]  /*10190*/  IMAD R16, R56, 0x2, R57 ;  /* 0x0000000238107824 */ /* 0x001fe400078e0239 */
[----:B------:R-:W0:Y:S01]  /*101a0*/  LDC R56, c[0x0][0x3d8] ;  /* 0x0000f600ff387b82 */ /* 0x000e220000000800 */
[----:B-1----:R-:W-:-:S04]  /*101b0*/  LEA R28, P4, R20, R37, 0x1 ;  /* 0x00000025141c7211 */ /* 0x002fc800078808ff */
[----:B------:R-:W-:Y:S01]  /*101c0*/  LEA.HI.X.SX32 R29, R20, R0, 0x1, P4 ;  /* 0x00000000141d7211 */ /* 0x000fe200020f0eff */
[----:B------:R-:W-:Y:S01]  /*101d0*/  STL.64 [R1+0x478], R30 ;  /* 0x0004781e01007387 */ /* 0x000fe20000100a00 */
[----:B--2---:R-:W-:Y:S01]  /*101e0*/  IMAD R20, R77, 0x2, R16 ;  /* 0x000000024d147824 */ /* 0x004fe200078e0210 */
[-C--:B------:R-:W-:Y:S01]  /*101f0*/  LEA R26, P4, R25, R37.reuse, 0x1 ;  /* 0x00000025191a7211 */ /* 0x080fe200078808ff */
[----:B------:R-:W1:Y:S01]  /*10200*/  LDC R77, c[0x0][0x3d8] ;  /* 0x0000f600ff4d7b82 */ /* 0x000e620000000800 */
[----:B------:R2:W-:Y:S02]  /*10210*/  STL.64 [R1+0x468], R28 ;  /* 0x0004681c01007387 */ /* 0x0005e40000100a00 */
[----:B--2---:R-:W-:-:S04]  /*10220*/  LEA R28, P3, R4, R37, 0x1 ;  /* 0x00000025041c7211 */ /* 0x004fc800078608ff */
[----:B------:R-:W-:Y:S02]  /*10230*/  LEA.HI.X.SX32 R29, R4, R0, 0x1, P3 ;  /* 0x00000000041d7211 */ /* 0x000fe400018f0eff */
[----:B0-----:R-:W-:Y:S02]  /*10240*/  LEA R4, R56, R20, 0x1 ;  /* 0x0000001438047211 */ /* 0x001fe400078e08ff */
[----:B------:R-:W0:Y:S01]  /*10250*/  LDC R56, c[0x0][0x3d8] ;  /* 0x0000f600ff387b82 */ /* 0x000e220000000800 */
[----:B------:R-:W-:Y:S01]  /*10260*/  LEA.HI.X.SX32 R27, R25, R0, 0x1, P4 ;  /* 0x00000000191b7211 */ /* 0x000fe200020f0eff */
[----:B------:R-:W-:Y:S01]  /*10270*/  STL.64 [R1+0x460], R28 ;  /* 0x0004601c01007387 */ /* 0x000fe20000100a00 */
[----:B0-----:R-:W-:-:S05]  /*10280*/  IMAD R54, R56, 0x2, R4 ;  /* 0x0000000238367824 */ /* 0x001fca00078e0204 */
[----:B------:R-:W0:Y:S01]  /*10290*/  LDC R56, c[0x0][0x3d8] ;  /* 0x0000f600ff387b82 */ /* 0x000e220000000800 */
[----:B------:R2:W-:Y:S02]  /*102a0*/  STL.64 [R1+0x458], R26 ;  /* 0x0004581a01007387 */ /* 0x0005e40000100a00 */
[----:B--2---:R-:W-:-:S04]  /*102b0*/  LEA R26, P4, R10, R37, 0x1 ;  /* 0x000000250a1a7211 */ /* 0x004fc800078808ff */
[----:B------:R-:W-:Y:S01]  /*102c0*/  LEA.HI.X.SX32 R27, R10, R0, 0x1, P4 ;  /* 0x000000000a1b7211 */ /* 0x000fe200020f0eff */
[----:B0-----:R-:W-:Y:S02]  /*102d0*/  IMAD R10, R56, 0x2, R54 ;  /* 0x00000002380a7824 */ /* 0x001fe400078e0236 */
[----:B------:R-:W0:Y:S01]  /*102e0*/  LDC R56, c[0x0][0x3d8] ;  /* 0x0000f600ff387b82 */ /* 0x000e220000000800 */
[----:B------:R-:W-:-:S04]  /*102f0*/  LEA R28, P3, R8, R37, 0x1 ;  /* 0x00000025081c7211 */ /* 0x000fc800078608ff */
[----:B------:R-:W-:Y:S01]  /*10300*/  LEA.HI.X.SX32 R29, R8, R0, 0x1, P3 ;  /* 0x00000000081d7211 */ /* 0x000fe200018f0eff */
[----:B-1----:R-:W-:Y:S02]  /*10310*/  IMAD R8, R77, 0x2, R10 ;  /* 0x000000024d087824 */ /* 0x002fe400078e020a */
[----:B------:R-:W1:Y:S02]  /*10320*/  LDC R77, c[0x0][0x3d8] ;  /* 0x0000f600ff4d7b82 */ /* 0x000e640000000800 */
[----:B------:R2:W-:Y:S02]  /*10330*/  STL.64 [R1+0x448], R28 ;  /* 0x0004481c01007387 */ /* 0x0005e40000100a00 */
[----:B--2---:R-:W-:-:S04]  /*10340*/  LEA R28, P3, R19, R37, 0x1 ;  /* 0x00000025131c7211 */ /* 0x004fc800078608ff */
[----:B------:R-:W-:Y:S02]  /*10350*/  LEA.HI.X.SX32 R29, R19, R0, 0x1, P3 ;  /* 0x00000000131d7211 */ /* 0x000fe400018f0eff */
[----:B0-----:R-:W-:Y:S02]  /*10360*/  LEA R19, R56, R8, 0x1 ;  /* 0x0000000838137211 */ /* 0x001fe400078e08ff */
[----:B------:R-:W0:Y:S01]  /*10370*/  LDC R56, c[0x0][0x3d8] ;  /* 0x0000f600ff387b82 */ /* 0x000e220000000800 */
[----:B------:R-:W-:Y:S04]  /*10380*/  STL.64 [R1+0x440], R26 ;  /* 0x0004401a01007387 */ /* 0x000fe80000100a00 */
[----:B------:R2:W-:Y:S02]  /*10390*/  STL.64 [R1+0x438], R28 ;  /* 0x0004381c01007387 */ /* 0x0005e40000100a00 */
[----:B--2---:R-:W-:-:S02]  /*103a0*/  LEA R28, P3, R5, R37, 0x1 ;  /* 0x00000025051c7211 */ /* 0x004fc400078608ff */
[----:B------:R-:W-:Y:S02]  /*103b0*/  LEA R26, P4, R24, R37, 0x1 ;  /* 0x00000025181a7211 */ /* 0x000fe400078808ff */
[----:B------:R-:W-:Y:S01]  /*103c0*/  LEA.HI.X.SX32 R29, R5, R0, 0x1, P3 ;  /* 0x00000000051d7211 */ /* 0x000fe200018f0eff */
[----:B0-----:R-:W-:-:S04]  /*103d0*/  IMAD R56, R56, 0x2, R19 ;  /* 0x0000000238387824 */ /* 0x001fc800078e0213 */
[----:B-1----:R-:W-:Y:S02]  /*103e0*/  IMAD R5, R77, 0x2, R56 ;  /* 0x000000024d057824 */ /* 0x002fe400078e0238 */
[----:B------:R-:W0:Y:S01]  /*103f0*/  LDC R77, c[0x0][0x3d8] ;  /* 0x0000f600ff4d7b82 */ /* 0x000e220000000800 */
[----:B------:R-:W-:-:S05]  /*10400*/  LEA.HI.X.SX32 R27, R24, R0, 0x1, P4 ;  /* 0x00000000181b7211 */ /* 0x000fca00020f0eff */
[----:B------:R1:W-:Y:S04]  /*10410*/  STL.64 [R1+0x428], R26 ;  /* 0x0004281a01007387 */ /* 0x0003e80000100a00 */
[----:B------:R-:W-:Y:S01]  /*10420*/  STL.64 [R1+0x420], R28 ;  /* 0x0004201c01007387 */ /* 0x000fe20000100a00 */
[----:B-1----:R-:W-:-:S04]  /*10430*/  LEA R26, P4, R15, R37, 0x1 ;  /* 0x000000250f1a7211 */ /* 0x002fc800078808ff */
[----:B------:R-:W-:Y:S01]  /*10440*/  LEA.HI.X.SX32 R27, R15, R0, 0x1, P4 ;  /* 0x000000000f1b7211 */ /* 0x000fe200020f0eff */
[----:B------:R-:W-:Y:S01]  /*10450*/  IMAD R15, R78, 0x2, R5 ;  /* 0x000000024e0f7824 */ /* 0x000fe200078e0205 */
[-C--:B------:R-:W-:Y:S01]  /*10460*/  LEA R24, P4, R23, R37.reuse, 0x1 ;  /* 0x0000002517187211 */ /* 0x080fe200078808ff */
[----:B------:R-:W1:Y:S02]  /*10470*/  LDC R78, c[0x0][0x3d8] ;  /* 0x0000f600ff4e7b82 */ /* 0x000e640000000800 */
[----:B------:R2:W-:Y:S02]  /*10480*/  STL.64 [R1+0x418], R26 ;  /* 0x0004181a01007387 */ /* 0x0005e40000100a00 */
[----:B--2---:R-:W-:-:S04]  /*10490*/  LEA R26, P3, R12, R37, 0x1 ;  /* 0x000000250c1a7211 */ /* 0x004fc800078608ff */
[-C--:B------:R-:W-:Y:S02]  /*104a0*/  LEA.HI.X.SX32 R27, R12, R0.reuse, 0x1, P3 ;  /* 0x000000000c1b7211 */ /* 0x080fe400018f0eff */
        /* <DEDUP_REMOVED lines=21> */
[----:B------:R2:W-:Y:S01]  /*10600*/  STL.64 [R1+0x3e0], R26 ;  /* 0x0003e01a01007387 */ /* 0x0005e20000100a00 */
[----:B0-----:R-:W-:-:S02]  /*10610*/  IMAD R51, R77, 0x2, R14 ;  /* 0x000000024d337824 */ /* 0x001fc400078e020e */
[----:B------:R-:W0:Y:S01]  /*10620*/  LDC R77, c[0x0][0x3d8] ;  /* 0x0000f600ff4d7b82 */ /* 0x000e220000000800 */
[-C--:B--2---:R-:W-:Y:S02]  /*10630*/  LEA R26, P3, R6, R37.reuse, 0x1 ;  /* 0x00000025061a7211 */ /* 0x084fe400078608ff */
[----:B------:R-:W-:Y:S02]  /*10640*/  LEA R24, P4, R22, R37, 0x1 ;  /* 0x0000002516187211 */ /* 0x000fe400078808ff */
[-C--:B------:R-:W-:Y:S02]  /*10650*/  LEA.HI.X.SX32 R27, R6, R0.reuse, 0x1, P3 ;  /* 0x00000000061b7211 */ /* 0x080fe400018f0eff */
[----:B------:R-:W-:-:S05]  /*10660*/  LEA.HI.X.SX32 R25, R22, R0, 0x1, P4 ;  /* 0x0000000016197211 */ /* 0x000fca00020f0eff */
[----:B------:R2:W-:Y:S01]  /*10670*/  STL.64 [R1+0x3d8], R24 ;  /* 0x0003d81801007387 */ /* 0x0005e20000100a00 */
[----:B0-----:R-:W-:Y:S02]  /*10680*/  IMAD R6, R77, 0x2, R51 ;  /* 0x000000024d067824 */ /* 0x001fe400078e0233 */
[----:B------:R-:W0:Y:S01]  /*10690*/  LDC R77, c[0x0][0x3d8] ;  /* 0x0000f600ff4d7b82 */ /* 0x000e220000000800 */
[----:B--2---:R-:W-:-:S04]  /*106a0*/  LEA R24, P4, R17, R37, 0x1 ;  /* 0x0000002511187211 */ /* 0x004fc800078808ff */
[----:B------:R-:W-:Y:S01]  /*106b0*/  LEA.HI.X.SX32 R25, R17, R0, 0x1, P4 ;  /* 0x0000000011197211 */ /* 0x000fe200020f0eff */
[----:B------:R-:W-:Y:S01]  /*106c0*/  STL.64 [R1+0x3c8], R26 ;  /* 0x0003c81a01007387 */ /* 0x000fe20000100a00 */
[----:B-1----:R-:W-:Y:S02]  /*106d0*/  IMAD R17, R78, 0x2, R6 ;  /* 0x000000024e117824 */ /* 0x002fe400078e0206 */
[----:B------:R-:W1:Y:S01]  /*106e0*/  LDC R78, c[0x0][0x3d8] ;  /* 0x0000f600ff4e7b82 */ /* 0x000e620000000800 */
[----:B------:R2:W-:Y:S02]  /*106f0*/  STL.64 [R1+0x3c0], R24 ;  /* 0x0003c01801007387 */ /* 0x0005e40000100a00 */
[----:B--2---:R-:W-:-:S04]  /*10700*/  LEA R24, P3, R9, R37, 0x1 ;  /* 0x0000002509187211 */ /* 0x004fc800078608ff */
[----:B------:R-:W-:Y:S02]  /*10710*/  LEA.HI.X.SX32 R25, R9, R0, 0x1, P3 ;  /* 0x0000000009197211 */ /* 0x000fe400018f0eff */
[----:B0-----:R-:W-:Y:S02]  /*10720*/  LEA R9, R77, R17, 0x1 ;  /* 0x000000114d097211 */ /* 0x001fe400078e08ff */
[----:B------:R-:W0:Y:S01]  /*10730*/  LDC R77, c[0x0][0x3d8] ;  /* 0x0000f600ff4d7b82 */ /* 0x000e220000000800 */
[----:B------:R2:W-:Y:S02]  /*10740*/  STL.64 [R1+0x3b8], R24 ;  /* 0x0003b81801007387 */ /* 0x0005e40000100a00 */
[----:B0-----:R-:W-:-:S05]  /*10750*/  IMAD R52, R77, 0x2, R9 ;  /* 0x000000024d347824 */ /* 0x001fca00078e0209 */
[----:B------:R-:W0:Y:S01]  /*10760*/  LDC R77, c[0x0][0x3d8] ;  /* 0x0000f600ff4d7b82 */ /* 0x000e220000000800 */
[----:B--2---:R-:W-:-:S04]  /*10770*/  LEA R24, P3, R11, R37, 0x1 ;  /* 0x000000250b187211 */ /* 0x004fc800078608ff */
[----:B------:R-:W-:Y:S02]  /*10780*/  LEA.HI.X.SX32 R25, R11, R0, 0x1, P3 ;  /* 0x000000000b197211 */ /* 0x000fe400018f0eff */
[----:B------:R-:W-:-:S04]  /*10790*/  LEA R22, P4, R21, R37, 0x1 ;  /* 0x0000002515167211 */ /* 0x000fc800078808ff */
[----:B------:R-:W-:Y:S01]  /*107a0*/  LEA.HI.X.SX32 R23, R21, R0, 0x1, P4 ;  /* 0x0000000015177211 */ /* 0x000fe200020f0eff */
[----:B0-----:R-:W-:Y:S02]  /*107b0*/  IMAD R11, R77, 0x2, R52 ;  /* 0x000000024d0b7824 */ /* 0x001fe400078e0234 */
[----:B------:R-:W0:Y:S02]  /*107c0*/  LDC R77, c[0x0][0x3d8] ;  /* 0x0000f600ff4d7b82 */ /* 0x000e240000000800 */
[----:B------:R2:W-:Y:S04]  /*107d0*/  STL.64 [R1+0x3a8], R22 ;  /* 0x0003a81601007387 */ /* 0x0005e80000100a00 */
[----:B------:R3:W-:Y:S01]  /*107e0*/  STL.64 [R1+0x3a0], R24 ;  /* 0x0003a01801007387 */ /* 0x0007e20000100a00 */
[----:B--2---:R-:W-:-:S04]  /*107f0*/  LEA R22, P4, R13, R37, 0x1 ;  /* 0x000000250d167211 */ /* 0x004fc800078808ff */
[-C--:B------:R-:W-:Y:S01]  /*10800*/  LEA.HI.X.SX32 R23, R13, R0.reuse, 0x1, P4 ;  /* 0x000000000d177211 */ /* 0x080fe200020f0eff */
[----:B-1----:R-:W-:Y:S01]  /*10810*/  IMAD R13, R78, 0x2, R11 ;  /* 0x000000024e0d7824 */ /* 0x002fe200078e020b */
[C---:B---3--:R-:W-:Y:S01]  /*10820*/  LEA R24, P3, R16.reuse, R37, 0x1 ;  /* 0x0000002510187211 */ /* 0x048fe200078608ff */
[----:B------:R-:W1:Y:S03]  /*10830*/  LDC R78, c[0x0][0x3d8] ;  /* 0x0000f600ff4e7b82 */ /* 0x000e660000000800 */
[----:B------:R-:W-:Y:S02]  /*10840*/  LEA.HI.X.SX32 R25, R16, R0, 0x1, P3 ;  /* 0x0000000010197211 */ /* 0x000fe400018f0eff */
[----:B0-----:R-:W-:-:S03]  /*10850*/  LEA R16, R77, R13, 0x1 ;  /* 0x0000000d4d107211 */ /* 0x001fc600078e08ff */
[----:B------:R-:W0:Y:S01]  /*10860*/  LDC R77, c[0x0][0x3d8] ;  /* 0x0000f600ff4d7b82 */ /* 0x000e220000000800 */
[----:B------:R-:W-:Y:S04]  /*10870*/  STL.64 [R1+0x398], R22 ;  /* 0x0003981601007387 */ /* 0x000fe80000100a00 */
[----:B------:R2:W-:Y:S01]  /*10880*/  STL.64 [R1+0x388], R24 ;  /* 0x0003881801007387 */ /* 0x0005e20000100a00 */
[----:B0-----:R-:W-:Y:S02]  /*10890*/  IMAD R50, R77, 0x2, R16 ;  /* 0x000000024d327824 */ /* 0x001fe400078e0210 */
[----:B------:R-:W0:Y:S01]  /*108a0*/  LDC R77, c[0x0][0x3d8] ;  /* 0x0000f600ff4d7b82 */ /* 0x000e220000000800 */
[-C--:B--2---:R-:W-:Y:S02]  /*108b0*/  LEA R24, P3, R4, R37.reuse, 0x1 ;  /* 0x0000002504187211 */ /* 0x084fe400078608ff */
[----:B------:R-:W-:-:S02]  /*108c0*/  LEA R22, P4, R20, R37, 0x1 ;  /* 0x0000002514167211 */ /* 0x000fc400078808ff */
        /* <DEDUP_REMOVED lines=8> */
[----:B-1----:R-:W-:Y:S01]  /*10950*/  IMAD R10, R78, 0x2, R4 ;  /* 0x000000024e0a7824 */ /* 0x002fe200078e0204 */
        /* <DEDUP_REMOVED lines=29> */
[CC--:B--2---:R-:W-:Y:S02]  /*10b30*/  LEA R22, P3, R7.reuse, R37.reuse, 0x1 ;  /* 0x0000002507167211 */ /* 0x0c4fe400078608ff */
[C---:B------:R-:W-:Y:S02]  /*10b40*/  LEA R20, P4, R18.reuse, R37, 0x1 ;  /* 0x0000002512147211 */ /* 0x040fe400078808ff */
        /* <DEDUP_REMOVED lines=147> */
[-C--:B------:R-:W-:Y:S02]  /*11480*/  LEA.HI.X.SX32 R13, R10, R0.reuse, 0x1, P4 ;  /* 0x000000000a0d7211 */ /* 0x080fe400020f0eff */
[----:B---3--:R-:W-:Y:S02]  /*11490*/  LEA R14, P3, R4, R37, 0x1 ;  /* 0x00000025040e7211 */ /* 0x008fe400078608ff */
[----:B-1----:R-:W-:Y:S02]  /*114a0*/  LEA R10, R78, R9, 0x1 ;  /* 0x000000094e0a7211 */ /* 0x002fe400078e08ff */
[----:B------:R-:W-:Y:S01]  /*114b0*/  LEA.HI.X.SX32 R15, R4, R0, 0x1, P3 ;  /* 0x00000000040f7211 */ /* 0x000fe200018f0eff */
[----:B------:R1:W-:Y:S01]  /*114c0*/  STL.64 [R1+0x1e0], R12 ;  /* 0x0001e00c01007387 */ /* 0x0003e20000100a00 */
[----:B------:R-:W2:Y:S01]  /*114d0*/  LDC R78, c[0x0][0x3d8] ;  /* 0x0000f600ff4e7b82 */ /* 0x000ea20000000800 */
[----:B0-----:R-:W-:-:S07]  /*114e0*/  IMAD R4, R77, 0x2, R10 ;  /* 0x000000024d047824 */ /* 0x001fce00078e020a */
[----:B------:R-:W0:Y:S01]  /*114f0*/  LDC R77, c[0x0][0x3d8] ;  /* 0x0000f600ff4d7b82 */ /* 0x000e220000000800 */
[----:B-1----:R-:W-:-:S04]  /*11500*/  LEA R12, P4, R8, R37, 0x1 ;  /* 0x00000025080c7211 */ /* 0x002fc800078808ff */
[----:B------:R-:W-:Y:S01]  /*11510*/  LEA.HI.X.SX32 R13, R8, R0, 0x1, P4 ;  /* 0x00000000080d7211 */ /* 0x000fe200020f0eff */
[----:B0-----:R-:W-:Y:S02]  /*11520*/  IMAD R39, R77, 0x2, R4 ;  /* 0x000000024d277824 */ /* 0x001fe400078e0204 */
[----:B------:R-:W0:Y:S01]  /*11530*/  LDC R77, c[0x0][0x3d8] ;  /* 0x0000f600ff4d7b82 */ /* 0x000e220000000800 */
[----:B------:R-:W-:Y:S04]  /*11540*/  STL.64 [R1+0x1d8], R14 ;  /* 0x0001d80e01007387 */ /* 0x000fe80000100a00 */
[----:B------:R1:W-:Y:S02]  /*11550*/  STL.64 [R1+0x1d0], R12 ;  /* 0x0001d00c01007387 */ /* 0x0003e40000100a00 */
[----:B-1----:R-:W-:-:S04]  /*11560*/  LEA R12, P4, R7, R37, 0x1 ;  /* 0x00000025070c7211 */ /* 0x002fc800078808ff */
[-C--:B------:R-:W-:Y:S02]  /*11570*/  LEA.HI.X.SX32 R13, R7, R0.reuse, 0x1, P4 ;  /* 0x00000000070d7211 */ /* 0x080fe400020f0eff */
[----:B0-----:R-:W-:Y:S02]  /*11580*/  LEA R7, R77, R39, 0x1 ;  /* 0x000000274d077211 */ /* 0x001fe400078e08ff */
[----:B------:R-:W0:Y:S01]  /*11590*/  LDC R77, c[0x0][0x3d8] ;  /* 0x0000f600ff4d7b82 */ /* 0x000e220000000800 */
[C---:B------:R-:W-:Y:S02]  /*115a0*/  LEA R14, P3, R5.reuse, R37, 0x1 ;  /* 0x00000025050e7211 */ /* 0x040fe400078608ff */
[----:B--2---:R-:W-:Y:S02]  /*115b0*/  IMAD R8, R78, 0x2, R7 ;  /* 0x000000024e087824 */ /* 0x004fe400078e0207 */
[----:B------:R-:W-:-:S03]  /*115c0*/  LEA.HI.X.SX32 R15, R5, R0, 0x1, P3 ;  /* 0x00000000050f7211 */ /* 0x000fc600018f0eff */
[----:B------:R-:W1:Y:S01]  /*115d0*/  LDC R78, c[0x0][0x3d8] ;  /* 0x0000f600ff4e7b82 */ /* 0x000e620000000800 */
[----:B0-----:R-:W-:-:S07]  /*115e0*/  IMAD R5, R77, 0x2, R8 ;  /* 0x000000024d057824 */ /* 0x001fce00078e0208 */
[----:B------:R-:W0:Y:S01]  /*115f0*/  LDC R77, c[0x0][0x3d8] ;  /* 0x0000f600ff4d7b82 */ /* 0x000e220000000800 */
[----:B------:R-:W-:Y:S02]  /*11600*/  LEA R16, P3, R6, R37, 0x1 ;  /* 0x0000002506107211 */ /* 0x000fe400078608ff */
[----:B-1----:R-:W-:-:S05]  /*11610*/  LEA R40, R78, R5, 0x1 ;  /* 0x000000054e287211 */ /* 0x002fca00078e08ff */
[----:B------:R-:W1:Y:S01]  /*11620*/  LDC R78, c[0x0][0x3d8] ;  /* 0x0000f600ff4e7b82 */ /* 0x000e620000000800 */
[----:B------:R-:W-:Y:S01]  /*11630*/  LEA.HI.X.SX32 R17, R6, R0, 0x1, P3 ;  /* 0x0000000006117211 */ /* 0x000fe200018f0eff */
[----:B------:R2:W-:Y:S04]  /*11640*/  STL.64 [R1+0x1c0], R14 ;  /* 0x0001c00e01007387 */ /* 0x0005e80000100a00 */
[----:B------:R3:W-:Y:S01]  /*11650*/  STL.64 [R1+0x1b8], R12 ;  /* 0x0001b80c01007387 */ /* 0x0007e20000100a00 */
[----:B0-----:R-:W-:Y:S02]  /*11660*/  IMAD R6, R77, 0x2, R40 ;  /* 0x000000024d067824 */ /* 0x001fe400078e0228 */
[----:B------:R-:W0:Y:S01]  /*11670*/  LDC R77, c[0x0][0x3d8] ;  /* 0x0000f600ff4d7b82 */ /* 0x000e220000000800 */
[----:B--2---:R-:W-:-:S02]  /*11680*/  LEA R14, P4, R9, R37, 0x1 ;  /* 0x00000025090e7211 */ /* 0x004fc400078808ff */
[CC--:B---3--:R-:W-:Y:S02]  /*11690*/  LEA R12, P5, R10.reuse, R37.reuse, 0x1 ;  /* 0x000000250a0c7211 */ /* 0x0c8fe400078a08ff */
[-C--:B------:R-:W-:Y:S02]  /*116a0*/  LEA.HI.X.SX32 R15, R9, R0.reuse, 0x1, P4 ;  /* 0x00000000090f7211 */ /* 0x080fe400020f0eff */
[-C--:B------:R-:W-:Y:S02]  /*116b0*/  LEA.HI.X.SX32 R13, R10, R0.reuse, 0x1, P5 ;  /* 0x000000000a0d7211 */ /* 0x080fe400028f0eff */
[C---:B------:R-:W-:Y:S01]  /*116c0*/  LEA R10, P3, R4.reuse, R37, 0x1 ;  /* 0x00000025040a7211 */ /* 0x040fe200078608ff */
[----:B------:R-:W-:Y:S03]  /*116d0*/  STL.64 [R1+0x1b0], R16 ;  /* 0x0001b01001007387 */ /* 0x000fe60000100a00 */
[----:B------:R-:W-:Y:S01]  /*116e0*/  LEA.HI.X.SX32 R11, R4, R0, 0x1, P3 ;  /* 0x00000000040b7211 */ /* 0x000fe200018f0eff */
[----:B------:R-:W-:Y:S01]  /*116f0*/  STL.64 [R1+0x1a0], R14 ;  /* 0x0001a00e01007387 */ /* 0x000fe20000100a00 */
[----:B-1----:R-:W-:-:S02]  /*11700*/  IMAD R4, R78, 0x2, R6 ;  /* 0x000000024e047824 */ /* 0x002fc400078e0206 */
[----:B------:R-:W1:Y:S01]  /*11710*/  LDC R78, c[0x0][0x3d8] ;  /* 0x0000f600ff4e7b82 */ /* 0x000e620000000800 */
[----:B------:R2:W-:Y:S02]  /*11720*/  STL.64 [R1+0x198], R12 ;  /* 0x0001980c01007387 */ /* 0x0005e40000100a00 */
[----:B--2---:R-:W-:-:S04]  /*11730*/  LEA R12, P3, R7, R37, 0x1 ;  /* 0x00000025070c7211 */ /* 0x004fc800078608ff */
[----:B------:R-:W-:Y:S02]  /*11740*/  LEA.HI.X.SX32 R13, R7, R0, 0x1, P3 ;  /* 0x00000000070d7211 */ /* 0x000fe400018f0eff */
[----:B0-----:R-:W-:Y:S02]  /*11750*/  LEA R7, R77, R4, 0x1 ;  /* 0x000000044d077211 */ /* 0x001fe400078e08ff */
[----:B------:R-:W0:Y:S01]  /*11760*/  LDC R77, c[0x0][0x3d8] ;  /* 0x0000f600ff4d7b82 */ /* 0x000e220000000800 */
[----:B------:R2:W-:Y:S04]  /*11770*/  STL.64 [R1+0x190], R10 ;  /* 0x0001900a01007387 */ /* 0x0005e80000100a00 */
[----:B------:R3:W-:Y:S01]  /*11780*/  STL.64 [R1+0x180], R12 ;  /* 0x0001800c01007387 */ /* 0x0007e20000100a00 */
[----:B--2---:R-:W-:Y:S01]  /*11790*/  LEA R10, P4, R8, R37, 0x1 ;  /* 0x00000025080a7211 */ /* 0x004fe200078808ff */
[----:B0-----:R-:W-:-:S02]  /*117a0*/  IMAD R38, R77, 0x2, R7 ;  /* 0x000000024d267824 */ /* 0x001fc400078e0207 */
[----:B------:R-:W0:Y:S01]  /*117b0*/  LDC R77, c[0x0][0x3d8] ;  /* 0x0000f600ff4d7b82 */ /* 0x000e220000000800 */
[----:B------:R-:W-:-:S05]  /*117c0*/  LEA.HI.X.SX32 R11, R8, R0, 0x1, P4 ;  /* 0x00000000080b7211 */ /* 0x000fca00020f0eff */
[----:B------:R2:W-:Y:S01]  /*117d0*/  STL.64 [R1+0x178], R10 ;  /* 0x0001780a01007387 */ /* 0x0005e20000100a00 */
[-C--:B---3--:R-:W-:Y:S02]  /*117e0*/  LEA R12, P3, R5, R37.reuse, 0x1 ;  /* 0x00000025050c7211 */ /* 0x088fe400078608ff */
[----:B--2---:R-:W-:-:S04]  /*117f0*/  LEA R10, P4, R6, R37, 0x1 ;  /* 0x00000025060a7211 */ /* 0x004fc800078808ff */
[-C--:B------:R-:W-:Y:S01]  /*11800*/  LEA.HI.X.SX32 R11, R6, R0.reuse, 0x1, P4 ;  /* 0x00000000060b7211 */ /* 0x080fe200020f0eff */
[----:B0-----:R-:W-:Y:S02]  /*11810*/  IMAD R6, R77, 0x2, R38 ;  /* 0x000000024d067824 */ /* 0x001fe400078e0226 */
[----:B------:R-:W0:Y:S01]  /*11820*/  LDC R77, c[0x0][0x3d8] ;  /* 0x0000f600ff4d7b82 */ /* 0x000e220000000800 */
[----:B------:R-:W-:Y:S02]  /*11830*/  LEA.HI.X.SX32 R13, R5, R0, 0x1, P3 ;  /* 0x00000000050d7211 */ /* 0x000fe400018f0eff */
[----:B------:R-:W-:-:S04]  /*11840*/  LEA R8, P3, R4, R37, 0x1 ;  /* 0x0000002504087211 */ /* 0x000fc800078608ff */
[----:B------:R-:W-:Y:S01]  /*11850*/  LEA.HI.X.SX32 R9, R4, R0, 0x1, P3 ;  /* 0x0000000004097211 */ /* 0x000fe200018f0eff */
[----:B------:R2:W-:Y:S01]  /*11860*/  STL.64 [R1+0x170], R12 ;  /* 0x0001700c01007387 */ /* 0x0005e20000100a00 */
[----:B-1----:R-:W-:-:S03]  /*11870*/  LEA R5, R78, R6, 0x1 ;  /* 0x000000064e057211 */ /* 0x002fc600078e08ff */
[----:B------:R-:W-:Y:S04]  /*11880*/  STL.64 [R1+0x160], R10 ;  /* 0x0001600a01007387 */ /* 0x000fe80000100a00 */
[----:B------:R1:W-:Y:S01]  /*11890*/  STL.64 [R1+0x158], R8 ;  /* 0x0001580801007387 */ /* 0x0003e20000100a00 */
[-C--:B--2---:R-:W-:Y:S02]  /*118a0*/  LEA R12, P4, R6, R37.reuse, 0x1 ;  /* 0x00000025060c7211 */ /* 0x084fe400078808ff */
[-C--:B-1----:R-:W-:Y:S01]  /*118b0*/  LEA R8, P5, R7, R37.reuse, 0x1 ;  /* 0x0000002507087211 */ /* 0x082fe200078a08ff */
[----:B0-----:R-:W-:Y:S01]  /*118c0*/  IMAD R4, R77, 0x2, R5 ;  /* 0x000000024d047824 */ /* 0x001fe200078e0205 */
[----:B------:R-:W-:Y:S01]  /*118d0*/  LEA R10, P3, R5, R37, 0x1 ;  /* 0x00000025050a7211 */ /* 0x000fe200078608ff */
[----:B------:R-:W0:Y:S01]  /*118e0*/  LDC R77, c[0x0][0x3d8] ;  /* 0x0000f600ff4d7b82 */ /* 0x000e220000000800 */
[----:B------:R-:W-:-:S02]  /*118f0*/  LEA.HI.X.SX32 R9, R7, R0, 0x1, P5 ;  /* 0x0000000007097211 */ /* 0x000fc400028f0eff */
[----:B------:R-:W-:-:S03]  /*11900*/  LEA.HI.X.SX32 R13, R6, R0, 0x1, P4 ;  /* 0x00000000060d7211 */ /* 0x000fc600020f0eff */
[----:B------:R1:W-:Y:S01]  /*11910*/  STL.64 [R1+0x150], R8 ;  /* 0x0001500801007387 */ /* 0x0003e20000100a00 */
[----:B------:R-:W-:-:S03]  /*11920*/  LEA.HI.X.SX32 R11, R5, R0, 0x1, P3 ;  /* 0x00000000050b7211 */ /* 0x000fc600018f0eff */
[----:B------:R2:W-:Y:S01]  /*11930*/  STL.64 [R1+0x140], R12 ;  /* 0x0001400c01007387 */ /* 0x0005e20000100a00 */
[----:B-1----:R-:W-:-:S04]  /*11940*/  LEA R8, P5, R4, R37, 0x1 ;  /* 0x0000002504087211 */ /* 0x002fc800078a08ff */
[----:B------:R-:W-:Y:S01]  /*11950*/  LEA.HI.X.SX32 R9, R4, R0, 0x1, P5 ;  /* 0x0000000004097211 */ /* 0x000fe200028f0eff */
[----:B------:R2:W-:Y:S04]  /*11960*/  STL.64 [R1+0x138], R10 ;  /* 0x0001380a01007387 */ /* 0x0005e80000100a00 */
[----:B------:R2:W-:Y:S01]  /*11970*/  STL.64 [R1+0x130], R8 ;  /* 0x0001300801007387 */ /* 0x0005e20000100a00 */
[----:B------:R-:W-:Y:S01]  /*11980*/  UIADD3 UR5, UPT, UPT, UR8, 0x100, URZ ;  /* 0x0000010008057890 */ /* 0x000fe2000fffe0ff */
[----:B------:R-:W-:Y:S01]  /*11990*/  PRMT R225, RZ, 0x7610, R225 ;  /* 0x00007610ffe17816 */ /* 0x000fe200000000e1 */
[----:B0-----:R-:W-:Y:S01]  /*119a0*/  IMAD R87, R77, 0x2, R4 ;  /* 0x000000024d577824 */ /* 0x001fe200078e0204 */
        /* <DEDUP_REMOVED lines=149> */
[----:B------:R-:W-:Y:S01]  /*12300*/  PRMT R230, RZ, 0x7610, R230 ;  /* 0x00007610ffe67816 */ /* 0x000fe200000000e6 */
[----:B------:R-:W-:Y:S06]  /*12310*/  BAR.SYNC.DEFER_BLOCKING 0x0 ;  /* 0x0000000000007b1d */ /* 0x000fec0000010000 */
[----:B--2---:R-:W-:Y:S05]  /*12320*/  @!P2 BRA `(.L_x_6) ;  /* 0x0000000800dca947 */ /* 0x004fea0003800000 */
[----:B------:R-:W2:Y:S01]  /*12330*/  LDL R77, [R1+0x1190] ;  /* 0x00119000014d7983 */ /* 0x000ea20000100800 */
[----:B------:R-:W-:Y:S02]  /*12340*/  MOV R7, UR9 ;  /* 0x0000000900077c02 */ /* 0x000fe40008000f00 */
[----:B------:R-:W-:Y:S01]  /*12350*/  ELECT P3, URZ, PT ;  /* 0x0000000000ff782f */ /* 0x000fe20003860000 */
[----:B------:R-:W-:Y:S01]  /*12360*/  IMAD.MOV.U32 R209, RZ, RZ, RZ ;  /* 0x000000ffffd17224 */ /* 0x000fe200078e00ff */
[----:B------:R-:W-:Y:S01]  /*12370*/  UMOV UR50, 0x0 ;  /* 0x0000000000327882 */ /* 0x000fe20000000000 */
[----:B------:R-:W-:Y:S01]  /*12380*/  SHF.R.U32.HI R7, RZ, 0x4, R7 ;  /* 0x00000004ff077819 */ /* 0x000fe20000011607 */
[----:B------:R-:W-:Y:S01]  /*12390*/  UMOV UR51, 0x4108490 ;  /* 0x0410849000337882 */ /* 0x000fe20000000000 */
[----:B------:R-:W-:Y:S01]  /*123a0*/  UMOV UR70, 0x0 ;  /* 0x0000000000467882 */ /* 0x000fe20000000000 */
[----:B------:R-:W-:Y:S01]  /*123b0*/  UMOV UR71, 0x4108490 ;  /* 0x0410849000477882 */ /* 0x000fe20000000000 */
[----:B------:R-:W-:Y:S01]  /*123c0*/  SGXT.U32 R7, R7, 0xe ;  /* 0x0000000e0707781a */ /* 0x000fe20000000000 */
[----:B------:R-:W-:Y:S01]  /*123d0*/  UMOV UR52, 0x0 ;  /* 0x0000000000347882 */ /* 0x000fe20000000000 */
[----:B------:R-:W-:Y:S01]  /*123e0*/  UMOV UR53, 0x4108490 ;  /* 0x0410849000357882 */ /* 0x000fe20000000000 */
[----:B------:R-:W-:Y:S01]  /*123f0*/  UMOV UR44, 0x0 ;  /* 0x00000000002c7882 */ /* 0x000fe20000000000 */
[----:B------:R-:W-:Y:S01]  /*12400*/  R2UR UR4, R7 ;  /* 0x00000000070472ca */ /* 0x000fe200000e0000 */
[----:B------:R-:W-:Y:S01]  /*12410*/  UMOV UR45, 0x4108490 ;  /* 0x04108490002d7882 */ /* 0x000fe20000000000 */
[----:B------:R-:W-:Y:S01]  /*12420*/  @P3 MOV R5, 0x40004040 ;  /* 0x4000404000053802 */ /* 0x000fe20000000f00 */
[----:B------:R-:W-:Y:S01]  /*12430*/  UMOV UR64, 0x0 ;  /* 0x0000000000407882 */ /* 0x000fe20000000000 */
[----:B------:R-:W-:Y:S01]  /*12440*/  @P3 MOV R8, R208 ;  /* 0x000000d000083202 */ /* 0x000fe20000000f00 */
[----:B------:R-:W-:Y:S01]  /*12450*/  UMOV UR65, 0x4108490 ;  /* 0x0410849000417882 */ /* 0x000fe20000000000 */
[C---:B------:R-:W-:Y:S01]  /*12460*/  @P3 R2UR UR47, R5.reuse ;  /* 0x00000000052f32ca */ /* 0x040fe200000e0000 */
[----:B------:R-:W-:Y:S01]  /*12470*/  UMOV UR48, 0x0 ;  /* 0x0000000000307882 */ /* 0x000fe20000000000 */
[----:B------:R-:W-:Y:S01]  /*12480*/  @P3 R2UR UR63, R5 ;  /* 0x00000000053f32ca */ /* 0x000fe200000e0000 */
[----:B------:R-:W-:Y:S01]  /*12490*/  UMOV UR49, 0x4108490 ;  /* 0x0410849000317882 */ /* 0x000fe20000000000 */
[----:B------:R-:W-:Y:S01]  /*124a0*/  UMOV UR58, 0x0 ;  /* 0x00000000003a7882 */ /* 0x000fe20000000000 */
[----:B------:R-:W-:Y:S01]  /*124b0*/  UMOV UR59, 0x4108490 ;  /* 0x04108490003b7882 */ /* 0x000fe20000000000 */
[----:B------:R-:W-:Y:S01]  /*124c0*/  UMOV UR68, 0x0 ;  /* 0x0000000000447882 */ /* 0x000fe20000000000 */
[----:B------:R-:W-:Y:S01]  /*124d0*/  IMAD.U32 R4, RZ, RZ, UR4 ;  /* 0x00000004ff047e24 */ /* 0x000fe2000f8e00ff */
[----:B------:R-:W-:Y:S01]  /*124e0*/  @P3 R2UR UR4, R8 ;  /* 0x00000000080432ca */ /* 0x000fe200000e0000 */
[----:B------:R-:W-:Y:S01]  /*124f0*/  UMOV UR69, 0x4108490 ;  /* 0x0410849000457882 */ /* 0x000fe20000000000 */
[----:B------:R-:W-:Y:S01]  /*12500*/  UMOV UR66, 0x0 ;  /* 0x0000000000427882 */ /* 0x000fe20000000000 */
[----:B------:R-:W-:Y:S01]  /*12510*/  UMOV UR67, 0x4108490 ;  /* 0x0410849000437882 */ /* 0x000fe20000000000 */
[----:B------:R-:W-:Y:S01]  /*12520*/  @P3 R2UR UR46, R4 ;  /* 0x00000000042e32ca */ /* 0x000fe200000e0000 */
[----:B------:R-:W-:Y:S01]  /*12530*/  UMOV UR60, 0x0 ;  /* 0x00000000003c7882 */ /* 0x000fe20000000000 */
        /* <DEDUP_REMOVED lines=29> */
[----:B--2---:R-:W-:-:S05]  /*12710*/  VIADD R6, R77, 0x10000 ;  /* 0x000100004d067836 */ /* 0x004fca0000000000 */
[----:B------:R-:W-:-:S04]  /*12720*/  SHF.R.U32.HI R6, RZ, 0x4, R6 ;  /* 0x00000004ff067819 */ /* 0x000fc80000011606 */
[----:B------:R-:W-:-:S04]  /*12730*/  SGXT.U32 R6, R6, 0xe ;  /* 0x0000000e0606781a */ /* 0x000fc80000000000 */
[C---:B------:R-:W-:Y:S02]  /*12740*/  R2UR UR12, R6.reuse ;  /* 0x00000000060c72ca */ /* 0x040fe400000e0000 */
[----:B------:R-:W-:-:S04]  /*12750*/  IADD3 R6, P4, PT, R6, 0x2, RZ ;  /* 0x0000000206067810 */ /* 0x000fc80007f9e0ff */
[----:B------:R-:W-:-:S07]  /*12760*/  R2UR UR14, R6 ;  /* 0x00000000060e72ca */ /* 0x000fce00000e0000 */
[----:B------:R-:W-:-:S05]  /*12770*/  IMAD.U32 R4, RZ, RZ, UR12 ;  /* 0x0000000cff047e24 */ /* 0x000fca000f8e00ff */
[----:B------:R-:W-:Y:S02]  /*12780*/  @P3 R2UR UR62, R4 ;  /* 0x00000000043e32ca */ /* 0x000fe400000e0000 */
[----:B------:R-:W-:Y:S02]  /*12790*/  CS2R R4, SRZ ;  /* 0x0000000000047805 */ /* 0x000fe4000001ff00 */
[----:B------:R-:W-:-:S04]  /*127a0*/  IADD3 R7, P3, PT, R7, 0x80, RZ ;  /* 0x0000008007077810 */ /* 0x000fc80007f7e0ff */
[----:B------:R-:W-:Y:S02]  /*127b0*/  R2UR UR12, R7 ;  /* 0x00000000070c72ca */ /* 0x000fe400000e0000 */
[----:B------:R-:W-:Y:S02]  /*127c0*/  IADD3.X R5, PT, PT, R5, 0x40004040, RZ, P3, !PT ;  /* 0x4000404005057810 */ /* 0x000fe40001ffe4ff */
[----:B------:R-:W-:Y:S02]  /*127d0*/  IADD3.X R4, PT, PT, R4, 0x40004040, RZ, P4, !PT ;  /* 0x4000404004047810 */ /* 0x000fe400027fe4ff */
[----:B------:R-:W-:Y:S01]  /*127e0*/  R2UR UR13, R5 ;  /* 0x00000000050d72ca */ /* 0x000fe200000e0000 */
[----:B------:R0:W-:Y:S01]  /*127f0*/  UTCHMMA gdesc[UR46], gdesc[UR62], tmem[UR5], tmem[UR50], idesc[UR51], !UPT ;  /* 0x00ff323e2e0075ea */ /* 0x0001e2000f800005 */
[----:B------:R-:W-:-:S11]  /*12800*/  R2UR UR15, R4 ;  /* 0x00000000040f72ca */ /* 0x000fd600000e0000 */
[----:B------:R-:W-:Y:S02]  /*12810*/  UIADD3.64 UR42, UPT, UPT, UR12, 0x80, URZ ;  /* 0x000000800c2a7897 */ /* 0x000fe4000fffe0ff */
[----:B------:R-:W-:Y:S02]  /*12820*/  UIADD3.64 UR54, UPT, UPT, UR14, 0x2, URZ ;  /* 0x000000020e367897 */ /* 0x000fe4000fffe0ff */
[----:B------:R1:W-:Y:S01]  /*12830*/  UTCHMMA gdesc[UR12], gdesc[UR14], tmem[UR5], tmem[UR70], idesc[UR71], UPT ;  /* 0x00ff460e0c0075ea */ /* 0x0003e2000b800005 */
[----:B0-----:R-:W-:Y:S02]  /*12840*/  UIADD3.64 UR46, UPT, UPT, UR12, 0x100, URZ ;  /* 0x000001000c2e7897 */ /* 0x001fe4000fffe0ff */
[----:B------:R-:W-:Y:S02]  /*12850*/  UIADD3.64 UR50, UPT, UPT, UR14, 0x4, URZ ;  /* 0x000000040e327897 */ /* 0x000fe4000fffe0ff */
[----:B------:R-:W-:Y:S02]  /*12860*/  UIADD3.64 UR74, UPT, UPT, UR12, 0x180, URZ ;  /* 0x000001800c4a7897 */ /* 0x000fe4000fffe0ff */
[----:B------:R-:W-:Y:S01]  /*12870*/  UIADD3.64 UR76, UPT, UPT, UR14, 0x1fe, URZ ;  /* 0x000001fe0e4c7897 */ /* 0x000fe2000fffe0ff */
[----:B------:R0:W-:Y:S01]  /*12880*/  UTCHMMA gdesc[UR42], gdesc[UR54], tmem[UR5], tmem[UR52], idesc[UR53], UPT ;  /* 0x00ff34362a0075ea */ /* 0x0001e2000b800005 */
[----:B------:R-:W-:-:S02]  /*12890*/  UIADD3.64 UR56, UPT, UPT, UR14, 0x200, URZ ;  /* 0x000002000e387897 */ /* 0x000fc4000fffe0ff */
[----:B------:R-:W-:Y:S01]  /*128a0*/  UIADD3.64 UR62, UPT, UPT, UR14, 0x202, URZ ;  /* 0x000002020e3e7897 */ /* 0x000fe2000fffe0ff */
[----:B------:R2:W-:Y:S01]  /*128b0*/  UTCHMMA gdesc[UR46], gdesc[UR50], tmem[UR5], tmem[UR44], idesc[UR45], UPT ;  /* 0x00ff2c322e0075ea */ /* 0x0005e2000b800005 */
[----:B-1----:R-:W-:-:S03]  /*128c0*/  UIADD3.64 UR70, UPT, UPT, UR12, 0x300, URZ ;  /* 0x000003000c467897 */ /* 0x002fc6000fffe0ff */
[----:B------:R1:W-:Y:S01]  /*128d0*/  UTCHMMA gdesc[UR74], gdesc[UR76], tmem[UR5], tmem[UR64], idesc[UR65], UPT ;  /* 0x00ff404c4a0075ea */ /* 0x0003e2000b800005 */
[----:B0-----:R-:W-:Y:S02]  /*128e0*/  UIADD3.64 UR54, UPT, UPT, UR12, 0x200, URZ ;  /* 0x000002000c367897 */ /* 0x001fe4000fffe0ff */
[----:B------:R-:W-:Y:S02]  /*128f0*/  UIADD3.64 UR52, UPT, UPT, UR14, 0x204, URZ ;  /* 0x000002040e347897 */ /* 0x000fe4000fffe0ff */
[----:B--2---:R-:W-:Y:S01]  /*12900*/  UIADD3.64 UR50, UPT, UPT, UR12, 0x280, URZ ;  /* 0x000002800c327897 */ /* 0x004fe2000fffe0ff */
[----:B------:R-:W-:Y:S01]  /*12910*/  UMOV UR42, 0x0 ;  /* 0x00000000002a7882 */ /* 0x000fe20000000000 */
[----:B------:R-:W-:Y:S01]  /*12920*/  UMOV UR43, 0x4108490 ;  /* 0x04108490002b7882 */ /* 0x000fe20000000000 */
[----:B-1----:R-:W-:Y:S02]  /*12930*/  UIADD3.64 UR64, UPT, UPT, UR14, 0x400, URZ ;  /* 0x000004000e407897 */ /* 0x002fe4000fffe0ff */
[----:B------:R0:W-:Y:S01]  /*12940*/  UTCHMMA gdesc[UR54], gdesc[UR56], tmem[UR5], tmem[UR48], idesc[UR49], UPT ;  /* 0x00ff3038360075ea */ /* 0x0001e2000b800005 */
[----:B------:R-:W-:-:S02]  /*12950*/  UIADD3.64 UR74, UPT, UPT, UR12, 0x480, URZ ;  /* 0x000004800c4a7897 */ /* 0x000fc4000fffe0ff */
[----:B------:R-:W-:Y:S01]  /*12960*/  UIADD3.64 UR76, UPT, UPT, UR14, 0x402, URZ ;  /* 0x000004020e4c7897 */ /* 0x000fe2000fffe0ff */
[----:B------:R1:W-:Y:S01]  /*12970*/  UTCHMMA gdesc[UR50], gdesc[UR62], tmem[UR5], tmem[UR58], idesc[UR59], UPT ;  /* 0x00ff3a3e320075ea */ /* 0x0003e2000b800005 */
[----:B------:R2:W-:Y:S01]  /*12980*/  UTCHMMA gdesc[UR70], gdesc[UR52], tmem[UR5], tmem[UR68], idesc[UR69], UPT ;  /* 0x00ff4434460075ea */ /* 0x0005e2000b800005 */
[----:B------:R-:W-:Y:S01]  /*12990*/  UMOV UR46, 0x0 ;  /* 0x00000000002e7882 */ /* 0x000fe20000000000 */
[----:B------:R-:W-:Y:S01]  /*129a0*/  UMOV UR47, 0x4108490 ;  /* 0x04108490002f7882 */ /* 0x000fe20000000000 */
[----:B0-----:R-:W-:Y:S02]  /*129b0*/  UIADD3.64 UR54, UPT, UPT, UR12, 0x380, URZ ;  /* 0x000003800c367897 */ /* 0x001fe4000fffe0ff */
[----:B------:R-:W-:Y:S02]  /*129c0*/  UIADD3.64 UR56, UPT, UPT, UR14, 0x3fe, URZ ;  /* 0x000003fe0e387897 */ /* 0x000fe4000fffe0ff */
[----:B-1----:R-:W-:Y:S02]  /*129d0*/  UIADD3.64 UR62, UPT, UPT, UR12, 0x400, URZ ;  /* 0x000004000c3e7897 */ /* 0x002fe4000fffe0ff */
[----:B--2---:R-:W-:-:S02]  /*129e0*/  UIADD3.64 UR52, UPT, UPT, UR12, 0x500, URZ ;  /* 0x000005000c347897 */ /* 0x004fc4000fffe0ff */
[----:B------:R-:W-:Y:S02]  /*129f0*/  UIADD3.64 UR58, UPT, UPT, UR14, 0x5fe, URZ ;  /* 0x000005fe0e3a7897 */ /* 0x000fe4000fffe0ff */
[----:B------:R-:W-:Y:S01]  /*12a00*/  UIADD3.64 UR70, UPT, UPT, UR14, 0x602, URZ ;  /* 0x000006020e467897 */ /* 0x000fe2000fffe0ff */
[----:B------:R0:W-:Y:S01]  /*12a10*/  UTCHMMA gdesc[UR54], gdesc[UR56], tmem[UR5], tmem[UR66], idesc[UR67], UPT ;  /* 0x00ff4238360075ea */ /* 0x0001e2000b800005 */
[----:B------:R-:W-:Y:S01]  /*12a20*/  UIADD3.64 UR68, UPT, UPT, UR12, 0x700, URZ ;  /* 0x000007000c447897 */ /* 0x000fe2000fffe0ff */
[----:B------:R1:W-:Y:S01]  /*12a30*/  UTCHMMA gdesc[UR62], gdesc[UR64], tmem[UR5], tmem[UR60], idesc[UR61], UPT ;  /* 0x00ff3c403e0075ea */ /* 0x0003e2000b800005 */
[----:B------:R2:W-:Y:S01]  /*12a40*/  UTCHMMA gdesc[UR74], gdesc[UR76], tmem[UR5], tmem[UR72], idesc[UR73], UPT ;  /* 0x00ff484c4a0075ea */ /* 0x0005e2000b800005 */
[----:B------:R-:W-:Y:S01]  /*12a50*/  UMOV UR50, 0x0 ;  /* 0x0000000000327882 */ /* 0x000fe20000000000 */
[----:B------:R-:W-:Y:S01]  /*12a60*/  UMOV UR51, 0x4108490 ;  /* 0x0410849000337882 */ /* 0x000fe20000000000 */
[----:B0-----:R-:W-:Y:S02]  /*12a70*/  UIADD3.64 UR54, UPT, UPT, UR14, 0x404, URZ ;  /* 0x000004040e367897 */ /* 0x001fe4000fffe0ff */
[----:B------:R-:W-:-:S02]  /*12a80*/  UIADD3.64 UR56, UPT, UPT, UR12, 0x580, URZ ;  /* 0x000005800c387897 */ /* 0x000fc4000fffe0ff */
[----:B-1----:R-:W-:Y:S02]  /*12a90*/  UIADD3.64 UR60, UPT, UPT, UR12, 0x600, URZ ;  /* 0x000006000c3c7897 */ /* 0x002fe4000fffe0ff */
[----:B------:R-:W-:Y:S02]  /*12aa0*/  UIADD3.64 UR62, UPT, UPT, UR14, 0x600, URZ ;  /* 0x000006000e3e7897 */ /* 0x000fe4000fffe0ff */
[----:B------:R-:W-:Y:S01]  /*12ab0*/  UIADD3.64 UR64, UPT, UPT, UR12, 0x680, URZ ;  /* 0x000006800c407897 */ /* 0x000fe2000fffe0ff */
[----:B------:R0:W-:Y:S01]  /*12ac0*/  UTCHMMA gdesc[UR52], gdesc[UR54], tmem[UR5], tmem[UR16], idesc[UR17], UPT ;  /* 0x00ff1036340075ea */ /* 0x0001e2000b800005 */
[----:B------:R-:W-:Y:S01]  /*12ad0*/  UIADD3.64 UR66, UPT, UPT, UR14, 0x604, URZ ;  /* 0x000006040e427897 */ /* 0x000fe2000fffe0ff */
[----:B------:R1:W-:Y:S01]  /*12ae0*/  UTCHMMA gdesc[UR56], gdesc[UR58], tmem[UR5], tmem[UR18], idesc[UR19], UPT ;  /* 0x00ff123a380075ea */ /* 0x0003e2000b800005 */
[----:B--2---:R-:W-:Y:S02]  /*12af0*/  UIADD3.64 UR72, UPT, UPT, UR14, 0x802, URZ ;  /* 0x000008020e487897 */ /* 0x004fe4000fffe0ff */
[----:B------:R-:W-:Y:S01]  /*12b00*/  UIADD3.64 UR76, UPT, UPT, UR14, 0x804, URZ ;  /* 0x000008040e4c7897 */ /* 0x000fe2000fffe0ff */
[----:B------:R2:W-:Y:S01]  /*12b10*/  UTCHMMA gdesc[UR60], gdesc[UR62], tmem[UR5], tmem[UR20], idesc[UR21], UPT ;  /* 0x00ff143e3c0075ea */ /* 0x0005e2000b800005 */
[----:B------:R-:W-:Y:S01]  /*12b20*/  UIADD3.64 UR74, UPT, UPT, UR12, 0x980, URZ ;  /* 0x000009800c4a7897 */ /* 0x000fe2000fffe0ff */
[----:B------:R3:W-:Y:S01]  /*12b30*/  UTCHMMA gdesc[UR64], gdesc[UR70], tmem[UR5], tmem[UR22], idesc[UR23], UPT ;  /* 0x00ff1646400075ea */ /* 0x0007e2000b800005 */
[----:B0-----:R-:W-:Y:S01]  /*12b40*/  UIADD3.64 UR52, UPT, UPT, UR12, 0x780, URZ ;  /* 0x000007800c347897 */ /* 0x001fe2000fffe0ff */
[----:B------:R0:W-:Y:S01]  /*12b50*/  UTCHMMA gdesc[UR68], gdesc[UR66], tmem[UR5], tmem[UR24], idesc[UR25], UPT ;  /* 0x00ff1842440075ea */ /* 0x0001e2000b800005 */
[----:B------:R-:W-:-:S02]  /*12b60*/  UIADD3.64 UR54, UPT, UPT, UR14, 0x7fe, URZ ;  /* 0x000007fe0e367897 */ /* 0x000fc4000fffe0ff */
[----:B------:R-:W-:Y:S02]  /*12b70*/  UIADD3.64 UR16, UPT, UPT, UR12, 0x800, URZ ;  /* 0x000008000c107897 */ /* 0x000fe4000fffe0ff */
[----:B-1----:R-:W-:Y:S02]  /*12b80*/  UIADD3.64 UR56, UPT, UPT, UR14, 0x800, URZ ;  /* 0x000008000e387897 */ /* 0x002fe4000fffe0ff */
[----:B------:R-:W-:Y:S02]  /*12b90*/  UIADD3.64 UR18, UPT, UPT, UR12, 0x880, URZ ;  /* 0x000008800c127897 */ /* 0x000fe4000fffe0ff */
[----:B--2---:R-:W-:Y:S01]  /*12ba0*/  UIADD3.64 UR20, UPT, UPT, UR12, 0x900, URZ ;  /* 0x000009000c147897 */ /* 0x004fe2000fffe0ff */
[----:B------:R1:W-:Y:S01]  /*12bb0*/  UTCHMMA gdesc[UR52], gdesc[UR54], tmem[UR5], tmem[UR26], idesc[UR27], UPT ;  /* 0x00ff1a36340075ea */ /* 0x0003e2000b800005 */
[----:B------:R-:W-:Y:S02]  /*12bc0*/  UIADD3.64 UR60, UPT, UPT, UR14, 0x9fe, URZ ;  /* 0x000009fe0e3c7897 */ /* 0x000fe4000fffe0ff */
[----:B---3--:R-:W-:Y:S01]  /*12bd0*/  UIADD3.64 UR22, UPT, UPT, UR12, 0xa00, URZ ;  /* 0x00000a000c167897 */ /* 0x008fe2000fffe0ff */
[----:B------:R2:W-:Y:S01]  /*12be0*/  UTCHMMA gdesc[UR16], gdesc[UR56], tmem[UR5], tmem[UR28], idesc[UR29], UPT ;  /* 0x00ff1c38100075ea */ /* 0x0005e2000b800005 */
[----:B------:R-:W-:Y:S01]  /*12bf0*/  UIADD3.64 UR58, UPT, UPT, UR14, 0xa00, URZ ;  /* 0x00000a000e3a7897 */ /* 0x000fe2000fffe0ff */
[----:B------:R3:W-:Y:S01]  /*12c00*/  UTCHMMA gdesc[UR18], gdesc[UR72], tmem[UR5], tmem[UR30], idesc[UR31], UPT ;  /* 0x00ff1e48120075ea */ /* 0x0007e2000b800005 */
[----:B0-----:R-:W-:Y:S01]  /*12c10*/  UIADD3.64 UR24, UPT, UPT, UR12, 0xa80, URZ ;  /* 0x00000a800c187897 */ /* 0x001fe2000fffe0ff */
[----:B------:R0:W-:Y:S01]  /*12c20*/  UTCHMMA gdesc[UR20], gdesc[UR76], tmem[UR5], tmem[UR32], idesc[UR33], UPT ;  /* 0x00ff204c140075ea */ /* 0x0001e2000b800005 */
[----:B------:R-:W-:Y:S01]  /*12c30*/  UIADD3.64 UR64, UPT, UPT, UR14, 0xa02, URZ ;  /* 0x00000a020e407897 */ /* 0x000fe2000fffe0ff */
[----:B------:R4:W-:Y:S01]  /*12c40*/  UTCHMMA gdesc[UR74], gdesc[UR60], tmem[UR5], tmem[UR34], idesc[UR35], UPT ;  /* 0x00ff223c4a0075ea */ /* 0x0009e2000b800005 */
[----:B------:R-:W-:-:S02]  /*12c50*/  UIADD3.64 UR62, UPT, UPT, UR12, 0xb00, URZ ;  /* 0x00000b000c3e7897 */ /* 0x000fc4000fffe0ff */
[----:B-1----:R-:W-:Y:S02]  /*12c60*/  UIADD3.64 UR52, UPT, UPT, UR14, 0xa04, URZ ;  /* 0x00000a040e347897 */ /* 0x002fe4000fffe0ff */
[----:B------:R-:W-:Y:S02]  /*12c70*/  UIADD3.64 UR26, UPT, UPT, UR12, 0xb80, URZ ;  /* 0x00000b800c1a7897 */ /* 0x000fe4000fffe0ff */
[----:B------:R-:W-:Y:S02]  /*12c80*/  UIADD3.64 UR70, UPT, UPT, UR14, 0xbfe, URZ ;  /* 0x00000bfe0e467897 */ /* 0x000fe4000fffe0ff */
[----:B--2---:R-:W-:Y:S02]  /*12c90*/  UIADD3.64 UR16, UPT, UPT, UR12, 0xc00, URZ ;  /* 0x00000c000c107897 */ /* 0x004fe4000fffe0ff */
[----:B------:R-:W-:Y:S02]  /*12ca0*/  UIADD3.64 UR28, UPT, UPT, UR14, 0xc00, URZ ;  /* 0x00000c000e1c7897 */ /* 0x000fe4000fffe0ff */
[----:B------:R-:W-:-:S02]  /*12cb0*/  UIADD3.64 UR66, UPT, UPT, UR12, 0xc80, URZ ;  /* 0x00000c800c427897 */ /* 0x000fc4000fffe0ff */
[----:B---3--:R-:W-:Y:S02]  /*12cc0*/  UIADD3.64 UR18, UPT, UPT, UR14, 0xc02, URZ ;  /* 0x00000c020e127897 */ /* 0x008fe4000fffe0ff */
[----:B------:R-:W-:Y:S02]  /*12cd0*/  UIADD3.64 UR68, UPT, UPT, UR12, 0xd00, URZ ;  /* 0x00000d000c447897 */ /* 0x000fe4000fffe0ff */
[----:B------:R-:W-:Y:S02]  /*12ce0*/  UIADD3.64 UR54, UPT, UPT, UR14, 0xc04, URZ ;  /* 0x00000c040e367897 */ /* 0x000fe4000fffe0ff */
[----:B0-----:R-:W-:Y:S02]  /*12cf0*/  UIADD3.64 UR20, UPT, UPT, UR12, 0xd80, URZ ;  /* 0x00000d800c147897 */ /* 0x001fe4000fffe0ff */
[----:B------:R-:W-:Y:S01]  /*12d00*/  UIADD3.64 UR30, UPT, UPT, UR14, 0xdfe, URZ ;  /* 0x00000dfe0e1e7897 */ /* 0x000fe2000fffe0ff */
[----:B----4-:R-:W-:Y:S01]  /*12d10*/  UMOV UR74, 0x0 ;  /* 0x00000000004a7882 */ /* 0x010fe20000000000 */
[----:B------:R-:W-:Y:S01]  /*12d20*/  UMOV UR75, 0x4108490 ;  /* 0x04108490004b7882 */ /* 0x000fe20000000000 */
[----:B------:R-:W-:Y:S01]  /*12d30*/  UIADD3.64 UR56, UPT, UPT, UR12, 0xe00, URZ ;  /* 0x00000e000c387897 */ /* 0x000fe2000fffe0ff */
[----:B------:R0:W-:Y:S01]  /*12d40*/  UTCHMMA gdesc[UR22], gdesc[UR58], tmem[UR5], tmem[UR74], idesc[UR75], UPT ;  /* 0x00ff4a3a160075ea */ /* 0x0001e2000b800005 */
[----:B------:R-:W-:Y:S01]  /*12d50*/  UIADD3.64 UR34, UPT, UPT, UR14, 0xe00, URZ ;  /* 0x00000e000e227897 */ /* 0x000fe2000fffe0ff */
[----:B------:R-:W-:Y:S01]  /*12d60*/  UMOV UR60, 0x0 ;  /* 0x00000000003c7882 */ /* 0x000fe20000000000 */
        /* <DEDUP_REMOVED lines=9> */
[----:B------:R0:W-:Y:S01]  /*12e00*/  UTCHMMA gdesc[UR26], gdesc[UR70], tmem[UR5], tmem[UR36], idesc[UR37], UPT ;  /* 0x00ff24461a0075ea */ /* 0x0001e2000b800005 */
[----:B------:R0:W-:Y:S01]  /*12e10*/  UTCHMMA gdesc[UR16], gdesc[UR28], tmem[UR5], tmem[UR38], idesc[UR39], UPT ;  /* 0x00ff261c100075ea */ /* 0x0001e2000b800005 */
[----:B------:R0:W-:Y:S01]  /*12e20*/  UTCHMMA gdesc[UR66], gdesc[UR18], tmem[UR5], tmem[UR40], idesc[UR41], UPT ;  /* 0x00ff2812420075ea */ /* 0x0001e2000b800005 */
[----:B------:R0:W-:Y:S01]  /*12e30*/  UTCHMMA gdesc[UR68], gdesc[UR54], tmem[UR5], tmem[UR42], idesc[UR43], UPT ;  /* 0x00ff2a36440075ea */ /* 0x0001e2000b800005 */
[----:B------:R0:W-:Y:S01]  /*12e40*/  UTCHMMA gdesc[UR20], gdesc[UR30], tmem[UR5], tmem[UR44], idesc[UR45], UPT ;  /* 0x00ff2c1e140075ea */ /* 0x0001e2000b800005 */
[----:B------:R0:W-:Y:S01]  /*12e50*/  UTCHMMA gdesc[UR56], gdesc[UR34], tmem[UR5], tmem[UR46], idesc[UR47], UPT ;  /* 0x00ff2e22380075ea */ /* 0x0001e2000b800005 */
[----:B------:R0:W-:Y:S02]  /*12e60*/  UTCHMMA gdesc[UR32], gdesc[UR72], tmem[UR5], tmem[UR48], idesc[UR49], UPT ;  /* 0x00ff3048200075ea */ /* 0x0001e4000b800005 */
[----:B------:R0:W-:Y:S01]  /*12e70*/  UTCHMMA gdesc[UR12], gdesc[UR14], tmem[UR5], tmem[UR50], idesc[UR51], UPT ;  /* 0x00ff320e0c0075ea */ /* 0x0001e2000b800005 */
[----:B------:R0:W-:Y:S01]  /*12e80*/  UTCBAR [UR4], URZ ;  /* 0x000000ff040073e9 */ /* 0x0001e200080000ff */
[----:B------:R-:W-:Y:S01]  /*12e90*/  NOP ;  /* 0x0000000000007918 */ /* 0x000fe20000000000 */
.L_x_6:
[----:B------:R-:W-:Y:S05]  /*12ea0*/  @!P1 BRA `(.L_x_7) ;  /* 0x0000000000089947 */ /* 0x000fea0003800000 */
[----:B------:R-:W1:Y:S02]  /*12eb0*/  SYNCS.PHASECHK.TRANS64.TRYWAIT P3, [UR9+0x20000], RZ ;  /* 0x020000ffff0075a7 */ /* 0x000e640008061109 */
[----:B-1----:R-:W-:Y:S05]  /*12ec0*/  @!P3 BRA `(.L_x_8) ;  /* 0x000001d40080b947 */ /* 0x002fea0003800000 */
.L_x_7:
[----:B------:R-:W-:Y:S06]  /*12ed0*/  BAR.SYNC.DEFER_BLOCKING 0x0 ;  /* 0x0000000000007b1d */ /* 0x000fec0000010000 */
[----:B------:R-:W-:Y:S01]  /*12ee0*/  LDTM.16dp32bit_t0_t15.x32 R4, tmem[UR7+0x100] ;  /* 0x00010007000479ee */ /* 0x000fe20008a80000 */
[----:B------:R-:W1:Y:S01]  /*12ef0*/  LDTM.16dp32bit_t16_t31.x32 R4, tmem[UR7+0x120] ;  /* 0x00012007000479ee */ /* 0x000e620008aa0000 */
[----:B------:R2:W-:Y:S04]  /*12f00*/  STL [R1+0x124c], R3 ;  /* 0x00124c0301007387 */ /* 0x0005e80000100800 */
[----:B--2---:R-:W2:Y:S04]  /*12f10*/  LDL R3, [R1+0x50] ;  /* 0x0000500001037983 */ /* 0x004ea80000100800 */
[----:B------:R3:W-:Y:S01]  /*12f20*/  STL [R1+0x1234], R197 ;  /* 0x001234c501007387 */ /* 0x0007e20000100800 */
[----:B------:R-:W4:Y:S01]  /*12f30*/  @!P0 SYNCS.CCTL.IV [UR9+0x20000] ;  /* 0x02000000ff0089b1 */ /* 0x000f220008000009 */
[----:B------:R-:W-:-:S02]  /*12f40*/  NOP ;  /* 0x0000000000007918 */ /* 0x000fc40000000000 */
[----:B---3--:R-:W3:Y:S04]  /*12f50*/  LDL R197, [R1+0x54] ;  /* 0x0000540001c57983 */ /* 0x008ee80000100800 */
[----:B-----5:R0:W-:Y:S04]  /*12f60*/  STL [R1+0x1230], R2 ;  /* 0x0012300201007387 */ /* 0x0201e80000100800 */
[----:B0-----:R-:W2:Y:S04]  /*12f70*/  LDL.LU R2, [R1+0x98] ;  /* 0x0000980001027983 */ /* 0x001ea80000300800 */
[----:B------:R0:W-:Y:S04]  /*12f80*/  STL.64 [R1+0x11c0], R208 ;  /* 0x0011c0d001007387 */ /* 0x0001e80000100a00 */
[----:B0-----:R-:W2:Y:S04]  /*12f90*/  LDL.64 R208, [R1+0x948] ;  /* 0x0009480001d07983 */ /* 0x001ea80000100a00 */
[----:B------:R0:W-:Y:S04]  /*12fa0*/  STL.64 [R1+0x11b8], R206 ;  /* 0x0011b8ce01007387 */ /* 0x0001e80000100a00 */
[----:B0-----:R-:W3:Y:S04]  /*12fb0*/  LDL.64 R206, [R1+0x968] ;  /* 0x0009680001ce7983 */ /* 0x001ee80000100a00 */
[----:B------:R0:W-:Y:S04]  /*12fc0*/  STL.64 [R1+0x11b0], R204 ;  /* 0x0011b0cc01007387 */ /* 0x0001e80000100a00 */
[----:B0-----:R-:W4:Y:S04]  /*12fd0*/  LDL.64 R204, [R1+0x988] ;  /* 0x0009880001cc7983 */ /* 0x001f280000100a00 */
[----:B------:R0:W-:Y:S04]  /*12fe0*/  STL.64 [R1+0x11a8], R202 ;  /* 0x0011a8ca01007387 */ /* 0x0001e80000100a00 */
[----:B0-----:R-:W4:Y:S04]  /*12ff0*/  LDL.64 R202, [R1+0x9a8] ;  /* 0x0009a80001ca7983 */ /* 0x001f280000100a00 */
[----:B------:R0:W-:Y:S04]  /*13000*/  STL.64 [R1+0x11a0], R200 ;  /* 0x0011a0c801007387 */ /* 0x0001e80000100a00 */
[----:B0-----:R-:W4:Y:S04]  /*13010*/  LDL.64 R200, [R1+0x9c8] ;  /* 0x0009c80001c87983 */ /* 0x001f280000100a00 */
[----:B------:R0:W-:Y:S04]  /*13020*/  STL.64 [R1+0x1198], R198 ;  /* 0x001198c601007387 */ /* 0x0001e80000100a00 */
[----:B0-----:R-:W4:Y:S04]  /*13030*/  LDL.64 R198, [R1+0x9e0] ;  /* 0x0009e00001c67983 */ /* 0x001f280000100a00 */
[----:B-1----:R-:W-:Y:S04]  /*13040*/  STL [R1+0x1250], R4 ;  /* 0x0012500401007387 */ /* 0x002fe80000100800 */
[----:B------:R0:W-:Y:S04]  /*13050*/  STL [R1+0x1248], R5 ;  /* 0x0012480501007387 */ /* 0x0001e80000100800 */
[----:B0-----:R-:W4:Y:S04]  /*13060*/  LDL.64 R4, [R1+0x9e8] ;  /* 0x0009e80001047983 */ /* 0x001f280000100a00 */
[----:B------:R-:W-:Y:S04]  /*13070*/  STL [R1+0x1244], R6 ;  /* 0x0012440601007387 */ /* 0x000fe80000100800 */
[----:B------:R0:W-:Y:S04]  /*13080*/  STL [R1+0x1240], R7 ;  /* 0x0012400701007387 */ /* 0x0001e80000100800 */
[----:B0-----:R-:W4:Y:S04]  /*13090*/  LDL.64 R6, [R1+0x9f8] ;  /* 0x0009f80001067983 */ /* 0x001f280000100a00 */
[----:B------:R-:W-:Y:S04]  /*130a0*/  STL [R1+0x123c], R8 ;  /* 0x00123c0801007387 */ /* 0x000fe80000100800 */
[----:B------:R0:W-:Y:S04]  /*130b0*/  STL [R1+0x1238], R9 ;  /* 0x0012380901007387 */ /* 0x0001e80000100800 */
[----:B0-----:R-:W4:Y:S04]  /*130c0*/  LDL.64 R8, [R1+0xa00] ;  /* 0x000a000001087983 */ /* 0x001f280000100a00 */
        /* <DEDUP_REMOVED lines=10> */
[----:B------:R-:W-:Y:S04]  /*13170*/  STL.64 [R1+0x1200], R20 ;  /* 0x0012001401007387 */ /* 0x000fe80000100a00 */
[----:B------:R-:W-:Y:S04]  /*13180*/  STL.64 [R1+0x11f8], R22 ;  /* 0x0011f81601007387 */ /* 0x000fe80000100a00 */
[----:B------:R-:W-:Y:S04]  /*13190*/  STL.64 [R1+0x11f0], R24 ;  /* 0x0011f01801007387 */ /* 0x000fe80000100a00 */
[----:B------:R-:W-:Y:S04]  /*131a0*/  STL.64 [R1+0x11e8], R26 ;  /* 0x0011e81a01007387 */ /* 0x000fe80000100a00 */
[----:B------:R-:W-:Y:S04]  /*131b0*/  STL.64 [R1+0x11e0], R28 ;  /* 0x0011e01c01007387 */ /* 0x000fe80000100a00 */
[----:B------:R-:W-:Y:S04]  /*131c0*/  STL.64 [R1+0x11d8], R30 ;  /* 0x0011d81e01007387 */ /* 0x000fe80000100a00 */
[----:B------:R-:W-:Y:S04]  /*131d0*/  STL.64 [R1+0x11d0], R32 ;  /* 0x0011d02001007387 */ /* 0x000fe80000100a00 */
[----:B------:R0:W-:Y:S01]  /*131e0*/  STL.64 [R1+0x11c8], R34 ;  /* 0x0011c82201007387 */ /* 0x0001e20000100a00 */
        /* <DEDUP_REMOVED lines=9> */
[----:B------:R-:W-:Y:S01]  /*13280*/  PRMT R79, RZ, 0x7610, R79 ;  /* 0x00007610ff4f7816 */ /* 0x000fe2000000004f */
[----:B--2---:R-:W2:Y:S04]  /*13290*/  @P1 LDG.E.U16 R211, desc[UR10][R208.64] ;  /* 0x0000000ad0d31981 */ /* 0x004ea8000c1e1500 */
[----:B---3--:R-:W3:Y:S04]  /*132a0*/  @P1 LDG.E.U16 R213, desc[UR10][R206.64] ;  /* 0x0000000aced51981 */ /* 0x008ee8000c1e1500 */
[----:B----4-:R-:W4:Y:S04]  /*132b0*/  @P1 LDG.E.U16 R215, desc[UR10][R204.64] ;  /* 0x0000000accd71981 */ /* 0x010f28000c1e1500 */
[----:B------:R-:W2:Y:S04]  /*132c0*/  @P1 LDG.E.U16 R217, desc[UR10][R202.64] ;  /* 0x0000000acad91981 */ /* 0x000ea8000c1e1500 */
[----:B------:R-:W2:Y:S04]  /*132d0*/  @P1 LDG.E.U16 R219, desc[UR10][R200.64] ;  /* 0x0000000ac8db1981 */ /* 0x000ea8000c1e1500 */
[----:B------:R-:W2:Y:S04]  /*132e0*/  @P1 LDG.E.U16 R220, desc[UR10][R198.64] ;  /* 0x0000000ac6dc1981 */ /* 0x000ea8000c1e1500 */
[----:B------:R-:W2:Y:S04]  /*132f0*/  @P1 LDG.E.U16 R221, desc[UR10][R4.64] ;  /* 0x0000000a04dd1981 */ /* 0x000ea8000c1e1500 */
[----:B------:R-:W2:Y:S04]  /*13300*/  @P1 LDG.E.U16 R3, desc[UR10][R6.64] ;  /* 0x0000000a06031981 */ /* 0x000ea8000c1e1500 */
[----:B------:R-:W2:Y:S04]  /*13310*/  @P1 LDG.E.U16 R222, desc[UR10][R8.64] ;  /* 0x0000000a08de1981 */ /* 0x000ea8000c1e1500 */
[----:B------:R-:W2:Y:S04]  /*13320*/  @P1 LDG.E.U16 R223, desc[UR10][R10.64] ;  /* 0x0000000a0adf1981 */ /* 0x000ea8000c1e1500 */
[----:B------:R-:W2:Y:S04]  /*13330*/  @P1 LDG.E.U16 R197, desc[UR10][R12.64] ;  /* 0x0000000a0cc51981 */ /* 0x000ea8000c1e1500 */
[----:B------:R-:W2:Y:S04]  /*13340*/  LDL.64 R12, [R1+0x928] ;  /* 0x00092800010c7983 */ /* 0x000ea80000100a00 */
[----:B------:R-:W3:Y:S04]  /*13350*/  @P1 LDG.E.U16 R2, desc[UR10][R14.64] ;  /* 0x0000000a0e021981 */ /* 0x000ee8000c1e1500 */
[----:B------:R-:W4:Y:S04]  /*13360*/  @P1 LDG.E.U16 R224, desc[UR10][R16.64] ;  /* 0x0000000a10e01981 */ /* 0x000f28000c1e1500 */
[----:B------:R-:W4:Y:S04]  /*13370*/  @P1 LDG.E.U16 R225, desc[UR10][R18.64] ;  /* 0x0000000a12e11981 */ /* 0x000f28000c1e1500 */
[----:B--2---:R-:W2:Y:S04]  /*13380*/  @P1 LDG.E.U16 R195, desc[UR10][R12.64] ;  /* 0x0000000a0cc31981 */ /* 0x004ea8000c1e1500 */
[----:B---3--:R-:W-:Y:S04]  /*13390*/  STL [R1+0x1254], R2 ;  /* 0x0012540201007387 */ /* 0x008fe80000100800 */
[----:B------:R-:W3:Y:S04]  /*133a0*/  LDL.64 R6, [R1+0x8c8] ;  /* 0x0008c80001067983 */ /* 0x000ee80000100a00 */
[----:B------:R-:W2:Y:S04]  /*133b0*/  LDL.64 R10, [R1+0x908] ;  /* 0x00090800010a7983 */ /* 0x000ea80000100a00 */
[----:B------:R-:W4:Y:S04]  /*133c0*/  LDL.64 R8, [R1+0x8e8] ;  /* 0x0008e80001087983 */ /* 0x000f280000100a00 */
[----:B------:R-:W4:Y:S04]  /*133d0*/  LDL.64 R4, [R1+0x8a8] ;  /* 0x0008a80001047983 */ /* 0x000f280000100a00 */
[----:B------:R-:W4:Y:S04]  /*133e0*/  LDL.64 R200, [R1+0x888] ;  /* 0x0008880001c87983 */ /* 0x000f280000100a00 */
[----:B------:R-:W4:Y:S04]  /*133f0*/  LDL.64 R198, [R1+0x868] ;  /* 0x0008680001c67983 */ /* 0x000f280000100a00 */
[----:B0-----:R-:W4:Y:S04]  /*13400*/  LDL.64 R34, [R1+0x848] ;  /* 0x0008480001227983 */ /* 0x001f280000100a00 */
[----:B------:R-:W4:Y:S04]  /*13410*/  LDL.64 R32, [R1+0x828] ;  /* 0x0008280001207983 */ /* 0x000f280000100a00 */
[----:B------:R-:W4:Y:S04]  /*13420*/  LDL.64 R30, [R1+0x808] ;  /* 0x00080800011e7983 */ /* 0x000f280000100a00 */
[----:B------:R-:W4:Y:S04]  /*13430*/  LDL.64 R12, [R1+0x7e8] ;  /* 0x0007e800010c7983 */ /* 0x000f280000100a00 */
[----:B------:R0:W-:Y:S04]  /*13440*/  @P1 STL [R1+0x50], R3 ;  /* 0x0000500301001387 */ /* 0x0001e80000100800 */
[----:B------:R-:W4:Y:S04]  /*13450*/  LDL.64 R28, [R1+0x718] ;  /* 0x00071800011c7983 */ /* 0x000f280000100a00 */
[----:B------:R-:W4:Y:S04]  /*13460*/  LDL.64 R26, [R1+0x688] ;  /* 0x00068800011a7983 */ /* 0x000f280000100a00 */
[----:B0-----:R-:W4:Y:S04]  /*13470*/  LDL.64 R2, [R1+0x7b8] ;  /* 0x0007b80001027983 */ /* 0x001f280000100a00 */
[----:B------:R-:W4:Y:S04]  /*13480*/  LDL.64 R24, [R1+0x668] ;  /* 0x0006680001187983 */ /* 0x000f280000100a00 */
[----:B------:R-:W-:Y:S04]  /*13490*/  @P1 STL [R1+0x54], R197 ;  /* 0x000054c501001387 */ /* 0x000fe80000100800 */
[----:B------:R-:W4:Y:S04]  /*134a0*/  LDL.64 R14, [R1+0x5c8] ;  /* 0x0005c800010e7983 */ /* 0x000f280000100a00 */
[----:B------:R-:W4:Y:S04]  /*134b0*/  LDL.64 R22, [R1+0x648] ;  /* 0x0006480001167983 */ /* 0x000f280000100a00 */
[----:B------:R-:W4:Y:S04]  /*134c0*/  LDL.64 R20, [R1+0x628] ;  /* 0x0006280001147983 */ /* 0x000f280000100a00 */
[----:B------:R-:W4:Y:S04]  /*134d0*/  LDL.64 R18, [R1+0x610] ;  /* 0x0006100001127983 */ /* 0x000f280000100a00 */
[----:B------:R-:W4:Y:S04]  /*134e0*/  LDL.64 R16, [R1+0x5f8] ;  /* 0x0005f80001107983 */ /* 0x000f280000100a00 */
[----:B------:R-:W4:Y:S04]  /*134f0*/  LDL.64 R202, [R1+0x1e0] ;  /* 0x0001e00001ca7983 */ /* 0x000f280000100a00 */
[----:B---3--:R-:W3:Y:S04]  /*13500*/  @P1 LDG.E.U16 R189, desc[UR10][R6.64] ;  /* 0x0000000a06bd1981 */ /* 0x008ee8000c1e1500 */
[----:B--2---:R-:W2:Y:S04]  /*13510*/  @P1 LDG.E.U16 R193, desc[UR10][R10.64] ;  /* 0x0000000a0ac11981 */ /* 0x004ea8000c1e1500 */
[----:B----4-:R-:W4:Y:S04]  /*13520*/  @P1 LDG.E.U16 R191, desc[UR10][R8.64] ;  /* 0x0000000a08bf1981 */ /* 0x010f28000c1e1500 */
[----:B------:R-:W2:Y:S04]  /*13530*/  LDL.64 R6, [R1+0x568] ;  /* 0x0005680001067983 */ /* 0x000ea80000100a00 */
[----:B------:R-:W3:Y:S04]  /*13540*/  @P1 LDG.E.U16 R187, desc[UR10][R4.64] ;  /* 0x0000000a04bb1981 */ /* 0x000ee8000c1e1500 */
[----:B------:R-:W3:Y:S04]  /*13550*/  LDL.64 R8, [R1+0x588] ;  /* 0x0005880001087983 */ /* 0x000ee80000100a00 */
[----:B------:R-:W4:Y:S04]  /*13560*/  LDL.64 R10, [R1+0x5a8] ;  /* 0x0005a800010a7983 */ /* 0x000f280000100a00 */
[----:B------:R-:W4:Y:S04]  /*13570*/  LDL.64 R4, [R1+0x548] ;  /* 0x0005480001047983 */ /* 0x000f280000100a00 */
[----:B------:R-:W4:Y:S04]  /*13580*/  @P1 LDG.E.U16 R177, desc[UR10][R30.64] ;  /* 0x0000000a1eb11981 */ /* 0x000f28000c1e1500 */
[----:B------:R-:W4:Y:S04]  /*13590*/  @P1 LDG.E.U16 R175, desc[UR10][R12.64] ;  /* 0x0000000a0caf1981 */ /* 0x000f28000c1e1500 */
[----:B------:R-:W4:Y:S04]  /*135a0*/  @P1 LDG.E.U16 R185, desc[UR10][R200.64] ;  /* 0x0000000ac8b91981 */ /* 0x000f28000c1e1500 */
[----:B------:R-:W4:Y:S04]  /*135b0*/  LDL.64 R30, [R1+0x428] ;  /* 0x00042800011e7983 */ /* 0x000f280000100a00 */
[----:B------:R-:W4:Y:S04]  /*135c0*/  LDL.64 R12, [R1+0x528] ;  /* 0x00052800010c7983 */ /* 0x000f280000100a00 */
[----:B------:R-:W4:Y:S04]  /*135d0*/  @P1 LDG.E.U16 R173, desc[UR10][R2.64] ;  /* 0x0000000a02ad1981 */ /* 0x000f28000c1e1500 */
[----:B------:R-:W4:Y:S04]  /*135e0*/  @P1 LDG.E.U16 R169, desc[UR10][R26.64] ;  /* 0x0000000a1aa91981 */ /* 0x000f28000c1e1500 */
[----:B------:R-:W4:Y:S04]  /*135f0*/  @P1 LDG.E.U16 R167, desc[UR10][R24.64] ;  /* 0x0000000a18a71981 */ /* 0x000f28000c1e1500 */
[----:B------:R-:W4:Y:S04]  /*13600*/  LDL.64 R2, [R1+0x508] ;  /* 0x0005080001027983 */ /* 0x000f280000100a00 */
[----:B------:R-:W4:Y:S04]  /*13610*/  @P1 LDG.E.U16 R157, desc[UR10][R14.64] ;  /* 0x0000000a0e9d1981 */ /* 0x000f28000c1e1500 */
[----:B------:R-:W4:Y:S04]  /*13620*/  LDL.64 R26, [R1+0x3a8] ;  /* 0x0003a800011a7983 */ /* 0x000f280000100a00 */
[----:B------:R-:W4:Y:S04]  /*13630*/  LDL.64 R24, [R1+0x388] ;  /* 0x0003880001187983 */ /* 0x000f280000100a00 */
[----:B------:R-:W4:Y:S04]  /*13640*/  LDL.64 R14, [R1+0x2e0] ;  /* 0x0002e000010e7983 */ /* 0x000f280000100a00 */
[----:B------:R-:W4:Y:S04]  /*13650*/  @P1 LDG.E.U16 R183, desc[UR10][R198.64] ;  /* 0x0000000ac6b71981 */ /* 0x000f28000c1e1500 */
[----:B------:R-:W4:Y:S04]  /*13660*/  @P1 LDG.E.U16 R181, desc[UR10][R34.64] ;  /* 0x0000000a22b51981 */ /* 0x000f28000c1e1500 */
[----:B------:R-:W4:Y:S04]  /*13670*/  @P1 LDG.E.U16 R179, desc[UR10][R32.64] ;  /* 0x0000000a20b31981 */ /* 0x000f28000c1e1500 */
[----:B------:R-:W4:Y:S04]  /*13680*/  @P1 LDG.E.U16 R171, desc[UR10][R28.64] ;  /* 0x0000000a1cab1981 */ /* 0x000f28000c1e1500 */
[----:B------:R-:W4:Y:S04]  /*13690*/  @P1 LDG.E.U16 R165, desc[UR10][R22.64] ;  /* 0x0000000a16a51981 */ /* 0x000f28000c1e1500 */
[----:B------:R-:W4:Y:S04]  /*136a0*/  @P1 LDG.E.U16 R163, desc[UR10][R20.64] ;  /* 0x0000000a14a31981 */ /* 0x000f28000c1e1500 */
[----:B------:R-:W4:Y:S04]  /*136b0*/  @P1 LDG.E.U16 R161, desc[UR10][R18.64] ;  /* 0x0000000a12a11981 */ /* 0x000f28000c1e1500 */
[----:B------:R-:W4:Y:S04]  /*136c0*/  @P1 LDG.E.U16 R159, desc[UR10][R16.64] ;  /* 0x0000000a109f1981 */ /* 0x000f28000c1e1500 */
[----:B------:R-:W4:Y:S04]  /*136d0*/  LDL.64 R200, [R1+0x4a8] ;  /* 0x0004a80001c87983 */ /* 0x000f280000100a00 */
        /* <DEDUP_REMOVED lines=8> */
[----:B------:R-:W4:Y:S04]  /*13760*/  @P1 LDG.E.U16 R95, desc[UR10][R202.64] ;  /* 0x0000000aca5f1981 */ /* 0x000f28000c1e1500 */
[----:B--2---:R-:W2:Y:S04]  /*13770*/  @P1 LDG.E.U16 R151, desc[UR10][R6.64] ;  /* 0x0000000a06971981 */ /* 0x004ea8000c1e1500 */
[----:B---3--:R-:W3:Y:S04]  /*13780*/  @P1 LDG.E.U16 R153, desc[UR10][R8.64] ;  /* 0x0000000a08991981 */ /* 0x008ee8000c1e1500 */
[----:B------:R-:W2:Y:S04]  /*13790*/  LDL.64 R6, [R1+0x4c8] ;  /* 0x0004c80001067983 */ /* 0x000ea80000100a00 */
[----:B----4-:R-:W4:Y:S04]  /*137a0*/  @P1 LDG.E.U16 R149, desc[UR10][R4.64] ;  /* 0x0000000a04951981 */ /* 0x010f28000c1e1500 */
[----:B------:R-:W3:Y:S04]  /*137b0*/  LDL.64 R8, [R1+0x4e8] ;  /* 0x0004e80001087983 */ /* 0x000ee80000100a00 */
[----:B------:R-:W4:Y:S04]  /*137c0*/  @P1 LDG.E.U16 R155, desc[UR10][R10.64] ;  /* 0x0000000a0a9b1981 */ /* 0x000f28000c1e1500 */
[----:B------:R-:W4:Y:S04]  /*137d0*/  LDL.64 R4, [R1+0x3e8] ;  /* 0x0003e80001047983 */ /* 0x000f280000100a00 */
[----:B------:R-:W4:Y:S04]  /*137e0*/  @P1 LDG.E.U16 R131, desc[UR10][R30.64] ;  /* 0x0000000a1e831981 */ /* 0x000f28000c1e1500 */
[----:B------:R-:W4:Y:S04]  /*137f0*/  LDL.64 R10, [R1+0x408] ;  /* 0x00040800010a7983 */ /* 0x000f280000100a00 */
[----:B------:R-:W4:Y:S04]  /*13800*/  @P1 LDG.E.U16 R147, desc[UR10][R12.64] ;  /* 0x0000000a0c931981 */ /* 0x000f28000c1e1500 */
[----:B------:R-:W4:Y:S04]  /*13810*/  LDL.64 R30, [R1+0x9b8] ;  /* 0x0009b800011e7983 */ /* 0x000f280000100a00 */
[----:B------:R-:W4:Y:S04]  /*13820*/  LDL.64 R12, [R1+0x2c0] ;  /* 0x0002c000010c7983 */ /* 0x000f280000100a00 */
[----:B------:R-:W4:Y:S04]  /*13830*/  @P1 LDG.E.U16 R145, desc[UR10][R2.64] ;  /* 0x0000000a02911981 */ /* 0x000f28000c1e1500 */
[----:B------:R-:W4:Y:S04]  /*13840*/  @P1 LDG.E.U16 R123, desc[UR10][R26.64] ;  /* 0x0000000a1a7b1981 */ /* 0x000f28000c1e1500 */
[----:B------:R-:W4:Y:S04]  /*13850*/  LDL.64 R2, [R1+0x2a0] ;  /* 0x0002a00001027983 */ /* 0x000f280000100a00 */
[----:B------:R-:W4:Y:S04]  /*13860*/  @P1 LDG.E.U16 R111, desc[UR10][R14.64] ;  /* 0x0000000a0e6f1981 */ /* 0x000f28000c1e1500 */
[----:B------:R-:W4:Y:S04]  /*13870*/  @P1 LDG.E.U16 R121, desc[UR10][R24.64] ;  /* 0x0000000a18791981 */ /* 0x000f28000c1e1500 */
[----:B------:R-:W4:Y:S04]  /*13880*/  LDL.64 R26, [R1+0x998] ;  /* 0x00099800011a7983 */ /* 0x000f280000100a00 */
[----:B------:R-:W4:Y:S04]  /*13890*/  LDL.64 R14, [R1+0x160] ;  /* 0x00016000010e7983 */ /* 0x000f280000100a00 */
[----:B------:R-:W4:Y:S04]  /*138a0*/  LDL R24, [R1+0x44] ;  /* 0x0000440001187983 */ /* 0x000f280000100800 */
[----:B------:R-:W4:Y:S04]  /*138b0*/  LDL R25, [R1+0x48] ;  /* 0x0000480001197983 */ /* 0x000f280000100800 */
        /* <DEDUP_REMOVED lines=18> */
[----:B--2---:R-:W2:Y:S04]  /*139e0*/  @P1 LDG.E.U16 R141, desc[UR10][R6.64] ;  /* 0x0000000a068d1981 */ /* 0x004ea8000c1e1500 */
[----:B---3--:R-:W3:Y:S04]  /*139f0*/  @P1 LDG.E.U16 R143, desc[UR10][R8.64] ;  /* 0x0000000a088f1981 */ /* 0x008ee8000c1e1500 */
[----:B------:R-:W2:Y:S04]  /*13a00*/  LDL.64 R6, [R1+0x260] ;  /* 0x0002600001067983 */ /* 0x000ea80000100a00 */
[----:B----4-:R-:W4:Y:S04]  /*13a10*/  @P1 LDG.E.U16 R127, desc[UR10][R4.64] ;  /* 0x0000000a047f1981 */ /* 0x010f28000c1e1500 */
[----:B------:R-:W3:Y:S04]  /*13a20*/  LDL.64 R8, [R1+0x280] ;  /* 0x0002800001087983 */ /* 0x000ee80000100a00 */
[----:B------:R-:W4:Y:S04]  /*13a30*/  @P1 LDG.E.U16 R129, desc[UR10][R10.64] ;  /* 0x0000000a0a811981 */ /* 0x000f28000c1e1500 */
[----:B------:R-:W4:Y:S04]  /*13a40*/  LDL.64 R4, [R1+0x220] ;  /* 0x0002200001047983 */ /* 0x000f280000100a00 */
[----:B------:R-:W4:Y:S04]  /*13a50*/  LDL.64 R10, [R1+0x240] ;  /* 0x00024000010a7983 */ /* 0x000f280000100a00 */
[----:B------:R-:W4:Y:S04]  /*13a60*/  @P1 LDG.E.U16 R109, desc[UR10][R12.64] ;  /* 0x0000000a0c6d1981 */ /* 0x000f28000c1e1500 */
[----:B------:R-:W4:Y:S04]  /*13a70*/  LDL.64 R12, [R1+0x140] ;  /* 0x00014000010c7983 */ /* 0x000f280000100a00 */
[----:B------:R-:W4:Y:S04]  /*13a80*/  @P1 LDG.E.U16 R107, desc[UR10][R2.64] ;  /* 0x0000000a026b1981 */ /* 0x000f28000c1e1500 */
[----:B------:R-:W4:Y:S04]  /*13a90*/  LDL R2, [R1+0x4c] ;  /* 0x00004c0001027983 */ /* 0x000f280000100800 */
[----:B------:R-:W4:Y:S04]  /*13aa0*/  @P1 LDG.E.U16 R89, desc[UR10][R14.64] ;  /* 0x0000000a0e591981 */ /* 0x000f28000c1e1500 */
[----:B------:R-:W4:Y:S04]  /*13ab0*/  @P1 LDG.E.U16 R24, desc[UR10][R26.64] ;  /* 0x0000000a1a181981 */ /* 0x000f28000c1e1500 */
[----:B------:R-:W4:Y:S04]  /*13ac0*/  @P1 LDG.E.U16 R25, desc[UR10][R30.64] ;  /* 0x0000000a1e191981 */ /* 0x000f28000c1e1500 */
        /* <DEDUP_REMOVED lines=21> */
[----:B--2---:R-:W2:Y:S04]  /*13c20*/  @P1 LDG.E.U16 R2, desc[UR10][R6.64] ;  /* 0x0000000a06021981 */ /* 0x004ea8000c1e1500 */
[----:B---3--:R-:W3:Y:S04]  /*13c30*/  @P1 LDG.E.U16 R97, desc[UR10][R8.64] ;  /* 0x0000000a08611981 */ /* 0x008ee8000c1e1500 */
[----:B------:R-:W3:Y:S04]  /*13c40*/  LDL.64 R6, [R1+0x860] ;  /* 0x0008600001067983 */ /* 0x000ee80000100a00 */
[----:B----4-:R-:W4:Y:S04]  /*13c50*/  @P1 LDG.E.U16 R190, desc[UR10][R4.64] ;  /* 0x0000000a04be1981 */ /* 0x010f28000c1e1500 */
[----:B------:R-:W3:Y:S04]  /*13c60*/  LDL.64 R8, [R1+0x8c0] ;  /* 0x0008c00001087983 */ /* 0x000ee80000100a00 */
[----:B------:R-:W4:Y:S04]  /*13c70*/  @P1 LDG.E.U16 R192, desc[UR10][R10.64] ;  /* 0x0000000a0ac01981 */ /* 0x000f28000c1e1500 */
[----:B------:R-:W4:Y:S04]  /*13c80*/  @P1 LDG.E.U16 R184, desc[UR10][R12.64] ;  /* 0x0000000a0cb81981 */ /* 0x000f28000c1e1500 */
[----:B--2---:R0:W-:Y:S04]  /*13c90*/  @P1 STL [R1+0x4c], R2 ;  /* 0x00004c0201001387 */ /* 0x0041e80000100800 */
[----:B------:R-:W2:Y:S04]  /*13ca0*/  LDL.64 R4, [R1+0x820] ;  /* 0x0008200001047983 */ /* 0x000ea80000100a00 */
[----:B------:R-:W4:Y:S04]  /*13cb0*/  LDL.64 R10, [R1+0x800] ;  /* 0x00080000010a7983 */ /* 0x000f280000100a00 */
[----:B0-----:R-:W4:Y:S04]  /*13cc0*/  LDL.64 R2, [R1+0x840] ;  /* 0x0008400001027983 */ /* 0x001f280000100a00 */
[----:B------:R-:W4:Y:S04]  /*13cd0*/  LDL.64 R202, [R1+0x7b0] ;  /* 0x0007b00001ca7983 */ /* 0x000f280000100a00 */
[----:B---3--:R-:W3:Y:S04]  /*13ce0*/  @P1 LDG.E.U16 R188, desc[UR10][R8.64] ;  /* 0x0000000a08bc1981 */ /* 0x008ee8000c1e1500 */
[----:B------:R-:W3:Y:S04]  /*13cf0*/  LDL.64 R200, [R1+0x700] ;  /* 0x0007000001c87983 */ /* 0x000ee80000100a00 */
[----:B------:R-:W3:Y:S04]  /*13d00*/  LDL.64 R198, [R1+0x680] ;  /* 0x0006800001c67983 */ /* 0x000ee80000100a00 */
[----:B------:R-:W3:Y:S04]  /*13d10*/  LDL.64 R8, [R1+0x7e0] ;  /* 0x0007e00001087983 */ /* 0x000ee80000100a00 */
[----:B------:R-:W3:Y:S04]  /*13d20*/  LDL.64 R34, [R1+0x660] ;  /* 0x0006600001227983 */ /* 0x000ee80000100a00 */
[----:B------:R-:W3:Y:S04]  /*13d30*/  LDL.64 R32, [R1+0x640] ;  /* 0x0006400001207983 */ /* 0x000ee80000100a00 */
[----:B------:R-:W3:Y:S04]  /*13d40*/  LDL.64 R30, [R1+0x620] ;  /* 0x00062000011e7983 */ /* 0x000ee80000100a00 */
[----:B------:R-:W3:Y:S04]  /*13d50*/  LDL.64 R28, [R1+0x608] ;  /* 0x00060800011c7983 */ /* 0x000ee80000100a00 */
[----:B------:R-:W3:Y:S04]  /*13d60*/  LDL.64 R26, [R1+0x5f0] ;  /* 0x0005f000011a7983 */ /* 0x000ee80000100a00 */
[----:B------:R-:W-:Y:S04]  /*13d70*/  @P1 STL [R1+0x44], R24 ;  /* 0x0000441801001387 */ /* 0x000fe80000100800 */
[----:B------:R0:W-:Y:S04]  /*13d80*/  @P1 STL [R1+0x48], R25 ;  /* 0x0000481901001387 */ /* 0x0001e80000100800 */
[----:B------:R-:W3:Y:S04]  /*13d90*/  @P1 LDG.E.U16 R182, desc[UR10][R6.64] ;  /* 0x0000000a06b61981 */ /* 0x000ee8000c1e1500 */
[----:B------:R-:W3:Y:S04]  /*13da0*/  LDL.64 R14, [R1+0x4c0] ;  /* 0x0004c000010e7983 */ /* 0x000ee80000100a00 */
[----:B0-----:R-:W3:Y:S04]  /*13db0*/  LDL.64 R24, [R1+0x5c0] ;  /* 0x0005c00001187983 */ /* 0x001ee80000100a00 */
[----:B------:R-:W3:Y:S04]  /*13dc0*/  LDL.64 R6, [R1+0x520] ;  /* 0x0005200001067983 */ /* 0x000ee80000100a00 */
[----:B------:R-:W3:Y:S04]  /*13dd0*/  LDL.64 R22, [R1+0x5a0] ;  /* 0x0005a00001167983 */ /* 0x000ee80000100a00 */
[----:B------:R-:W3:Y:S04]  /*13de0*/  LDL.64 R20, [R1+0x580] ;  /* 0x0005800001147983 */ /* 0x000ee80000100a00 */
[----:B------:R-:W3:Y:S04]  /*13df0*/  LDL.64 R18, [R1+0x560] ;  /* 0x0005600001127983 */ /* 0x000ee80000100a00 */
[----:B------:R-:W3:Y:S04]  /*13e00*/  LDL.64 R16, [R1+0x540] ;  /* 0x0005400001107983 */ /* 0x000ee80000100a00 */
[----:B------:R-:W3:Y:S04]  /*13e10*/  LDL.64 R12, [R1+0x4a0] ;  /* 0x0004a000010c7983 */ /* 0x000ee80000100a00 */
[----:B--2---:R-:W2:Y:S04]  /*13e20*/  @P1 LDG.E.U16 R178, desc[UR10][R4.64] ;  /* 0x0000000a04b21981 */ /* 0x004ea8000c1e1500 */
[----:B----4-:R-:W4:Y:S04]  /*13e30*/  @P1 LDG.E.U16 R176, desc[UR10][R10.64] ;  /* 0x0000000a0ab01981 */ /* 0x010f28000c1e1500 */
[----:B------:R-:W2:Y:S04]  /*13e40*/  @P1 LDG.E.U16 R180, desc[UR10][R2.64] ;  /* 0x0000000a02b41981 */ /* 0x000ea8000c1e1500 */
[----:B------:R-:W2:Y:S04]  /*13e50*/  LDL.64 R4, [R1+0x4e0] ;  /* 0x0004e00001047983 */ /* 0x000ea80000100a00 */
[----:B------:R-:W4:Y:S04]  /*13e60*/  LDL.64 R10, [R1+0x480] ;  /* 0x00048000010a7983 */ /* 0x000f280000100a00 */
[----:B------:R-:W4:Y:S04]  /*13e70*/  LDL.64 R2, [R1+0x500] ;  /* 0x0005000001027983 */ /* 0x000f280000100a00 */
[----:B---3--:R-:W3:Y:S04]  /*13e80*/  @P1 LDG.E.U16 R170, desc[UR10][R200.64] ;  /* 0x0000000ac8aa1981 */ /* 0x008ee8000c1e1500 */
[----:B------:R-:W3:Y:S04]  /*13e90*/  @P1 LDG.E.U16 R174, desc[UR10][R8.64] ;  /* 0x0000000a08ae1981 */ /* 0x000ee8000c1e1500 */
[----:B------:R-:W3:Y:S04]  /*13ea0*/  @P1 LDG.E.U16 R168, desc[UR10][R198.64] ;  /* 0x0000000ac6a81981 */ /* 0x000ee8000c1e1500 */
[----:B------:R-:W3:Y:S04]  /*13eb0*/  @P1 LDG.E.U16 R166, desc[UR10][R34.64] ;  /* 0x0000000a22a61981 */ /* 0x000ee8000c1e1500 */
[----:B------:R-:W3:Y:S04]  /*13ec0*/  LDL.64 R8, [R1+0x460] ;  /* 0x0004600001087983 */ /* 0x000ee80000100a00 */
[----:B------:R-:W3:Y:S04]  /*13ed0*/  @P1 LDG.E.U16 R164, desc[UR10][R32.64] ;  /* 0x0000000a20a41981 */ /* 0x000ee8000c1e1500 */
[----:B------:R-:W3:Y:S04]  /*13ee0*/  @P1 LDG.E.U16 R162, desc[UR10][R30.64] ;  /* 0x0000000a1ea21981 */ /* 0x000ee8000c1e1500 */
[----:B------:R-:W3:Y:S04]  /*13ef0*/  @P1 LDG.E.U16 R160, desc[UR10][R28.64] ;  /* 0x0000000a1ca01981 */ /* 0x000ee8000c1e1500 */
[----:B------:R-:W3:Y:S04]  /*13f00*/  @P1 LDG.E.U16 R158, desc[UR10][R26.64] ;  /* 0x0000000a1a9e1981 */ /* 0x000ee8000c1e1500 */
[----:B------:R-:W3:Y:S04]  /*13f10*/  LDL.64 R200, [R1+0x3c0] ;  /* 0x0003c00001c87983 */ /* 0x000ee80000100a00 */
[----:B------:R-:W3:Y:S04]  /*13f20*/  @P1 LDG.E.U16 R140, desc[UR10][R14.64] ;  /* 0x0000000a0e8c1981 */ /* 0x000ee8000c1e1500 */
[----:B------:R-:W3:Y:S04]  /*13f30*/  @P1 LDG.E.U16 R156, desc[UR10][R24.64] ;  /* 0x0000000a189c1981 */ /* 0x000ee8000c1e1500 */
[----:B------:R-:W3:Y:S04]  /*13f40*/  @P1 LDG.E.U16 R146, desc[UR10][R6.64] ;  /* 0x0000000a06921981 */ /* 0x000ee8000c1e1500 */
[----:B------:R-:W3:Y:S04]  /*13f50*/  LDL.64 R14, [R1+0x238] ;  /* 0x00023800010e7983 */ /* 0x000ee80000100a00 */
[----:B------:R-:W3:Y:S04]  /*13f60*/  @P1 LDG.E.U16 R154, desc[UR10][R22.64] ;  /* 0x0000000a169a1981 */ /* 0x000ee8000c1e1500 */
[----:B------:R-:W3:Y:S04]  /*13f70*/  LDL.64 R6, [R1+0x420] ;  /* 0x0004200001067983 */ /* 0x000ee80000100a00 */
[----:B------:R-:W3:Y:S04]  /*13f80*/  @P1 LDG.E.U16 R152, desc[UR10][R20.64] ;  /* 0x0000000a14981981 */ /* 0x000ee8000c1e1500 */
[----:B------:R-:W3:Y:S04]  /*13f90*/  @P1 LDG.E.U16 R150, desc[UR10][R18.64] ;  /* 0x0000000a12961981 */ /* 0x000ee8000c1e1500 */
[----:B------:R-:W3:Y:S04]  /*13fa0*/  @P1 LDG.E.U16 R148, desc[UR10][R16.64] ;  /* 0x0000000a10941981 */ /* 0x000ee8000c1e1500 */
[----:B------:R-:W3:Y:S04]  /*13fb0*/  @P1 LDG.E.U16 R138, desc[UR10][R12.64] ;  /* 0x0000000a0c8a1981 */ /* 0x000ee8000c1e1500 */
        /* <DEDUP_REMOVED lines=12> */
[----:B------:R-:W3:Y:S04]  /*14080*/  @P1 LDG.E.U16 R172, desc[UR10][R202.64] ;  /* 0x0000000acaac1981 */ /* 0x000ee8000c1e1500 */
        /* <DEDUP_REMOVED lines=8> */
[----:B------:R-:W3:Y:S04]  /*14110*/  LDL.64 R8, [R1+0x1d8] ;  /* 0x0001d80001087983 */ /* 0x000ee80000100a00 */
[----:B------:R-:W3:Y:S04]  /*14120*/  @P1 LDG.E.U16 R124, desc[UR10][R200.64] ;  /* 0x0000000ac87c1981 */ /* 0x000ee8000c1e1500 */
[----:B------:R-:W3:Y:S04]  /*14130*/  LDL.64 R200, [R1+0x198] ;  /* 0x0001980001c87983 */ /* 0x000ee80000100a00 */
[----:B------:R-:W3:Y:S04]  /*14140*/  @P1 LDG.E.U16 R100, desc[UR10][R14.64] ;  /* 0x0000000a0e641981 */ /* 0x000ee8000c1e1500 */
[----:B------:R-:W3:Y:S04]  /*14150*/  @P1 LDG.E.U16 R130, desc[UR10][R6.64] ;  /* 0x0000000a06821981 */ /* 0x000ee8000c1e1500 */
[----:B------:R-:W3:Y:S04]  /*14160*/  LDL.64 R14, [R1+0x938] ;  /* 0x00093800010e7983 */ /* 0x000ee80000100a00 */
[----:B------:R-:W3:Y:S04]  /*14170*/  LDL.64 R6, [R1+0x1b8] ;  /* 0x0001b80001067983 */ /* 0x000ee80000100a00 */
[----:B------:R-:W3:Y:S04]  /*14180*/  @P1 LDG.E.U16 R122, desc[UR10][R198.64] ;  /* 0x0000000ac67a1981 */ /* 0x000ee8000c1e1500 */
        /* <DEDUP_REMOVED lines=15> */
[----:B------:R-:W3:Y:S04]  /*14280*/  LDL R27, [R1+0x3c] ;  /* 0x00003c00011b7983 */ /* 0x000ee80000100800 */
        /* <DEDUP_REMOVED lines=10> */
[----:B------:R-:W3:Y:S04]  /*14330*/  @P1 LDG.E.U16 R126, desc[UR10][R202.64] ;  /* 0x0000000aca7e1981 */ /* 0x000ee8000c1e1500 */
[----:B--2---:R-:W2:Y:S04]  /*14340*/  @P1 LDG.E.U16 R128, desc[UR10][R4.64] ;  /* 0x0000000a04801981 */ /* 0x004ea8000c1e1500 */
[----:B----4-:R-:W4:Y:S04]  /*14350*/  @P1 LDG.E.U16 R96, desc[UR10][R10.64] ;  /* 0x0000000a0a601981 */ /* 0x010f28000c1e1500 */
[----:B------:R-:W2:Y:S04]  /*14360*/  @P1 LDG.E.U16 R132, desc[UR10][R2.64] ;  /* 0x0000000a02841981 */ /* 0x000ea8000c1e1500 */
[----:B------:R-:W2:Y:S04]  /*14370*/  LDL.64 R4, [R1+0x978] ;  /* 0x0009780001047983 */ /* 0x000ea80000100a00 */
[----:B------:R-:W2:Y:S04]  /*14380*/  LDL.64 R10, [R1+0x918] ;  /* 0x00091800010a7983 */ /* 0x000ea80000100a00 */
[----:B------:R-:W2:Y:S04]  /*14390*/  LDL R2, [R1+0x40] ;  /* 0x0000400001027983 */ /* 0x000ea80000100800 */
[----:B------:R-:W4:Y:S04]  /*143a0*/  LDL R3, [R1+0x30] ;  /* 0x0000300001037983 */ /* 0x000f280000100800 */
[----:B---3--:R-:W3:Y:S04]  /*143b0*/  @P1 LDG.E.U16 R94, desc[UR10][R8.64] ;  /* 0x0000000a085e1981 */ /* 0x008ee8000c1e1500 */
[----:B------:R-:W3:Y:S04]  /*143c0*/  LDL R9, [R1+0x38] ;  /* 0x0000380001097983 */ /* 0x000ee80000100800 */
[----:B------:R-:W4:Y:S04]  /*143d0*/  LDL R8, [R1+0x34] ;  /* 0x0000340001087983 */ /* 0x000f280000100800 */
        /* <DEDUP_REMOVED lines=13> */
[----:B------:R-:W2:Y:S04]  /*144b0*/  LDL.64 R4, [R1+0x838] ;  /* 0x0008380001047983 */ /* 0x000ea80000100a00 */
[----:B---3--:R-:W3:Y:S04]  /*144c0*/  @P1 LDG.E.U16 R9, desc[UR10][R14.64] ;  /* 0x0000000a0e091981 */ /* 0x008ee8000c1e1500 */
[----:B----4-:R-:W4:Y:S04]  /*144d0*/  @P1 LDG.E.U16 R8, desc[UR10][R10.64] ;  /* 0x0000000a0a081981 */ /* 0x010f28000c1e1500 */
[----:B------:R-:W3:Y:S04]  /*144e0*/  @P1 LDG.E.U16 R3, desc[UR10][R6.64] ;  /* 0x0000000a06031981 */ /* 0x000ee8000c1e1500 */
[----:B--2---:R0:W-:Y:S04]  /*144f0*/  @P1 STL [R1+0x40], R2 ;  /* 0x0000400201001387 */ /* 0x0041e80000100800 */
[----:B------:R-:W2:Y:S04]  /*14500*/  LDL.64 R14, [R1+0x818] ;  /* 0x00081800010e7983 */ /* 0x000ea80000100a00 */
[----:B0-----:R-:W2:Y:S04]  /*14510*/  LDL R2, [R1+0x18] ;  /* 0x0000180001027983 */ /* 0x001ea80000100800 */
[----:B--2---:R-:W2:Y:S04]  /*14520*/  @P1 LDG.E.U16 R2, desc[UR10][R4.64] ;  /* 0x0000000a04021981 */ /* 0x004ea8000c1e1500 */
[----:B---3--:R0:W-:Y:S04]  /*14530*/  @P1 STL [R1+0x38], R9 ;  /* 0x0000380901001387 */ /* 0x0081e80000100800 */
[----:B------:R-:W3:Y:S04]  /*14540*/  LDL.64 R10, [R1+0x7f8] ;  /* 0x0007f800010a7983 */ /* 0x000ee80000100a00 */
[----:B0-----:R-:W3:Y:S04]  /*14550*/  LDL R9, [R1+0x14] ;  /* 0x0000140001097983 */ /* 0x001ee80000100800 */
[----:B----4-:R0:W-:Y:S04]  /*14560*/  @P1 STL [R1+0x34], R8 ;  /* 0x0000340801001387 */ /* 0x0101e80000100800 */
[----:B------:R-:W4:Y:S04]  /*14570*/  LDL.64 R6, [R1+0x7d8] ;  /* 0x0007d80001067983 */ /* 0x000f280000100a00 */
[----:B0-----:R-:W4:Y:S04]  /*14580*/  LDL R8, [R1+0x10] ;  /* 0x0000100001087983 */ /* 0x001f280000100800 */
[----:B------:R0:W-:Y:S04]  /*14590*/  @P1 STL [R1+0x30], R3 ;  /* 0x0000300301001387 */ /* 0x0001e80000100800 */
[----:B------:R-:W4:Y:S04]  /*145a0*/  LDL.64 R4, [R1+0x780] ;  /* 0x0007800001047983 */ /* 0x000f280000100a00 */
[----:B0-----:R-:W4:Y:S04]  /*145b0*/  LDL R3, [R1+0xc] ;  /* 0x00000c0001037983 */ /* 0x001f280000100800 */
[----:B--2---:R0:W-:Y:S04]  /*145c0*/  @P1 STL [R1+0x18], R2 ;  /* 0x0000180201001387 */ /* 0x0041e80000100800 */
[----:B------:R-:W2:Y:S04]  /*145d0*/  LDL.64 R28, [R1+0x698] ;  /* 0x00069800011c7983 */ /* 0x000ea80000100a00 */
[----:B0-----:R-:W2:Y:S04]  /*145e0*/  LDL R2, [R1+0x8] ;  /* 0x0000080001027983 */ /* 0x001ea80000100800 */
[----:B------:R0:W-:Y:S04]  /*145f0*/  @P1 STL [R1+0x20], R13 ;  /* 0x0000200d01001387 */ /* 0x0001e80000100800 */
[----:B------:R-:W2:Y:S04]  /*14600*/  LDL.64 R16, [R1+0x678] ;  /* 0x0006780001107983 */ /* 0x000ea80000100a00 */
[----:B---3--:R-:W3:Y:S04]  /*14610*/  @P1 LDG.E.U16 R9, desc[UR10][R14.64] ;  /* 0x0000000a0e091981 */ /* 0x008ee8000c1e1500 */
[----:B0-----:R-:W3:Y:S04]  /*14620*/  LDL R13, [R1+0x4] ;  /* 0x00000400010d7983 */ /* 0x001ee80000100800 */
[----:B------:R0:W-:Y:S04]  /*14630*/  @P1 STL [R1+0x1c], R12 ;  /* 0x00001c0c01001387 */ /* 0x0001e80000100800 */
[----:B----4-:R-:W4:Y:S04]  /*14640*/  @P1 LDG.E.U16 R8, desc[UR10][R10.64] ;  /* 0x0000000a0a081981 */ /* 0x010f28000c1e1500 */
[----:B0-----:R-:W4:Y:S04]  /*14650*/  LDL R12, [R1] ;  /* 0x00000000010c7983 */ /* 0x001f280000100800 */
[----:B------:R-:W4:Y:S04]  /*14660*/  @P1 LDG.E.U16 R3, desc[UR10][R6.64] ;  /* 0x0000000a06031981 */ /* 0x000f28000c1e1500 */
[----:B------:R-:W-:Y:S04]  /*14670*/  @P1 STL [R1+0x2c], R26 ;  /* 0x00002c1a01001387 */ /* 0x000fe80000100800 */
[----:B------:R0:W-:Y:S04]  /*14680*/  @P1 STL [R1+0x3c], R27 ;  /* 0x00003c1b01001387 */ /* 0x0001e80000100800 */
[----:B------:R-:W4:Y:S04]  /*14690*/  LDL.64 R10, [R1+0x638] ;  /* 0x00063800010a7983 */ /* 0x000f280000100a00 */
[----:B------:R-:W4:Y:S04]  /*146a0*/  LDL.64 R24, [R1+0x618] ;  /* 0x0006180001187983 */ /* 0x000f280000100a00 */
[----:B0-----:R-:W4:Y:S04]  /*146b0*/  LDL.64 R26, [R1+0x658] ;  /* 0x00065800011a7983 */ /* 0x001f280000100a00 */
[----:B------:R-:W4:Y:S04]  /*146c0*/  LDL.64 R22, [R1+0x600] ;  /* 0x0006000001167983 */ /* 0x000f280000100a00 */
[----:B--2---:R-:W2:Y:S04]  /*146d0*/  @P1 LDG.E.U16 R2, desc[UR10][R4.64] ;  /* 0x0000000a04021981 */ /* 0x004ea8000c1e1500 */
[----:B---3--:R-:W3:Y:S04]  /*146e0*/  @P1 LDG.E.U16 R13, desc[UR10][R28.64] ;  /* 0x0000000a1c0d1981 */ /* 0x008ee8000c1e1500 */
[----:B----4-:R-:W4:Y:S04]  /*146f0*/  @P1 LDG.E.U16 R12, desc[UR10][R16.64] ;  /* 0x0000000a100c1981 */ /* 0x010f28000c1e1500 */
[----:B------:R-:W-:Y:S04]  /*14700*/  @P1 STL [R1+0x24], R20 ;  /* 0x0000241401001387 */ /* 0x000fe80000100800 */
[----:B------:R0:W-:Y:S04]  /*14710*/  @P1 STL [R1+0x28], R21 ;  /* 0x0000281501001387 */ /* 0x0001e80000100800 */
[----:B------:R-:W3:Y:S04]  /*14720*/  LDL.64 R18, [R1+0x5b8] ;  /* 0x0005b80001127983 */ /* 0x000ee80000100a00 */
[----:B------:R-:W3:Y:S04]  /*14730*/  LDL.64 R14, [R1+0x598] ;  /* 0x00059800010e7983 */ /* 0x000ee80000100a00 */
[----:B0-----:R-:W3:Y:S04]  /*14740*/  LDL.64 R20, [R1+0x5e8] ;  /* 0x0005e80001147983 */ /* 0x001ee80000100a00 */
[----:B------:R-:W-:Y:S04]  /*14750*/  @P1 STL [R1+0x10], R8 ;  /* 0x0000100801001387 */ /* 0x000fe80000100800 */
[----:B------:R0:W-:Y:S04]  /*14760*/  @P1 STL [R1+0x14], R9 ;  /* 0x0000140901001387 */ /* 0x0001e80000100800 */
[----:B------:R-:W3:Y:S04]  /*14770*/  LDL.64 R6, [R1+0x558] ;  /* 0x0005580001067983 */ /* 0x000ee80000100a00 */
[----:B------:R-:W3:Y:S04]  /*14780*/  LDL.64 R4, [R1+0x538] ;  /* 0x0005380001047983 */ /* 0x000ee80000100a00 */
[----:B0-----:R-:W3:Y:S04]  /*14790*/  LDL.64 R8, [R1+0x578] ;  /* 0x0005780001087983 */ /* 0x001ee80000100a00 */
[----:B------:R-:W3:Y:S04]  /*147a0*/  @P1 LDG.E.U16 R251, desc[UR10][R10.64] ;  /* 0x0000000a0afb1981 */ /* 0x000ee8000c1e1500 */
[----:B------:R-:W3:Y:S04]  /*147b0*/  @P1 LDG.E.U16 R250, desc[UR10][R24.64] ;  /* 0x0000000a18fa1981 */ /* 0x000ee8000c1e1500 */
[----:B------:R-:W3:Y:S04]  /*147c0*/  @P1 LDG.E.U16 R249, desc[UR10][R22.64] ;  /* 0x0000000a16f91981 */ /* 0x000ee8000c1e1500 */
[----:B------:R-:W3:Y:S04]  /*147d0*/  @P1 LDG.E.U16 R252, desc[UR10][R26.64] ;  /* 0x0000000a1afc1981 */ /* 0x000ee8000c1e1500 */
[----:B--2---:R-:W-:Y:S04]  /*147e0*/  @P1 STL [R1+0x8], R2 ;  /* 0x0000080201001387 */ /* 0x004fe80000100800 */
[----:B------:R0:W-:Y:S04]  /*147f0*/  @P1 STL [R1+0xc], R3 ;  /* 0x00000c0301001387 */ /* 0x0001e80000100800 */
[----:B------:R-:W2:Y:S04]  /*14800*/  LDL.64 R16, [R1+0x4f8] ;  /* 0x0004f80001107983 */ /* 0x000ea80000100a00 */
[----:B0-----:R-:W2:Y:S04]  /*14810*/  LDL.64 R2, [R1+0x518] ;  /* 0x0005180001027983 */ /* 0x001ea80000100a00 */
[----:B----4-:R-:W-:Y:S04]  /*14820*/  @P1 STL [R1], R12 ;  /* 0x0000000c01001387 */ /* 0x010fe80000100800 */
[----:B---3--:R0:W-:Y:S04]  /*14830*/  @P1 STL [R1+0x4], R13 ;  /* 0x0000040d01001387 */ /* 0x0081e80000100800 */
[----:B------:R-:W3:Y:S04]  /*14840*/  LDL.64 R10, [R1+0x4b8] ;  /* 0x0004b800010a7983 */ /* 0x000ee80000100a00 */
[----:B------:R-:W4:Y:S04]  /*14850*/  @P1 LDG.E.U16 R247, desc[UR10][R18.64] ;  /* 0x0000000a12f71981 */ /* 0x000f28000c1e1500 */
[----:B------:R-:W4:Y:S04]  /*14860*/  @P1 LDG.E.U16 R246, desc[UR10][R14.64] ;  /* 0x0000000a0ef61981 */ /* 0x000f28000c1e1500 */
[----:B0-----:R-:W4:Y:S04]  /*14870*/  LDL.64 R12, [R1+0x4d8] ;  /* 0x0004d800010c7983 */ /* 0x001f280000100a00 */
[----:B------:R-:W4:Y:S04]  /*14880*/  LDL.64 R18, [R1+0x2f0] ;  /* 0x0002f00001127983 */ /* 0x000f280000100a00 */
[----:B------:R-:W4:Y:S04]  /*14890*/  LDL.64 R14, [R1+0x498] ;  /* 0x00049800010e7983 */ /* 0x000f280000100a00 */
[----:B------:R-:W4:Y:S04]  /*148a0*/  LDL R28, [R1+0x90] ;  /* 0x00009000011c7983 */ /* 0x000f280000100800 */
[----:B------:R-:W4:Y:S04]  /*148b0*/  LDL.64 R30, [R1+0x378] ;  /* 0x00037800011e7983 */ /* 0x000f280000100a00 */
[----:B------:R-:W4:Y:S04]  /*148c0*/  LDL R22, [R1+0x88] ;  /* 0x0000880001167983 */ /* 0x000f280000100800 */
[----:B------:R-:W4:Y:S04]  /*148d0*/  LDL.64 R24, [R1+0x338] ;  /* 0x0003380001187983 */ /* 0x000f280000100a00 */
[----:B------:R-:W4:Y:S04]  /*148e0*/  LDL R23, [R1+0x8c] ;  /* 0x00008c0001177983 */ /* 0x000f280000100800 */
[----:B------:R-:W4:Y:S04]  /*148f0*/  LDL.64 R26, [R1+0x358] ;  /* 0x00035800011a7983 */ /* 0x000f280000100a00 */
[----:B------:R-:W4:Y:S04]  /*14900*/  @P1 LDG.E.U16 R243, desc[UR10][R4.64] ;  /* 0x0000000a04f31981 */ /* 0x000f28000c1e1500 */
[----:B------:R-:W4:Y:S04]  /*14910*/  @P1 LDG.E.U16 R248, desc[UR10][R20.64] ;  /* 0x0000000a14f81981 */ /* 0x000f28000c1e1500 */
[----:B------:R-:W4:Y:S04]  /*14920*/  @P1 LDG.E.U16 R244, desc[UR10][R6.64] ;  /* 0x0000000a06f41981 */ /* 0x000f28000c1e1500 */
[----:B------:R-:W4:Y:S04]  /*14930*/  LDL.64 R4, [R1+0x3b8] ;  /* 0x0003b80001047983 */ /* 0x000f280000100a00 */
[----:B------:R-:W4:Y:S04]  /*14940*/  LDL.64 R20, [R1+0x310] ;  /* 0x0003100001147983 */ /* 0x000f280000100a00 */
[----:B------:R-:W4:Y:S04]  /*14950*/  LDL.64 R6, [R1+0x3d8] ;  /* 0x0003d80001067983 */ /* 0x000f280000100a00 */
[----:B------:R-:W4:Y:S04]  /*14960*/  @P1 LDG.E.U16 R245, desc[UR10][R8.64] ;  /* 0x0000000a08f51981 */ /* 0x000f28000c1e1500 */
[----:B------:R-:W4:Y:S04]  /*14970*/  LDL.64 R200, [R1+0x478] ;  /* 0x0004780001c87983 */ /* 0x000f280000100a00 */
[----:B------:R-:W4:Y:S04]  /*14980*/  LDL.64 R198, [R1+0x458] ;  /* 0x0004580001c67983 */ /* 0x000f280000100a00 */
[----:B------:R-:W4:Y:S04]  /*14990*/  LDL.64 R8, [R1+0x3f8] ;  /* 0x0003f80001087983 */ /* 0x000f280000100a00 */
[----:B------:R-:W4:Y:S04]  /*149a0*/  LDL.64 R34, [R1+0x438] ;  /* 0x0004380001227983 */ /* 0x000f280000100a00 */
[----:B------:R-:W4:Y:S04]  /*149b0*/  LDL.64 R32, [R1+0x418] ;  /* 0x0004180001207983 */ /* 0x000f280000100a00 */
[----:B--2---:R-:W2:Y:S04]  /*149c0*/  @P1 LDG.E.U16 R241, desc[UR10][R16.64] ;  /* 0x0000000a10f11981 */ /* 0x004ea8000c1e1500 */
[----:B------:R-:W2:Y:S04]  /*149d0*/  @P1 LDG.E.U16 R242, desc[UR10][R2.64] ;  /* 0x0000000a02f21981 */ /* 0x000ea8000c1e1500 */
[----:B------:R-:W2:Y:S04]  /*149e0*/  LDL.64 R16, [R1+0x2d0] ;  /* 0x0002d00001107983 */ /* 0x000ea80000100a00 */
[----:B------:R-:W2:Y:S04]  /*149f0*/  LDL.64 R2, [R1+0x398] ;  /* 0x0003980001027983 */ /* 0x000ea80000100a00 */
[----:B---3--:R-:W3:Y:S04]  /*14a00*/  @P1 LDG.E.U16 R239, desc[UR10][R10.64] ;  /* 0x0000000a0aef1981 */ /* 0x008ee8000c1e1500 */
[----:B------:R-:W3:Y:S04]  /*14a10*/  LDL R10, [R1+0x7c] ;  /* 0x00007c00010a7983 */ /* 0x000ee80000100800 */
[----:B------:R-:W3:Y:S04]  /*14a20*/  LDL R11, [R1+0x80] ;  /* 0x00008000010b7983 */ /* 0x000ee80000100800 */
[----:B----4-:R-:W4:Y:S04]  /*14a30*/  @P1 LDG.E.U16 R240, desc[UR10][R12.64] ;  /* 0x0000000a0cf01981 */ /* 0x010f28000c1e1500 */
[----:B------:R-:W4:Y:S04]  /*14a40*/  @P1 LDG.E.U16 R238, desc[UR10][R14.64] ;  /* 0x0000000a0eee1981 */ /* 0x000f28000c1e1500 */
[----:B------:R-:W4:Y:S04]  /*14a50*/  LDL R12, [R1+0x78] ;  /* 0x00007800010c7983 */ /* 0x000f280000100800 */
[----:B------:R-:W4:Y:S04]  /*14a60*/  LDL.64 R14, [R1+0x2b0] ;  /* 0x0002b000010e7983 */ /* 0x000f280000100a00 */
        /* <DEDUP_REMOVED lines=12> */
[----:B------:R-:W2:Y:S04]  /*14b30*/  LDL.LU R2, [R1+0x74] ;  /* 0x0000740001027983 */ /* 0x000ea80000300800 */
[----:B------:R-:W2:Y:S04]  /*14b40*/  LDL.LU R4, [R1+0x70] ;  /* 0x0000700001047983 */ /* 0x000ea80000300800 */
[----:B------:R-:W2:Y:S04]  /*14b50*/  LDL.LU R3, [R1+0x6c] ;  /* 0x00006c0001037983 */ /* 0x000ea80000300800 */
[----:B------:R-:W2:Y:S04]  /*14b60*/  LDL.LU R5, [R1+0x68] ;  /* 0x0000680001057983 */ /* 0x000ea80000300800 */
[----:B---3--:R-:W3:Y:S04]  /*14b70*/  @P1 LDG.E.U16 R10, desc[UR10][R16.64] ;  /* 0x0000000a100a1981 */ /* 0x008ee8000c1e1500 */
[----:B------:R-:W2:Y:S04]  /*14b80*/  @P1 LDG.E.U16 R11, desc[UR10][R18.64] ;  /* 0x0000000a120b1981 */ /* 0x000ea8000c1e1500 */
[----:B------:R-:W2:Y:S04]  /*14b90*/  LDL.LU R6, [R1+0x64] ;  /* 0x0000640001067983 */ /* 0x000ea80000300800 */
[----:B------:R-:W2:Y:S04]  /*14ba0*/  LDL.LU R7, [R1+0x60] ;  /* 0x0000600001077983 */ /* 0x000ea80000300800 */
[----:B------:R-:W2:Y:S04]  /*14bb0*/  LDL.LU R8, [R1+0x5c] ;  /* 0x00005c0001087983 */ /* 0x000ea80000300800 */
[----:B----4-:R-:W4:Y:S04]  /*14bc0*/  @P1 LDG.E.U16 R12, desc[UR10][R14.64] ;  /* 0x0000000a0e0c1981 */ /* 0x010f28000c1e1500 */
[----:B------:R-:W4:Y:S04]  /*14bd0*/  @P1 LDG.E.U16 R13, desc[UR10][R20.64] ;  /* 0x0000000a140d1981 */ /* 0x000f28000c1e1500 */
[----:B------:R-:W4:Y:S04]  /*14be0*/  LDL.LU R9, [R1+0x58] ;  /* 0x0000580001097983 */ /* 0x000f280000300800 */
[----:B------:R-:W4:Y:S04]  /*14bf0*/  LDL.LU R197, [R1+0x94] ;  /* 0x0000940001c57983 */ /* 0x000f280000300800 */
[----:B---3--:R-:W-:Y:S04]  /*14c00*/  @P1 STL [R1+0x7c], R10 ;  /* 0x00007c0a01001387 */ /* 0x008fe80000100800 */
[----:B--2---:R0:W-:Y:S04]  /*14c10*/  @P1 STL [R1+0x80], R11 ;  /* 0x0000800b01001387 */ /* 0x0041e80000100800 */
[----:B------:R-:W2:Y:S04]  /*14c20*/  LDL.64 R206, [R1+0x270] ;  /* 0x0002700001ce7983 */ /* 0x000ea80000100a00 */
        /* <DEDUP_REMOVED lines=17> */
[----:B------:R-:W3:Y:S04]  /*14d40*/  LDL.64 R18, [R1+0x9b0] ;  /* 0x0009b00001127983 */ /* 0x000ee80000100a00 */
[----:B------:R-:W3:Y:S04]  /*14d50*/  LDL.64 R14, [R1+0x970] ;  /* 0x00097000010e7983 */ /* 0x000ee80000100a00 */
[----:B----4-:R-:W-:Y:S04]  /*14d60*/  @P1 STL [R1+0x78], R12 ;  /* 0x0000780c01001387 */ /* 0x010fe80000100800 */
[----:B------:R0:W-:Y:S04]  /*14d70*/  @P1 STL [R1+0x84], R13 ;  /* 0x0000840d01001387 */ /* 0x0001e80000100800 */
[----:B0-----:R-:W4:Y:S04]  /*14d80*/  LDL.64 R12, [R1+0x950] ;  /* 0x00095000010c7983 */ /* 0x001f280000100a00 */
[----:B------:R-:W-:Y:S04]  /*14d90*/  STS.U16 [R196+UR9+0x10000], R225 ;  /* 0x010000e1c4007988 */ /* 0x000fe80008000409 */
[----:B------:R-:W-:Y:S04]  /*14da0*/  STS.U16 [R196+UR9+0x10400], R223 ;  /* 0x010400dfc4007988 */ /* 0x000fe80008000409 */
[----:B------:R-:W-:Y:S04]  /*14db0*/  STS.U16 [R196+UR9+0x10800], R221 ;  /* 0x010800ddc4007988 */ /* 0x000fe80008000409 */
[----:B------:R-:W-:Y:S04]  /*14dc0*/  STS.U16 [R196+UR9+0x10c00], R219 ;  /* 0x010c00dbc4007988 */ /* 0x000fe80008000409 */
[----:B--2---:R-:W2:Y:S04]  /*14dd0*/  @P1 LDG.E.U16 R4, desc[UR10][R206.64] ;  /* 0x0000000ace041981 */ /* 0x004ea8000c1e1500 */
[----:B---3--:R-:W3:Y:S04]  /*14de0*/  @P1 LDG.E.U16 R3, desc[UR10][R204.64] ;  /* 0x0000000acc031981 */ /* 0x008ee8000c1e1500 */
[----:B------:R-:W2:Y:S04]  /*14df0*/  @P1 LDG.E.U16 R2, desc[UR10][R10.64] ;  /* 0x0000000a0a021981 */ /* 0x000ea8000c1e1500 */
[----:B------:R-:W2:Y:S04]  /*14e00*/  @P1 LDG.E.U16 R5, desc[UR10][R202.64] ;  /* 0x0000000aca051981 */ /* 0x000ea8000c1e1500 */
[----:B------:R-:W2:Y:S04]  /*14e10*/  @P1 LDG.E.U16 R6, desc[UR10][R200.64] ;  /* 0x0000000ac8061981 */ /* 0x000ea8000c1e1500 */
[----:B------:R-:W2:Y:S04]  /*14e20*/  LDL.64 R10, [R1+0x930] ;  /* 0x00093000010a7983 */ /* 0x000ea80000100a00 */
[----:B------:R-:W3:Y:S04]  /*14e30*/  @P1 LDG.E.U16 R8, desc[UR10][R34.64] ;  /* 0x0000000a22081981 */ /* 0x000ee8000c1e1500 */
[----:B------:R-:W3:Y:S04]  /*14e40*/  @P1 LDG.E.U16 R9, desc[UR10][R32.64] ;  /* 0x0000000a20091981 */ /* 0x000ee8000c1e1500 */
[----:B------:R-:W3:Y:S04]  /*14e50*/  @P1 LDG.E.U16 R197, desc[UR10][R30.64] ;  /* 0x0000000a1ec51981 */ /* 0x000ee8000c1e1500 */
[----:B------:R-:W3:Y:S04]  /*14e60*/  @P1 LDG.E.U16 R7, desc[UR10][R198.64] ;  /* 0x0000000ac6071981 */ /* 0x000ee8000c1e1500 */
[----:B------:R-:W3:Y:S04]  /*14e70*/  @P1 LDG.E.U16 R78, desc[UR10][R26.64] ;  /* 0x0000000a1a4e1981 */ /* 0x000ee8000c1e1500 */
[----:B------:R-:W3:Y:S04]  /*14e80*/  @P1 LDG.E.U16 R77, desc[UR10][R24.64] ;  /* 0x0000000a184d1981 */ /* 0x000ee8000c1e1500 */
[----:B------:R-:W3:Y:S04]  /*14e90*/  @P1 LDG.E.U16 R79, desc[UR10][R28.64] ;  /* 0x0000000a1c4f1981 */ /* 0x000ee8000c1e1500 */
[----:B------:R0:W3:Y:S04]  /*14ea0*/  @P1 LDG.E.U16 R83, desc[UR10][R16.64] ;  /* 0x0000000a10531981 */ /* 0x0000e8000c1e1500 */
[----:B------:R-:W3:Y:S04]  /*14eb0*/  @P1 LDG.E.U16 R85, desc[UR10][R20.64] ;  /* 0x0000000a14551981 */ /* 0x000ee8000c1e1500 */
[----:B------:R-:W3:Y:S01]  /*14ec0*/  @P1 LDG.E.U16 R86, desc[UR10][R22.64] ;  /* 0x0000000a16561981 */ /* 0x000ee2000c1e1500 */
[----:B0-----:R-:W-:-:S03]  /*14ed0*/  LEA R16, P3, R55, R37, 0x1 ;  /* 0x0000002537107211 */ /* 0x001fc600078608ff */
[----:B------:R-:W3:Y:S01]  /*14ee0*/  @P1 LDG.E.U16 R84, desc[UR10][R18.64] ;  /* 0x0000000a12541981 */ /* 0x000ee2000c1e1500 */
[----:B------:R-:W-:-:S03]  /*14ef0*/  LEA.HI.X.SX32 R17, R55, R0, 0x1, P3 ;  /* 0x0000000037117211 */ /* 0x000fc600018f0eff */
[----:B------:R0:W3:Y:S02]  /*14f00*/  @P1 LDG.E.U16 R82, desc[UR10][R14.64] ;  /* 0x0000000a0e521981 */ /* 0x0000e4000c1e1500 */
[----:B0-----:R-:W-:-:S04]  /*14f10*/  LEA R14, P3, R63, R37, 0x1 ;  /* 0x000000253f0e7211 */ /* 0x001fc800078608ff */
[-C--:B------:R-:W-:Y:S01]  /*14f20*/  LEA.HI.X.SX32 R15, R63, R0.reuse, 0x1, P3 ;  /* 0x000000003f0f7211 */ /* 0x080fe200018f0eff */
[----:B----4-:R0:W4:Y:S02]  /*14f30*/  @P1 LDG.E.U16 R81, desc[UR10][R12.64] ;  /* 0x0000000a0c511981 */ /* 0x010124000c1e1500 */
[CC--:B0-----:R-:W-:Y:S02]  /*14f40*/  LEA R12, P4, R62.reuse, R37.reuse, 0x1 ;  /* 0x000000253e0c7211 */ /* 0x0c1fe400078808ff */
[----:B------:R-:W-:Y:S02]  /*14f50*/  STL.64 [R1+0x5e0], R16 ;  /* 0x0005e01001007387 */ /* 0x000fe40000100a00 */
[----:B------:R-:W-:Y:S02]  /*14f60*/  LEA.HI.X.SX32 R13, R62, R0, 0x1, P4 ;  /* 0x000000003e0d7211 */ /* 0x000fe400020f0eff */
[----:B------:R0:W-:Y:S04]  /*14f70*/  STL.64 [R1+0x5d8], R14 ;  /* 0x0005d80e01007387 */ /* 0x0001e80000100a00 */
[----:B------:R1:W-:Y:S01]  /*14f80*/  STL.64 [R1+0x5d0], R12 ;  /* 0x0005d00c01007387 */ /* 0x0003e20000100a00 */
[----:B0-----:R-:W-:-:S02]  /*14f90*/  LEA R14, P3, R69, R37, 0x1 ;  /* 0x00000025450e7211 */ /* 0x001fc400078608ff */
[CC--:B-1----:R-:W-:Y:S02]  /*14fa0*/  LEA R12, P4, R68.reuse, R37.reuse, 0x1 ;  /* 0x00000025440c7211 */ /* 0x0c2fe400078808ff */
[-C--:B------:R-:W-:Y:S02]  /*14fb0*/  LEA.HI.X.SX32 R15, R69, R0.reuse, 0x1, P3 ;  /* 0x00000000450f7211 */ /* 0x080fe400018f0eff */
[----:B------:R-:W-:Y:S01]  /*14fc0*/  LEA.HI.X.SX32 R13, R68, R0, 0x1, P4 ;  /* 0x00000000440d7211 */ /* 0x000fe200020f0eff */
[----:B--2---:R0:W2:Y:S02]  /*14fd0*/  @P1 LDG.E.U16 R80, desc[UR10][R10.64] ;  /* 0x0000000a0a501981 */ /* 0x0040a4000c1e1500 */
[----:B0-----:R-:W-:-:S04]  /*14fe0*/  LEA R10, P5, R60, R37, 0x1 ;  /* 0x000000253c0a7211 */ /* 0x001fc800078a08ff */
[----:B------:R-:W-:-:S05]  /*14ff0*/  LEA.HI.X.SX32 R11, R60, R0, 0x1, P5 ;  /* 0x000000003c0b7211 */ /* 0x000fca00028f0eff */
[----:B------:R0:W-:Y:S04]  /*15000*/  STL.64 [R1+0x5b0], R10 ;  /* 0x0005b00a01007387 */ /* 0x0001e80000100a00 */
[----:B------:R1:W-:Y:S04]  /*15010*/  STL.64 [R1+0x590], R14 ;  /* 0x0005900e01007387 */ /* 0x0003e80000100a00 */
[----:B------:R1:W-:Y:S01]  /*15020*/  STL.64 [R1+0x570], R12 ;  /* 0x0005700c01007387 */ /* 0x0003e20000100a00 */
[-C--:B0-----:R-:W-:Y:S02]  /*15030*/  LEA R10, P5, R67, R37.reuse, 0x1 ;  /* 0x00000025430a7211 */ /* 0x081fe400078a08ff */
[----:B-1----:R-:W-:-:S02]  /*15040*/  LEA R14, P3, R75, R37, 0x1 ;  /* 0x000000254b0e7211 */ /* 0x002fc400078608ff */
[-C--:B------:R-:W-:Y:S02]  /*15050*/  LEA.HI.X.SX32 R11, R67, R0.reuse, 0x1, P5 ;  /* 0x00000000430b7211 */ /* 0x080fe400028f0eff */
[CC--:B------:R-:W-:Y:S02]  /*15060*/  LEA R12, P4, R74.reuse, R37.reuse, 0x1 ;  /* 0x000000254a0c7211 */ /* 0x0c0fe400078808ff */
[-C--:B------:R-:W-:Y:S02]  /*15070*/  LEA.HI.X.SX32 R15, R75, R0.reuse, 0x1, P3 ;  /* 0x000000004b0f7211 */ /* 0x080fe400018f0eff */
[----:B------:R-:W-:Y:S01]  /*15080*/  LEA.HI.X.SX32 R13, R74, R0, 0x1, P4 ;  /* 0x000000004a0d7211 */ /* 0x000fe200020f0eff */
[----:B------:R0:W-:Y:S04]  /*15090*/  STL.64 [R1+0x550], R10 ;  /* 0x0005500a01007387 */ /* 0x0001e80000100a00 */
[----:B------:R1:W-:Y:S04]  /*150a0*/  STL.64 [R1+0x530], R14 ;  /* 0x0005300e01007387 */ /* 0x0003e80000100a00 */
[----:B------:R3:W-:Y:S01]  /*150b0*/  STL.64 [R1+0x510], R12 ;  /* 0x0005100c01007387 */ /* 0x0007e20000100a00 */
[----:B0-----:R-:W-:-:S02]  /*150c0*/  LEA R10, P5, R73, R37, 0x1 ;  /* 0x00000025490a7211 */ /* 0x001fc400078a08ff */
[-C--:B-1----:R-:W-:Y:S02]  /*150d0*/  LEA R14, P3, R76, R37.reuse, 0x1 ;  /* 0x000000254c0e7211 */ /* 0x082fe400078608ff */
[-C--:B------:R-:W-:Y:S02]  /*150e0*/  LEA.HI.X.SX32 R11, R73, R0.reuse, 0x1, P5 ;  /* 0x00000000490b7211 */ /* 0x080fe400028f0eff */
[-C--:B---3--:R-:W-:Y:S02]  /*150f0*/  LEA R12, P4, R72, R37.reuse, 0x1 ;  /* 0x00000025480c7211 */ /* 0x088fe400078808ff */
[-C--:B------:R-:W-:Y:S02]  /*15100*/  LEA.HI.X.SX32 R15, R76, R0.reuse, 0x1, P3 ;  /* 0x000000004c0f7211 */ /* 0x080fe400018f0eff */
[----:B------:R-:W-:Y:S01]  /*15110*/  LEA.HI.X.SX32 R13, R72, R0, 0x1, P4 ;  /* 0x00000000480d7211 */ /* 0x000fe200020f0eff */
[----:B------:R0:W-:Y:S04]  /*15120*/  STL.64 [R1+0x4f0], R10 ;  /* 0x0004f00a01007387 */ /* 0x0001e80000100a00 */
[----:B------:R1:W-:Y:S04]  /*15130*/  STL.64 [R1+0x4d0], R14 ;  /* 0x0004d00e01007387 */ /* 0x0003e80000100a00 */
[----:B------:R3:W-:Y:S01]  /*15140*/  STL.64 [R1+0x4b0], R12 ;  /* 0x0004b00c01007387 */ /* 0x0007e20000100a00 */
[----:B0-----:R-:W-:-:S02]  /*15150*/  LEA R10, P5, R70, R37, 0x1 ;  /* 0x00000025460a7211 */ /* 0x001fc400078a08ff */
[CC--:B-1----:R-:W-:Y:S02]  /*15160*/  LEA R14, P3, R71.reuse, R37.reuse, 0x1 ;  /* 0x00000025470e7211 */ /* 0x0c2fe400078608ff */
[-C--:B------:R-:W-:Y:S02]  /*15170*/  LEA.HI.X.SX32 R11, R70, R0.reuse, 0x1, P5 ;  /* 0x00000000460b7211 */ /* 0x080fe400028f0eff */
[CC--:B---3--:R-:W-:Y:S02]  /*15180*/  LEA R12, P4, R66.reuse, R37.reuse, 0x1 ;  /* 0x00000025420c7211 */ /* 0x0c8fe400078808ff */
        /* <DEDUP_REMOVED lines=27> */
[----:B------:R-:W-:Y:S02]  /*15340*/  LEA R16, P5, R51, R37, 0x1 ;  /* 0x0000002533107211 */ /* 0x000fe400078a08ff */
[-C--:B------:R-:W-:Y:S02]  /*15350*/  LEA.HI.X.SX32 R13, R56, R0.reuse, 0x1, P3 ;  /* 0x00000000380d7211 */ /* 0x080fe400018f0eff */
[----:B------:R-:W-:-:S02]  /*15360*/  LEA.HI.X.SX32 R15, R53, R0, 0x1, P4 ;  /* 0x00000000350f7211 */ /* 0x000fc400020f0eff */
[-C--:B------:R-:W-:Y:S02]  /*15370*/  LEA R18, P3, R52, R37.reuse, 0x1 ;  /* 0x0000002534127211 */ /* 0x080fe400078608ff */
[-C--:B------:R-:W-:Y:S02]  /*15380*/  LEA R20, P4, R50, R37.reuse, 0x1 ;  /* 0x0000002532147211 */ /* 0x080fe400078808ff */
[-C--:B------:R-:W-:Y:S02]  /*15390*/  LEA.HI.X.SX32 R17, R51, R0.reuse, 0x1, P5 ;  /* 0x0000000033117211 */ /* 0x080fe400028f0eff */
[----:B------:R-:W-:Y:S02]  /*153a0*/  LEA R22, P5, R48, R37, 0x1 ;  /* 0x0000002530167211 */ /* 0x000fe400078a08ff */
[-C--:B------:R-:W-:Y:S02]  /*153b0*/  LEA.HI.X.SX32 R19, R52, R0.reuse, 0x1, P3 ;  /* 0x0000000034137211 */ /* 0x080fe400018f0eff */
[----:B------:R-:W-:-:S02]  /*153c0*/  LEA.HI.X.SX32 R21, R50, R0, 0x1, P4 ;  /* 0x0000000032157211 */ /* 0x000fc400020f0eff */
[-C--:B------:R-:W-:Y:S02]  /*153d0*/  LEA R24, P3, R49, R37.reuse, 0x1 ;  /* 0x0000002531187211 */ /* 0x080fe400078608ff */
[-C--:B------:R-:W-:Y:S02]  /*153e0*/  LEA R26, P4, R47, R37.reuse, 0x1 ;  /* 0x000000252f1a7211 */ /* 0x080fe400078808ff */
[-C--:B------:R-:W-:Y:S02]  /*153f0*/  LEA.HI.X.SX32 R23, R48, R0.reuse, 0x1, P5 ;  /* 0x0000000030177211 */ /* 0x080fe400028f0eff */
[----:B------:R-:W-:Y:S02]  /*15400*/  LEA R28, P5, R45, R37, 0x1 ;  /* 0x000000252d1c7211 */ /* 0x000fe400078a08ff */
[-C--:B------:R-:W-:Y:S01]  /*15410*/  LEA.HI.X.SX32 R25, R49, R0.reuse, 0x1, P3 ;  /* 0x0000000031197211 */ /* 0x080fe200018f0eff */
[----:B------:R-:W-:Y:S01]  /*15420*/  STL.64 [R1+0x370], R10 ;  /* 0x0003700a01007387 */ /* 0x000fe20000100a00 */
[----:B------:R-:W-:-:S02]  /*15430*/  LEA.HI.X.SX32 R27, R47, R0, 0x1, P4 ;  /* 0x000000002f1b7211 */ /* 0x000fc400020f0eff */
[-C--:B------:R-:W-:Y:S01]  /*15440*/  LEA R30, P3, R46, R37.reuse, 0x1 ;  /* 0x000000252e1e7211 */ /* 0x080fe200078608ff */
[----:B------:R-:W-:Y:S01]  /*15450*/  STL.64 [R1+0x350], R12 ;  /* 0x0003500c01007387 */ /* 0x000fe20000100a00 */
[-C--:B------:R-:W-:Y:S02]  /*15460*/  LEA R32, P4, R44, R37.reuse, 0x1 ;  /* 0x000000252c207211 */ /* 0x080fe400078808ff */
[-C--:B------:R-:W-:Y:S01]  /*15470*/  LEA.HI.X.SX32 R29, R45, R0.reuse, 0x1, P5 ;  /* 0x000000002d1d7211 */ /* 0x080fe200028f0eff */
[----:B------:R-:W-:Y:S01]  /*15480*/  STL.64 [R1+0x330], R14 ;  /* 0x0003300e01007387 */ /* 0x000fe20000100a00 */
[----:B------:R-:W-:Y:S02]  /*15490*/  LEA R34, P5, R42, R37, 0x1 ;  /* 0x000000252a227211 */ /* 0x000fe400078a08ff */
[-C--:B------:R-:W-:Y:S01]  /*154a0*/  LEA.HI.X.SX32 R31, R46, R0.reuse, 0x1, P3 ;  /* 0x000000002e1f7211 */ /* 0x080fe200018f0eff */
[----:B------:R-:W-:Y:S01]  /*154b0*/  STL.64 [R1+0x308], R16 ;  /* 0x0003081001007387 */ /* 0x000fe20000100a00 */
[----:B------:R-:W-:-:S02]  /*154c0*/  LEA.HI.X.SX32 R33, R44, R0, 0x1, P4 ;  /* 0x000000002c217211 */ /* 0x000fc400020f0eff */
[-C--:B------:R-:W-:Y:S01]  /*154d0*/  LEA R208, P3, R43, R37.reuse, 0x1 ;  /* 0x000000252bd07211 */ /* 0x080fe200078608ff */
[----:B------:R-:W-:Y:S01]  /*154e0*/  STL.64 [R1+0x2e8], R18 ;  /* 0x0002e81201007387 */ /* 0x000fe20000100a00 */
[-C--:B------:R-:W-:Y:S02]  /*154f0*/  LEA R206, P4, R41, R37.reuse, 0x1 ;  /* 0x0000002529ce7211 */ /* 0x080fe400078808ff */
[----:B------:R-:W-:Y:S01]  /*15500*/  LEA.HI.X.SX32 R35, R42, R0, 0x1, P5 ;  /* 0x000000002a237211 */ /* 0x000fe200028f0eff */
[----:B------:R-:W-:Y:S01]  /*15510*/  STL.64 [R1+0x2c8], R20 ;  /* 0x0002c81401007387 */ /* 0x000fe20000100a00 */
[----:B------:R-:W-:-:S03]  /*15520*/  LEA R204, P5, R39, R37, 0x1 ;  /* 0x0000002527cc7211 */ /* 0x000fc600078a08ff */
[----:B------:R-:W-:Y:S01]  /*15530*/  STL.64 [R1+0x2a8], R22 ;  /* 0x0002a81601007387 */ /* 0x000fe20000100a00 */
[----:B------:R-:W-:-:S03]  /*15540*/  LEA.HI.X.SX32 R209, R43, R0, 0x1, P3 ;  /* 0x000000002bd17211 */ /* 0x000fc600018f0eff */
[----:B------:R-:W-:Y:S01]  /*15550*/  STL.64 [R1+0x288], R24 ;  /* 0x0002881801007387 */ /* 0x000fe20000100a00 */
[----:B------:R-:W-:-:S03]  /*15560*/  LEA.HI.X.SX32 R207, R41, R0, 0x1, P4 ;  /* 0x0000000029cf7211 */ /* 0x000fc600020f0eff */
[----:B------:R-:W-:Y:S01]  /*15570*/  STL.64 [R1+0x268], R26 ;  /* 0x0002681a01007387 */ /* 0x000fe20000100a00 */
[----:B------:R-:W-:-:S03]  /*15580*/  LEA.HI.X.SX32 R205, R39, R0, 0x1, P5 ;  /* 0x0000000027cd7211 */ /* 0x000fc600028f0eff */
[----:B------:R-:W-:Y:S01]  /*15590*/  STL.64 [R1+0x248], R28 ;  /* 0x0002481c01007387 */ /* 0x000fe20000100a00 */
[----:B------:R-:W-:-:S03]  /*155a0*/  LEA R202, P3, R40, R37, 0x1 ;  /* 0x0000002528ca7211 */ /* 0x000fc600078608ff */
[----:B------:R-:W-:Y:S01]  /*155b0*/  STL.64 [R1+0x228], R30 ;  /* 0x0002281e01007387 */ /* 0x000fe20000100a00 */
[----:B------:R-:W-:-:S03]  /*155c0*/  LEA R200, P4, R38, R37, 0x1 ;  /* 0x0000002526c87211 */ /* 0x000fc600078808ff */
        /* <DEDUP_REMOVED lines=8> */
[----:B------:R-:W3:Y:S04]  /*15650*/  LDL.LU R37, [R1] ;  /* 0x0000000001257983 */ /* 0x000ee80000300800 */
[----:B------:R-:W-:Y:S04]  /*15660*/  STL.64 [R1+0x188], R204 ;  /* 0x000188cc01007387 */ /* 0x000fe80000100a00 */
[----:B------:R-:W2:Y:S04]  /*15670*/  LDL.LU R38, [R1+0x4] ;  /* 0x0000040001267983 */ /* 0x000ea80000300800 */
[----:B------:R-:W2:Y:S04]  /*15680*/  LDL.LU R0, [R1+0x8] ;  /* 0x0000080001007983 */ /* 0x000ea80000300800 */
[----:B------:R-:W2:Y:S04]  /*15690*/  LDL.LU R225, [R1+0xc] ;  /* 0x00000c0001e17983 */ /* 0x000ea80000300800 */
[----:B------:R-:W-:Y:S04]  /*156a0*/  STL.64 [R1+0x168], R202 ;  /* 0x000168ca01007387 */ /* 0x000fe80000100a00 */
[----:B------:R-:W2:Y:S04]  /*156b0*/  LDL.LU R223, [R1+0x10] ;  /* 0x0000100001df7983 */ /* 0x000ea80000300800 */
[----:B------:R-:W-:Y:S04]  /*156c0*/  STL.64 [R1+0x148], R200 ;  /* 0x000148c801007387 */ /* 0x000fe80000100a00 */
[----:B------:R-:W2:Y:S04]  /*156d0*/  LDL.LU R221, [R1+0x14] ;  /* 0x0000140001dd7983 */ /* 0x000ea80000300800 */
[----:B------:R-:W-:Y:S04]  /*156e0*/  STL.64 [R1+0x128], R198 ;  /* 0x000128c601007387 */ /* 0x000fe80000100a00 */
[----:B------:R-:W2:Y:S04]  /*156f0*/  LDL.LU R219, [R1+0x18] ;  /* 0x0000180001db7983 */ /* 0x000ea80000300800 */
[----:B------:R0:W-:Y:S04]  /*15700*/  STS.U16 [R196+UR9+0x14c00], R173 ;  /* 0x014c00adc4007988 */ /* 0x0001e80008000409 */
        /* <DEDUP_REMOVED lines=59> */
[----:B------:R-:W-:Y:S01]  /*15ac0*/  STS.U16 [R196+UR9+0x1fc00], R88 ;  /* 0x01fc0058c4007988 */ /* 0x000fe20008000409 */
[----:B------:R-:W-:Y:S01]  /*15ad0*/  LOP3.LUT R36, R36, 0x40, RZ, 0x3c, !PT ;  /* 0x0000004024247812 */ /* 0x000fe200078e3cff */
[----:B0-----:R-:W0:Y:S02]  /*15ae0*/  LDC R93, c[0x0][0x3a8] ;  /* 0x0000ea00ff5d7b82 */ /* 0x001e240000000800 */
        /* <DEDUP_REMOVED lines=50> */
[----:B------:R-:W4:Y:S04]  /*15e10*/  LDL.LU R217, [R1+0x1c] ;  /* 0x00001c0001d97983 */ /* 0x000f280000300800 */
        /* <DEDUP_REMOVED lines=28> */
[----:B--2---:R1:W-:Y:S04]  /*15fe0*/  STS.U16 [R36+UR9+0x13e00], R219 ;  /* 0x013e00db24007988 */ /* 0x0043e80008000409 */
[----:B------:R2:W-:Y:S04]  /*15ff0*/  STS.U16 [R36+UR9+0x14200], R221 ;  /* 0x014200dd24007988 */ /* 0x0005e80008000409 */
[----:B------:R0:W-:Y:S04]  /*16000*/  STS.U16 [R36+UR9+0x14600], R223 ;  /* 0x014600df24007988 */ /* 0x0001e80008000409 */
[----:B-1----:R-:W4:Y:S04]  /*16010*/  LDL.LU R219, [R1+0x90] ;  /* 0x0000900001db7983 */ /* 0x002f280000300800 */
[----:B--2---:R-:W2:Y:S04]  /*16020*/  LDL.LU R221, [R1+0x8c] ;  /* 0x00008c0001dd7983 */ /* 0x004ea80000300800 */
[----:B------:R1:W-:Y:S04]  /*16030*/  STS.U16 [R36+UR9+0x14a00], R225 ;  /* 0x014a00e124007988 */ /* 0x0003e80008000409 */
[----:B0-----:R-:W2:Y:S04]  /*16040*/  LDL.LU R223, [R1+0x88] ;  /* 0x0000880001df7983 */ /* 0x001ea80000300800 */
[----:B------:R0:W-:Y:S04]  /*16050*/  STS.U16 [R36+UR9+0x14e00], R0 ;  /* 0x014e000024007988 */ /* 0x0001e80008000409 */
[----:B-1----:R-:W2:Y:S04]  /*16060*/  LDL.LU R225, [R1+0x84] ;  /* 0x0000840001e17983 */ /* 0x002ea80000300800 */
[----:B------:R1:W-:Y:S04]  /*16070*/  STS.U16 [R36+UR9+0x15200], R38 ;  /* 0x0152002624007988 */ /* 0x0003e80008000409 */
[----:B0-----:R-:W2:Y:S04]  /*16080*/  LDL.LU R0, [R1+0x80] ;  /* 0x0000800001007983 */ /* 0x001ea80000300800 */
[----:B---3--:R0:W-:Y:S04]  /*16090*/  STS.U16 [R36+UR9+0x15600], R37 ;  /* 0x0156002524007988 */ /* 0x0081e80008000409 */
[----:B-1----:R-:W3:Y:S04]  /*160a0*/  LDL.LU R38, [R1+0x7c] ;  /* 0x00007c0001267983 */ /* 0x002ee80000300800 */
[----:B------:R1:W-:Y:S04]  /*160b0*/  STS.U16 [R36+UR9+0x1d200], R2 ;  /* 0x01d2000224007988 */ /* 0x0003e80008000409 */
[----:B0-----:R-:W3:Y:S04]  /*160c0*/  LDL.LU R37, [R1+0x78] ;  /* 0x0000780001257983 */ /* 0x001ee80000300800 */
[----:B------:R0:W-:Y:S04]  /*160d0*/  STS.U16 [R36+UR9+0x1d600], R4 ;  /* 0x01d6000424007988 */ /* 0x0001e80008000409 */
[----:B-1----:R-:W3:Y:S04]  /*160e0*/  LDL.LU R2, [R1+0x1254] ;  /* 0x0012540001027983 */ /* 0x002ee80000300800 */
[----:B------:R1:W-:Y:S04]  /*160f0*/  STS.U16 [R36+UR9+0x1da00], R3 ;  /* 0x01da000324007988 */ /* 0x0003e80008000409 */
[----:B0-----:R-:W3:Y:S04]  /*16100*/  LDL.LU R4, [R1+0x1250] ;  /* 0x0012500001047983 */ /* 0x001ee80000300800 */
[----:B-1----:R-:W3:Y:S04]  /*16110*/  LDL.LU R3, [R1+0x124c] ;  /* 0x00124c0001037983 */ /* 0x002ee80000300800 */
[----:B------:R0:W-:Y:S04]  /*16120*/  STS.U16 [R36+UR9+0x1de00], R5 ;  /* 0x01de000524007988 */ /* 0x0001e80008000409 */
[----:B------:R1:W-:Y:S04]  /*16130*/  STS.U16 [R36+UR9+0x1e200], R6 ;  /* 0x01e2000624007988 */ /* 0x0003e80008000409 */
[----:B------:R1:W-:Y:S04]  /*16140*/  STS.U16 [R36+UR9+0x1e600], R7 ;  /* 0x01e6000724007988 */ /* 0x0003e80008000409 */
[----:B0-----:R-:W3:Y:S04]  /*16150*/  LDL.LU R5, [R1+0x1248] ;  /* 0x0012480001057983 */ /* 0x001ee80000300800 */
[----:B-1----:R-:W3:Y:S04]  /*16160*/  LDL.LU R6, [R1+0x1244] ;  /* 0x0012440001067983 */ /* 0x002ee80000300800 */
[----:B------:R-:W3:Y:S04]  /*16170*/  LDL.LU R7, [R1+0x1240] ;  /* 0x0012400001077983 */ /* 0x000ee80000300800 */
[----:B------:R0:W-:Y:S04]  /*16180*/  STS.U16 [R36+UR9+0x1ea00], R8 ;  /* 0x01ea000824007988 */ /* 0x0001e80008000409 */
[----:B------:R1:W-:Y:S04]  /*16190*/  STS.U16 [R36+UR9+0x1ee00], R9 ;  /* 0x01ee000924007988 */ /* 0x0003e80008000409 */
[----:B------:R-:W-:Y:S04]  /*161a0*/  STS.U16 [R36+UR9+0x15a00], R252 ;  /* 0x015a00fc24007988 */ /* 0x000fe80008000409 */
[----:B0-----:R-:W3:Y:S04]  /*161b0*/  LDL.LU R8, [R1+0x123c] ;  /* 0x00123c0001087983 */ /* 0x001ee80000300800 */
        /* <DEDUP_REMOVED lines=29> */
[----:B-1----:R-:W4:Y:S04]  /*16390*/  LDL.LU R9, [R1+0x1238] ;  /* 0x0012380001097983 */ /* 0x002f280000300800 */
        /* <DEDUP_REMOVED lines=9> */
[----:B0-----:R-:W5:Y:S04]  /*16430*/  LDL.LU R197, [R1+0x1234] ;  /* 0x0012340001c57983 */ /* 0x001f680000300800 */
        /* <DEDUP_REMOVED lines=8> */
[----:B---3--:R-:W-:Y:S04]  /*164c0*/  STS.U16 [R36+UR9+0x1ca00], R38 ;  /* 0x01ca002624007988 */ /* 0x008fe80008000409 */
[----:B------:R-:W-:Y:S01]  /*164d0*/  STS.U16 [R36+UR9+0x1ce00], R37 ;  /* 0x01ce002524007988 */ /* 0x000fe20008000409 */
[----:B------:R-:W-:-:S05]  /*164e0*/  LOP3.LUT R3, R3, 0x60, RZ, 0x3c, !PT ;  /* 0x0000006003037812 */ /* 0x000fca00078e3cff */
[----:B------:R0:W-:Y:S04]  /*164f0*/  STS.U16 [R3+UR9+0x10300], R2 ;  /* 0x0103000203007988 */ /* 0x0001e80008000409 */
[----:B0-----:R-:W5:Y:S04]  /*16500*/  LDL.LU R2, [R1+0x1230] ;  /* 0x0012300001027983 */ /* 0x001f680000300800 */
[----:B------:R-:W2:Y:S04]  /*16510*/  LDL.64 R222, [R1+0x5e0] ;  /* 0x0005e00001de7983 */ /* 0x000ea80000100a00 */
[----:B------:R-:W3:Y:S04]  /*16520*/  LDL.64 R224, [R1+0x5d8] ;  /* 0x0005d80001e07983 */ /* 0x000ee80000100a00 */
[----:B------:R-:W4:Y:S04]  /*16530*/  LDL.64 R114, [R1+0x870] ;  /* 0x0008700001727983 */ /* 0x000f280000100a00 */
[----:B------:R-:W4:Y:S04]  /*16540*/  LDL.64 R94, [R1+0x630] ;  /* 0x00063000015e7983 */ /* 0x000f280000100a00 */
[----:B------:R-:W4:Y:S01]  /*16550*/  LDL.64 R180, [R1+0x570] ;  /* 0x0005700001b47983 */ /* 0x000f220000100a00 */
[----:B------:R-:W-:-:S02]  /*16560*/  PRMT R74, RZ, 0x7610, R74 ;  /* 0x00007610ff4a7816 */ /* 0x000fc4000000004a */
[----:B------:R-:W-:Y:S01]  /*16570*/  PRMT R73, RZ, 0x7610, R73 ;  /* 0x00007610ff497816 */ /* 0x000fe20000000049 */
        /* <DEDUP_REMOVED lines=29> */
[----:B------:R-:W4:Y:S01]  /*16750*/  LDL.64 R220, [R1+0x3d0] ;  /* 0x0003d00001dc7983 */ /* 0x000f220000100a00 */
[----:B------:R-:W-:-:S02]  /*16760*/  PRMT R53, RZ, 0x7610, R53 ;  /* 0x00007610ff357816 */ /* 0x000fc40000000035 */
[----:B------:R-:W-:Y:S02]  /*16770*/  PRMT R52, RZ, 0x7610, R52 ;  /* 0x00007610ff347816 */ /* 0x000fe40000000034 */
[----:B------:R-:W-:Y:S02]  /*16780*/  PRMT R51, RZ, 0x7610, R51 ;  /* 0x00007610ff337816 */ /* 0x000fe40000000033 */
[----:B------:R-:W4:Y:S01]  /*16790*/  @P1 LDG.E.U16 R53, desc[UR10][R10.64] ;  /* 0x0000000a0a351981 */ /* 0x000f22000c1e1500 */
[----:B------:R-:W-:-:S03]  /*167a0*/  PRMT R50, RZ, 0x7610, R50 ;  /* 0x00007610ff327816 */ /* 0x000fc60000000032 */
        /* <DEDUP_REMOVED lines=18> */
[----:B------:R-:W4:Y:S04]  /*168d0*/  @P1 LDG.E.U16 R43, desc[UR10][R30.64] ;  /* 0x0000000a1e2b1981 */ /* 0x000f28000c1e1500 */
[----:B------:R-:W4:Y:S04]  /*168e0*/  @P1 LDG.E.U16 R42, desc[UR10][R32.64] ;  /* 0x0000000a202a1981 */ /* 0x000f28000c1e1500 */
[----:B------:R-:W4:Y:S04]  /*168f0*/  @P1 LDG.E.U16 R41, desc[UR10][R34.64] ;  /* 0x0000000a22291981 */ /* 0x000f28000c1e1500 */
[----:B--2---:R-:W2:Y:S04]  /*16900*/  @P1 LDG.E.U16 R74, desc[UR10][R222.64] ;  /* 0x0000000ade4a1981 */ /* 0x004ea8000c1e1500 */
[----:B---3--:R-:W3:Y:S04]  /*16910*/  @P1 LDG.E.U16 R73, desc[UR10][R224.64] ;  /* 0x0000000ae0491981 */ /* 0x008ee8000c1e1500 */
[----:B------:R-:W2:Y:S04]  /*16920*/  LDL.64 R222, [R1+0x3b0] ;  /* 0x0003b00001de7983 */ /* 0x000ea80000100a00 */
[----:B------:R-:W3:Y:S04]  /*16930*/  LDL.64 R224, [R1+0x390] ;  /* 0x0003900001e07983 */ /* 0x000ee80000100a00 */
[----:B------:R-:W3:Y:S04]  /*16940*/  LDL.LU.64 R10, [R1+0x1228] ;  /* 0x00122800010a7983 */ /* 0x000ee80000300a00 */
        /* <DEDUP_REMOVED lines=12> */
[----:B------:R0:W-:Y:S01]  /*16a10*/  STS.U16 [R3+UR9+0x10b00], R85 ;  /* 0x010b005503007988 */ /* 0x0001e20008000409 */
[----:B------:R-:W-:-:S02]  /*16a20*/  PRMT R75, RZ, 0x7610, R75 ;  /* 0x00007610ff4b7816 */ /* 0x000fc4000000004b */
[----:B------:R-:W-:-:S04]  /*16a30*/  PRMT R69, RZ, 0x7610, R69 ;  /* 0x00007610ff457816 */ /* 0x000fc80000000045 */
[----:B----4-:R1:W4:Y:S01]  /*16a40*/  @P1 LDG.E.U16 R75, desc[UR10][R94.64] ;  /* 0x0000000a5e4b1981 */ /* 0x010322000c1e1500 */
[----:B0-----:R-:W-:-:S03]  /*16a50*/  PRMT R85, RZ, 0x7610, R85 ;  /* 0x00007610ff557816 */ /* 0x001fc60000000055 */
[----:B------:R-:W4:Y:S04]  /*16a60*/  @P1 LDG.E.U16 R69, desc[UR10][R180.64] ;  /* 0x0000000ab4451981 */ /* 0x000f28000c1e1500 */
[----:B------:R-:W4:Y:S01]  /*16a70*/  @P1 LDG.E.U16 R85, desc[UR10][R114.64] ;  /* 0x0000000a72551981 */ /* 0x000f22000c1e1500 */
[-C--:B------:R-:W-:Y:S01]  /*16a80*/  FMUL R38, R4, R93.reuse ;  /* 0x0000005d04267220 */ /* 0x080fe20000400000 */
[-C--:B------:R-:W-:Y:S01]  /*16a90*/  FMUL R37, R5, R93.reuse ;  /* 0x0000005d05257220 */ /* 0x080fe20000400000 */
[-C--:B------:R-:W-:Y:S01]  /*16aa0*/  FMUL R244, R6, R93.reuse ;  /* 0x0000005d06f47220 */ /* 0x080fe20000400000 */
[-C--:B------:R-:W-:Y:S01]  /*16ab0*/  FMUL R36, R7, R93.reuse ;  /* 0x0000005d07247220 */ /* 0x080fe20000400000 */
[----:B------:R-:W-:-:S03]  /*16ac0*/  FMUL R0, R8, R93 ;  /* 0x0000005d08007220 */ /* 0x000fc60000400000 */
[----:B------:R-:W-:-:S04]  /*16ad0*/  FMNMX3 R244, R38, R37, R244, !PT ;  /* 0x0000002526f47276 */ /* 0x000fc800078000f4 */
[--C-:B------:R-:W-:Y:S02]  /*16ae0*/  FMNMX3 R244, R244, R36, R0.reuse, !PT ;  /* 0x00000024f4f47276 */ /* 0x100fe40007800000 */
[----:B------:R-:W-:-:S06]  /*16af0*/  PRMT R0, RZ, 0x7610, R0 ;  /* 0x00007610ff007816 */ /* 0x000fcc0000000000 */
[----:B------:R-:W4:Y:S01]  /*16b00*/  @P1 LDG.E.U16 R0, desc[UR10][R198.64] ;  /* 0x0000000ac6001981 */ /* 0x000f22000c1e1500 */
[----:B------:R-:W-:Y:S02]  /*16b10*/  PRMT R90, RZ, 0x7610, R90 ;  /* 0x00007610ff5a7816 */ /* 0x000fe4000000005a */
[----:B------:R-:W-:Y:S01]  /*16b20*/  PRMT R89, RZ, 0x7610, R89 ;  /* 0x00007610ff597816 */ /* 0x000fe20000000059 */
[----:B------:R0:W-:Y:S01]  /*16b30*/  STS.U16 [R3+UR9+0x10700], R86 ;  /* 0x0107005603007988 */ /* 0x0001e20008000409 */
[----:B------:R-:W-:Y:S02]  /*16b40*/  PRMT R88, RZ, 0x7610, R88 ;  /* 0x00007610ff587816 */ /* 0x000fe40000000058 */
[----:B------:R-:W-:Y:S01]  /*16b50*/  PRMT R87, RZ, 0x7610, R87 ;  /* 0x00007610ff577816 */ /* 0x000fe20000000057 */
[----:B------:R1:W-:Y:S01]  /*16b60*/  STS.U16 [R3+UR9+0x10f00], R84 ;  /* 0x010f005403007988 */ /* 0x0003e20008000409 */
[----:B------:R-:W-:Y:S02]  /*16b70*/  PRMT R79, RZ, 0x7610, R79 ;  /* 0x00007610ff4f7816 */ /* 0x000fe4000000004f */
[----:B------:R-:W-:Y:S01]  /*16b80*/  PRMT R78, RZ, 0x7610, R78 ;  /* 0x00007610ff4e7816 */ /* 0x000fe2000000004e */
[----:B------:R1:W-:Y:S01]  /*16b90*/  STS.U16 [R3+UR9+0x11300], R83 ;  /* 0x0113005303007988 */ /* 0x0003e20008000409 */
[----:B------:R-:W-:-:S02]  /*16ba0*/  PRMT R77, RZ, 0x7610, R77 ;  /* 0x00007610ff4d7816 */ /* 0x000fc4000000004d */
[----:B0-----:R-:W-:Y:S01]  /*16bb0*/  PRMT R86, RZ, 0x7610, R86 ;  /* 0x00007610ff567816 */ /* 0x001fe20000000056 */
[----:B------:R0:W-:Y:S01]  /*16bc0*/  STS.U16 [R3+UR9+0x11700], R82 ;  /* 0x0117005203007988 */ /* 0x0001e20008000409 */
[----:B------:R-:W-:Y:S02]  /*16bd0*/  PRMT R76, RZ, 0x7610, R76 ;  /* 0x00007610ff4c7816 */ /* 0x000fe4000000004c */
[----:B-1----:R-:W-:Y:S01]  /*16be0*/  PRMT R84, RZ, 0x7610, R84 ;  /* 0x00007610ff547816 */ /* 0x002fe20000000054 */
[----:B------:R1:W-:Y:S01]  /*16bf0*/  STS.U16 [R3+UR9+0x11b00], R81 ;  /* 0x011b005103007988 */ /* 0x0003e20008000409 */
[----:B------:R-:W-:Y:S02]  /*16c00*/  PRMT R72, RZ, 0x7610, R72 ;  /* 0x00007610ff487816 */ /* 0x000fe40000000048 */
[----:B------:R-:W-:Y:S01]  /*16c10*/  PRMT R83, RZ, 0x7610, R83 ;  /* 0x00007610ff537816 */ /* 0x000fe20000000053 */
[----:B------:R1:W-:Y:S01]  /*16c20*/  STS.U16 [R3+UR9+0x11f00], R80 ;  /* 0x011f005003007988 */ /* 0x0003e20008000409 */
[----:B------:R-:W-:-:S02]  /*16c30*/  PRMT R71, RZ, 0x7610, R71 ;  /* 0x00007610ff477816 */ /* 0x000fc40000000047 */
[----:B0-----:R-:W-:Y:S01]  /*16c40*/  PRMT R82, RZ, 0x7610, R82 ;  /* 0x00007610ff527816 */ /* 0x001fe20000000052 */
[----:B------:R-:W4:Y:S01]  /*16c50*/  @P1 LDG.E.U16 R90, desc[UR10][R124.64] ;  /* 0x0000000a7c5a1981 */ /* 0x000f22000c1e1500 */
[----:B------:R-:W-:Y:S02]  /*16c60*/  PRMT R70, RZ, 0x7610, R70 ;  /* 0x00007610ff467816 */ /* 0x000fe40000000046 */
[----:B-1----:R-:W-:Y:S01]  /*16c70*/  PRMT R81, RZ, 0x7610, R81 ;  /* 0x00007610ff517816 */ /* 0x002fe20000000051 */
[----:B------:R-:W4:Y:S01]  /*16c80*/  @P1 LDG.E.U16 R89, desc[UR10][R122.64] ;  /* 0x0000000a7a591981 */ /* 0x000f22000c1e1500 */
[----:B------:R-:W-:Y:S02]  /*16c90*/  PRMT R68, RZ, 0x7610, R68 ;  /* 0x00007610ff447816 */ /* 0x000fe40000000044 */
[----:B------:R-:W-:Y:S01]  /*16ca0*/  PRMT R80, RZ, 0x7610, R80 ;  /* 0x00007610ff507816 */ /* 0x000fe20000000050 */
[----:B------:R-:W4:Y:S01]  /*16cb0*/  @P1 LDG.E.U16 R88, desc[UR10][R120.64] ;  /* 0x0000000a78581981 */ /* 0x000f22000c1e1500 */
[----:B------:R-:W-:-:S02]  /*16cc0*/  PRMT R67, RZ, 0x7610, R67 ;  /* 0x00007610ff437816 */ /* 0x000fc40000000043 */
[----:B------:R-:W-:Y:S01]  /*16cd0*/  PRMT R66, RZ, 0x7610, R66 ;  /* 0x00007610ff427816 */ /* 0x000fe20000000042 */
[----:B------:R-:W4:Y:S01]  /*16ce0*/  @P1 LDG.E.U16 R87, desc[UR10][R118.64] ;  /* 0x0000000a76571981 */ /* 0x000f22000c1e1500 */
[----:B------:R-:W-:Y:S02]  /*16cf0*/  PRMT R65, RZ, 0x7610, R65 ;  /* 0x00007610ff417816 */ /* 0x000fe40000000041 */
[----:B------:R-:W-:Y:S01]  /*16d00*/  PRMT R64, RZ, 0x7610, R64 ;  /* 0x00007610ff407816 */ /* 0x000fe20000000040 */
        /* <DEDUP_REMOVED lines=22> */
[----:B------:R-:W-:-:S03]  /*16e70*/  PRMT R36, RZ, 0x7610, R36 ;  /* 0x00007610ff247816 */ /* 0x000fc60000000024 */
[----:B------:R-:W4:Y:S04]  /*16e80*/  @P1 LDG.E.U16 R77, desc[UR10][R98.64] ;  /* 0x0000000a624d1981 */ /* 0x000f28000c1e1500 */
[----:B------:R0:W4:Y:S04]  /*16e90*/  @P1 LDG.E.U16 R76, desc[UR10][R96.64] ;  /* 0x0000000a604c1981 */ /* 0x000128000c1e1500 */
        /* <DEDUP_REMOVED lines=21> */
[----:B------:R0:W5:Y:S04]  /*16ff0*/  LDL.LU.64 R208, [R1+0x11c0] ;  /* 0x0011c00001d07983 */ /* 0x0001680000300a00 */
[----:B------:R0:W5:Y:S04]  /*17000*/  LDL.LU.64 R206, [R1+0x11b8] ;  /* 0x0011b80001ce7983 */ /* 0x0001680000300a00 */
[----:B------:R0:W5:Y:S04]  /*17010*/  LDL.LU.64 R204, [R1+0x11b0] ;  /* 0x0011b00001cc7983 */ /* 0x0001680000300a00 */
[----:B------:R0:W5:Y:S04]  /*17020*/  LDL.LU.64 R202, [R1+0x11a8] ;  /* 0x0011a80001ca7983 */ /* 0x0001680000300a00 */
[----:B------:R0:W5:Y:S04]  /*17030*/  LDL.LU.64 R200, [R1+0x11a0] ;  /* 0x0011a00001c87983 */ /* 0x0001680000300a00 */
[----:B------:R0:W5:Y:S04]  /*17040*/  LDL.LU.64 R198, [R1+0x1198] ;  /* 0x0011980001c67983 */ /* 0x0001680000300a00 */
[----:B--2---:R-:W2:Y:S04]  /*17050*/  @P1 LDG.E.U16 R55, desc[UR10][R222.64] ;  /* 0x0000000ade371981 */ /* 0x004ea8000c1e1500 */
[----:B---3--:R-:W3:Y:S01]  /*17060*/  @P1 LDG.E.U16 R54, desc[UR10][R224.64] ;  /* 0x0000000ae0361981 */ /* 0x008ee2000c1e1500 */
[-C--:B------:R-:W-:Y:S01]  /*17070*/  FMUL R92, R9, R93.reuse ;  /* 0x0000005d095c7220 */ /* 0x080fe20000400000 */
[-C--:B------:R-:W-:Y:S01]  /*17080*/  FMUL R91, R10, R93.reuse ;  /* 0x0000005d0a5b7220 */ /* 0x080fe20000400000 */
[-C--:B------:R-:W-:Y:S01]  /*17090*/  FMUL R95, R11, R93.reuse ;  /* 0x0000005d0b5f7220 */ /* 0x080fe20000400000 */
[----:B------:R-:W-:-:S03]  /*170a0*/  FMUL R94, R12, R93 ;  /* 0x0000005d0c5e7220 */ /* 0x000fc60000400000 */
[----:B------:R-:W-:Y:S01]  /*170b0*/  FMNMX3 R244, R244, R92, R91, !PT ;  /* 0x0000005cf4f47276 */ /* 0x000fe2000780005b */
[-C--:B------:R-:W-:Y:S01]  /*170c0*/  FMUL R92, R13, R93.reuse ;  /* 0x0000005d0d5c7220 */ /* 0x080fe20000400000 */
[----:B------:R-:W-:Y:S02]  /*170d0*/  FMUL R91, R14, R93 ;  /* 0x0000005d0e5b7220 */ /* 0x000fe40000400000 */
[----:B------:R-:W-:Y:S01]  /*170e0*/  FMNMX3 R244, R244, R95, R94, !PT ;  /* 0x0000005ff4f47276 */ /* 0x000fe2000780005e */
[-C--:B------:R-:W-:Y:S01]  /*170f0*/  FMUL R95, R15, R93.reuse ;  /* 0x0000005d0f5f7220 */ /* 0x080fe20000400000 */
[-C--:B------:R-:W-:Y:S02]  /*17100*/  FMUL R94, R16, R93.reuse ;  /* 0x0000005d105e7220 */ /* 0x080fe40000400000 */
[----:B------:R-:W-:Y:S01]  /*17110*/  FMNMX3 R244, R244, R92, R91, !PT ;  /* 0x0000005cf4f47276 */ /* 0x000fe2000780005b */
[-C--:B------:R-:W-:Y:S01]  /*17120*/  FMUL R92, R17, R93.reuse ;  /* 0x0000005d115c7220 */ /* 0x080fe20000400000 */
[----:B------:R-:W-:-:S02]  /*17130*/  FMUL R91, R18, R93 ;  /* 0x0000005d125b7220 */ /* 0x000fc40000400000 */
[----:B------:R-:W-:Y:S01]  /*17140*/  FMNMX3 R244, R244, R95, R94, !PT ;  /* 0x0000005ff4f47276 */ /* 0x000fe2000780005e */
[-C--:B------:R-:W-:Y:S01]  /*17150*/  FMUL R95, R19, R93.reuse ;  /* 0x0000005d135f7220 */ /* 0x080fe20000400000 */
[-C--:B------:R-:W-:Y:S02]  /*17160*/  FMUL R94, R20, R93.reuse ;  /* 0x0000005d145e7220 */ /* 0x080fe40000400000 */
[----:B------:R-:W-:Y:S01]  /*17170*/  FMNMX3 R244, R244, R92, R91, !PT ;  /* 0x0000005cf4f47276 */ /* 0x000fe2000780005b */
[-C--:B------:R-:W-:Y:S01]  /*17180*/  FMUL R92, R21, R93.reuse ;  /* 0x0000005d155c7220 */ /* 0x080fe20000400000 */
[----:B------:R-:W-:Y:S02]  /*17190*/  FMUL R91, R22, R93 ;  /* 0x0000005d165b7220 */ /* 0x000fe40000400000 */
[----:B------:R-:W-:Y:S01]  /*171a0*/  FMNMX3 R244, R244, R95, R94, !PT ;  /* 0x0000005ff4f47276 */ /* 0x000fe2000780005e */
[-C--:B------:R-:W-:Y:S01]  /*171b0*/  FMUL R95, R23, R93.reuse ;  /* 0x0000005d175f7220 */ /* 0x080fe20000400000 */
[----:B------:R-:W-:-:S02]  /*171c0*/  FMUL R94, R24, R93 ;  /* 0x0000005d185e7220 */ /* 0x000fc40000400000 */
        /* <DEDUP_REMOVED lines=10> */
[-C--:B0-----:R-:W-:Y:S01]  /*17270*/  FMUL R96, R31, R93.reuse ;  /* 0x0000005d1f607220 */ /* 0x081fe20000400000 */
[-C--:B------:R-:W-:Y:S02]  /*17280*/  FMUL R95, R32, R93.reuse ;  /* 0x0000005d205f7220 */ /* 0x080fe40000400000 */
[----:B------:R-:W-:Y:S01]  /*17290*/  FMNMX3 R244, R244, R92, R91, !PT ;  /* 0x0000005cf4f47276 */ /* 0x000fe2000780005b */
[-C--:B------:R-:W-:Y:S01]  /*172a0*/  FMUL R94, R33, R93.reuse ;  /* 0x0000005d215e7220 */ /* 0x080fe20000400000 */
[-C--:B------:R-:W-:Y:S02]  /*172b0*/  FMUL R92, R34, R93.reuse ;  /* 0x0000005d225c7220 */ /* 0x080fe40000400000 */
[----:B------:R-:W-:Y:S01]  /*172c0*/  FMNMX3 R244, R244, R96, R95, !PT ;  /* 0x00000060f4f47276 */ /* 0x000fe2000780005f */
[----:B------:R-:W-:-:S03]  /*172d0*/  FMUL R91, R35, R93 ;  /* 0x0000005d235b7220 */ /* 0x000fc60000400000 */
[----:B------:R-:W-:-:S04]  /*172e0*/  FMNMX3 R244, R244, R94, R92, !PT ;  /* 0x0000005ef4f47276 */ /* 0x000fc8000780005c */
[----:B------:R-:W-:-:S05]  /*172f0*/  FMNMX R244, R91, R244, !PT ;  /* 0x000000f45bf47209 */ /* 0x000fca0007800000 */
[----:B------:R-:W0:Y:S02]  /*17300*/  SHFL.BFLY PT, R91, R244, 0x10, 0x1f ;  /* 0x0e001f00f45b7f89 */ /* 0x000e2400000e0000 */
[----:B0-----:R-:W-:-:S05]  /*17310*/  FMNMX3 R244, R244, -INF , R91, !PT ;  /* 0xff800000f4f47876 */ /* 0x001fca000780005b */
[-CC-:B------:R-:W-:Y:S01]  /*17320*/  FFMA R4, R4, R93.reuse, -R244.reuse ;  /* 0x0000005d04047223 */ /* 0x180fe200000008f4 */
[-CC-:B------:R-:W-:Y:S01]  /*17330*/  FFMA R5, R5, R93.reuse, -R244.reuse ;  /* 0x0000005d05057223 */ /* 0x180fe200000008f4 */
[-CC-:B------:R-:W-:Y:S02]  /*17340*/  FFMA R6, R6, R93.reuse, -R244.reuse ;  /* 0x0000005d06067223 */ /* 0x180fe400000008f4 */
[----:B------:R-:W-:Y:S01]  /*17350*/  FMUL R4, R4, 1.4426950216293334961 ;  /* 0x3fb8aa3b04047820 */ /* 0x000fe20000400000 */
[----:B------:R-:W-:Y:S01]  /*17360*/  FMUL R5, R5, 1.4426950216293334961 ;  /* 0x3fb8aa3b05057820 */ /* 0x000fe20000400000 */
[-CC-:B------:R-:W-:Y:S01]  /*17370*/  FFMA R7, R7, R93.reuse, -R244.reuse ;  /* 0x0000005d07077223 */ /* 0x180fe200000008f4 */
[----:B------:R-:W-:Y:S01]  /*17380*/  FMUL R6, R6, 1.4426950216293334961 ;  /* 0x3fb8aa3b06067820 */ /* 0x000fe20000400000 */
[----:B------:R-:W-:Y:S01]  /*17390*/  MUFU.EX2 R100, R4 ;  /* 0x0000000400647308 */ /* 0x000fe20000000800 */
[-CC-:B------:R-:W-:Y:S01]  /*173a0*/  FFMA R8, R8, R93.reuse, -R244.reuse ;  /* 0x0000005d08087223 */ /* 0x180fe200000008f4 */
[----:B------:R-:W-:-:S06]  /*173b0*/  FFMA R9, R9, R93, -R244 ;  /* 0x0000005d09097223 */ /* 0x000fcc00000008f4 */
[----:B------:R0:W1:Y:S01]  /*173c0*/  MUFU.EX2 R99, R5 ;  /* 0x0000000500637308 */ /* 0x0000620000000800 */
[----:B------:R-:W-:Y:S01]  /*173d0*/  FMUL R8, R8, 1.4426950216293334961 ;  /* 0x3fb8aa3b08087820 */ /* 0x000fe20000400000 */
[----:B0-----:R-:W-:-:S06]  /*173e0*/  FMUL R5, R7, 1.4426950216293334961 ;  /* 0x3fb8aa3b07057820 */ /* 0x001fcc0000400000 */
[----:B------:R0:W1:Y:S01]  /*173f0*/  MUFU.EX2 R98, R6 ;  /* 0x0000000600627308 */ /* 0x0000620000000800 */
[-CC-:B------:R-:W-:Y:S01]  /*17400*/  FFMA R10, R10, R93.reuse, -R244.reuse ;  /* 0x0000005d0a0a7223 */ /* 0x180fe200000008f4 */
[----:B------:R-:W-:-:S06]  /*17410*/  FFMA R11, R11, R93, -R244 ;  /* 0x0000005d0b0b7223 */ /* 0x000fcc00000008f4 */
[----:B------:R-:W1:Y:S01]  /*17420*/  MUFU.EX2 R5, R5 ;  /* 0x0000000500057308 */ /* 0x000e620000000800 */
[----:B0-----:R-:W-:Y:S01]  /*17430*/  FMUL R6, R9, 1.4426950216293334961 ;  /* 0x3fb8aa3b09067820 */ /* 0x001fe20000400000 */
[----:B------:R-:W-:Y:S01]  /*17440*/  FMUL R10, R10, 1.4426950216293334961 ;  /* 0x3fb8aa3b0a0a7820 */ /* 0x000fe20000400000 */
[----:B-1----:R-:W-:-:S05]  /*17450*/  FADD R4, R100, R99 ;  /* 0x0000006364047221 */ /* 0x002fca0000000000 */
[----:B------:R0:W1:Y:S01]  /*17460*/  MUFU.EX2 R97, R8 ;  /* 0x0000000800617308 */ /* 0x0000620000000800 */
[----:B------:R-:W-:Y:S01]  /*17470*/  FMUL R7, R11, 1.4426950216293334961 ;  /* 0x3fb8aa3b0b077820 */ /* 0x000fe20000400000 */
[----:B------:R-:W-:Y:S01]  /*17480*/  FFMA R12, R12, R93, -R244 ;  /* 0x0000005d0c0c7223 */ /* 0x000fe200000008f4 */
[----:B------:R-:W-:-:S05]  /*17490*/  FADD R4, R98, R4 ;  /* 0x0000000462047221 */ /* 0x000fca0000000000 */
[----:B------:R-:W1:Y:S01]  /*174a0*/  MUFU.EX2 R6, R6 ;  /* 0x0000000600067308 */ /* 0x000e620000000800 */
[----:B------:R-:W-:Y:S01]  /*174b0*/  FFMA R13, R13, R93, -R244 ;  /* 0x0000005d0d0d7223 */ /* 0x000fe200000008f4 */
[----:B------:R-:W-:Y:S01]  /*174c0*/  FMUL R12, R12, 1.4426950216293334961 ;  /* 0x3fb8aa3b0c0c7820 */ /* 0x000fe20000400000 */
[----:B------:R-:W-:-:S05]  /*174d0*/  FADD R4, R5, R4 ;  /* 0x0000000405047221 */ /* 0x000fca0000000000 */
[----:B------:R-:W1:Y:S01]  /*174e0*/  MUFU.EX2 R96, R10 ;  /* 0x0000000a00607308 */ /* 0x000e620000000800 */
[----:B0-----:R-:W-:Y:S01]  /*174f0*/  FMUL R8, R13, 1.4426950216293334961 ;  /* 0x3fb8aa3b0d087820 */ /* 0x001fe20000400000 */
[----:B------:R-:W-:Y:S01]  /*17500*/  FFMA R14, R14, R93, -R244 ;  /* 0x0000005d0e0e7223 */ /* 0x000fe200000008f4 */
[----:B-1----:R-:W-:-:S05]  /*17510*/  FADD R4, R97, R4 ;  /* 0x0000000461047221 */ /* 0x002fca0000000000 */
[----:B------:R-:W0:Y:S01]  /*17520*/  MUFU.EX2 R7, R7 ;  /* 0x0000000700077308 */ /* 0x000e220000000800 */
[----:B------:R-:W-:Y:S01]  /*17530*/  FFMA R15, R15, R93, -R244 ;  /* 0x0000005d0f0f7223 */ /* 0x000fe200000008f4 */
[----:B------:R-:W-:Y:S01]  /*17540*/  FMUL R14, R14, 1.4426950216293334961 ;  /* 0x3fb8aa3b0e0e7820 */ /* 0x000fe20000400000 */
[----:B------:R-:W-:-:S05]  /*17550*/  FADD R4, R6, R4 ;  /* 0x0000000406047221 */ /* 0x000fca0000000000 */
[----:B------:R-:W1:Y:S01]  /*17560*/  MUFU.EX2 R95, R12 ;  /* 0x0000000c005f7308 */ /* 0x000e620000000800 */
[----:B------:R-:W-:Y:S01]  /*17570*/  FMUL R9, R15, 1.4426950216293334961 ;  /* 0x3fb8aa3b0f097820 */ /* 0x000fe20000400000 */
[----:B------:R-:W-:Y:S01]  /*17580*/  FFMA R16, R16, R93, -R244 ;  /* 0x0000005d10107223 */ /* 0x000fe200000008f4 */
[----:B------:R-:W-:-:S05]  /*17590*/  FADD R4, R96, R4 ;  /* 0x0000000460047221 */ /* 0x000fca0000000000 */
[----:B------:R-:W1:Y:S01]  /*175a0*/  MUFU.EX2 R8, R8 ;  /* 0x0000000800087308 */ /* 0x000e620000000800 */
[----:B------:R-:W-:Y:S01]  /*175b0*/  FFMA R17, R17, R93, -R244 ;  /* 0x0000005d11117223 */ /* 0x000fe200000008f4 */
[----:B------:R-:W-:Y:S01]  /*175c0*/  FMUL R16, R16, 1.4426950216293334961 ;  /* 0x3fb8aa3b10107820 */ /* 0x000fe20000400000 */
[----:B0-----:R-:W-:-:S05]  /*175d0*/  FADD R4, R7, R4 ;  /* 0x0000000407047221 */ /* 0x001fca0000000000 */
[----:B------:R-:W0:Y:S01]  /*175e0*/  MUFU.EX2 R94, R14 ;  /* 0x0000000e005e7308 */ /* 0x000e220000000800 */
[----:B------:R-:W-:Y:S01]  /*175f0*/  FMUL R10, R17, 1.4426950216293334961 ;  /* 0x3fb8aa3b110a7820 */ /* 0x000fe20000400000 */
[----:B------:R-:W-:Y:S01]  /*17600*/  FFMA R18, R18, R93, -R244 ;  /* 0x0000005d12127223 */ /* 0x000fe200000008f4 */
[----:B-1----:R-:W-:-:S05]  /*17610*/  FADD R4, R95, R4 ;  /* 0x000000045f047221 */ /* 0x002fca0000000000 */
[----:B------:R-:W1:Y:S01]  /*17620*/  MUFU.EX2 R9, R9 ;  /* 0x0000000900097308 */ /* 0x000e620000000800 */
[----:B------:R-:W-:Y:S01]  /*17630*/  FFMA R19, R19, R93, -R244 ;  /* 0x0000005d13137223 */ /* 0x000fe200000008f4 */
[----:B------:R-:W-:Y:S01]  /*17640*/  FMUL R18, R18, 1.4426950216293334961 ;  /* 0x3fb8aa3b12127820 */ /* 0x000fe20000400000 */
[----:B------:R-:W-:-:S05]  /*17650*/  FADD R4, R8, R4 ;  /* 0x0000000408047221 */ /* 0x000fca0000000000 */
[----:B------:R-:W4:Y:S01]  /*17660*/  MUFU.EX2 R92, R16 ;  /* 0x00000010005c7308 */ /* 0x000f220000000800 */
[----:B------:R-:W-:Y:S01]  /*17670*/  FMUL R11, R19, 1.4426950216293334961 ;  /* 0x3fb8aa3b130b7820 */ /* 0x000fe20000400000 */
[----:B------:R-:W-:Y:S01]  /*17680*/  FFMA R20, R20, R93, -R244 ;  /* 0x0000005d14147223 */ /* 0x000fe200000008f4 */
[----:B0-----:R-:W-:-:S05]  /*17690*/  FADD R4, R94, R4 ;  /* 0x000000045e047221 */ /* 0x001fca0000000000 */
[----:B------:R-:W0:Y:S01]  /*176a0*/  MUFU.EX2 R10, R10 ;  /* 0x0000000a000a7308 */ /* 0x000e220000000800 */
[----:B------:R-:W-:Y:S01]  /*176b0*/  FFMA R21, R21, R93, -R244 ;  /* 0x0000005d15157223 */ /* 0x000fe200000008f4 */
[----:B------:R-:W-:Y:S01]  /*176c0*/  FMUL R20, R20, 1.4426950216293334961 ;  /* 0x3fb8aa3b14147820 */ /* 0x000fe20000400000 */
[----:B-1----:R-:W-:-:S05]  /*176d0*/  FADD R4, R9, R4 ;  /* 0x0000000409047221 */ /* 0x002fca0000000000 */
[----:B------:R-:W1:Y:S01]  /*176e0*/  MUFU.EX2 R91, R18 ;  /* 0x00000012005b7308 */ /* 0x000e620000000800 */
[----:B------:R-:W-:Y:S01]  /*176f0*/  FMUL R12, R21, 1.4426950216293334961 ;  /* 0x3fb8aa3b150c7820 */ /* 0x000fe20000400000 */
[----:B----4-:R4:W-:Y:S01]  /*17700*/  STS.U16 [R3+UR9+0x13700], R85 ;  /* 0x0137005503007988 */ /* 0x0109e20008000409 */
[----:B------:R-:W-:-:S05]  /*17710*/  FFMA R22, R22, R93, -R244 ;  /* 0x0000005d16167223 */ /* 0x000fca00000008f4 */
[----:B------:R-:W1:Y:S01]  /*17720*/  MUFU.EX2 R11, R11 ;  /* 0x0000000b000b7308 */ /* 0x000e620000000800 */
[----:B------:R-:W-:Y:S01]  /*17730*/  FADD R4, R92, R4 ;  /* 0x000000045c047221 */ /* 0x000fe20000000000 */
[----:B------:R-:W-:Y:S01]  /*17740*/  FFMA R23, R23, R93, -R244 ;  /* 0x0000005d17177223 */ /* 0x000fe200000008f4 */
[----:B------:R-:W-:-:S05]  /*17750*/  FMUL R22, R22, 1.4426950216293334961 ;  /* 0x3fb8aa3b16167820 */ /* 0x000fca0000400000 */
[----:B----4-:R-:W4:Y:S01]  /*17760*/  MUFU.EX2 R85, R20 ;  /* 0x0000001400557308 */ /* 0x010f220000000800 */
[----:B0-----:R-:W-:Y:S01]  /*17770*/  FADD R4, R10, R4 ;  /* 0x000000040a047221 */ /* 0x001fe20000000000 */
[----:B------:R-:W-:Y:S01]  /*17780*/  FMUL R13, R23, 1.4426950216293334961 ;  /* 0x3fb8aa3b170d7820 */ /* 0x000fe20000400000 */
[----:B------:R0:W-:Y:S01]  /*17790*/  STS.U16 [R3+UR9+0x15f00], R75 ;  /* 0x015f004b03007988 */ /* 0x0001e20008000409 */
[----:B------:R-:W-:-:S04]  /*177a0*/  FFMA R24, R24, R93, -R244 ;  /* 0x0000005d18187223 */ /* 0x000fc800000008f4 */
[----:B------:R-:W4:Y:S01]  /*177b0*/  MUFU.EX2 R12, R12 ;  /* 0x0000000c000c7308 */ /* 0x000f220000000800 */
[----:B-1----:R-:W-:Y:S01]  /*177c0*/  FADD R4, R91, R4 ;  /* 0x000000045b047221 */ /* 0x002fe20000000000 */
[----:B------:R-:W-:Y:S01]  /*177d0*/  FFMA R25, R25, R93, -R244 ;  /* 0x0000005d19197223 */ /* 0x000fe200000008f4 */
[----:B------:R-:W-:-:S05]  /*177e0*/  FMUL R24, R24, 1.4426950216293334961 ;  /* 0x3fb8aa3b18187820 */ /* 0x000fca0000400000 */
[----:B0-----:R-:W0:Y:S01]  /*177f0*/  MUFU.EX2 R75, R22 ;  /* 0x00000016004b7308 */ /* 0x001e220000000800 */
[----:B------:R-:W-:Y:S01]  /*17800*/  FADD R4, R11, R4 ;  /* 0x000000040b047221 */ /* 0x000fe20000000000 */
[----:B------:R-:W-:Y:S01]  /*17810*/  FMUL R14, R25, 1.4426950216293334961 ;  /* 0x3fb8aa3b190e7820 */ /* 0x000fe20000400000 */
[-C--:B------:R-:W-:Y:S01]  /*17820*/  FFMA R26, R26, R93.reuse, -R244 ;  /* 0x0000005d1a1a7223 */ /* 0x080fe200000008f4 */
[----:B------:R1:W-:Y:S04]  /*17830*/  STS.U16 [R3+UR9+0x17700], R69 ;  /* 0x0177004503007988 */ /* 0x0003e80008000409 */
[----:B------:R-:W0:Y:S01]  /*17840*/  MUFU.EX2 R13, R13 ;  /* 0x0000000d000d7308 */ /* 0x000e220000000800 */
[----:B----4-:R-:W-:Y:S01]  /*17850*/  FADD R4, R85, R4 ;  /* 0x0000000455047221 */ /* 0x010fe20000000000 */
[----:B------:R-:W-:-:S06]  /*17860*/  FFMA R27, R27, R93, -R244 ;  /* 0x0000005d1b1b7223 */ /* 0x000fcc00000008f4 */
[----:B-1----:R1:W4:Y:S01]  /*17870*/  MUFU.EX2 R69, R24 ;  /* 0x0000001800457308 */ /* 0x0023220000000800 */
[----:B------:R-:W-:Y:S01]  /*17880*/  FADD R4, R12, R4 ;  /* 0x000000040c047221 */ /* 0x000fe20000000000 */
[----:B------:R-:W-:Y:S01]  /*17890*/  FMUL R15, R27, 1.4426950216293334961 ;  /* 0x3fb8aa3b1b0f7820 */ /* 0x000fe20000400000 */
[----:B------:R-:W-:Y:S01]  /*178a0*/  FFMA R28, R28, R93, -R244 ;  /* 0x0000005d1c1c7223 */ /* 0x000fe200000008f4 */
[----:B-1----:R-:W-:-:S04]  /*178b0*/  FMUL R24, R26, 1.4426950216293334961 ;  /* 0x3fb8aa3b1a187820 */ /* 0x002fc80000400000 */
[----:B------:R-:W1:Y:S01]  /*178c0*/  MUFU.EX2 R14, R14 ;  /* 0x0000000e000e7308 */ /* 0x000e620000000800 */
[----:B0-----:R-:W-:Y:S01]  /*178d0*/  FADD R4, R75, R4 ;  /* 0x000000044b047221 */ /* 0x001fe20000000000 */
[----:B------:R-:W-:Y:S01]  /*178e0*/  FMUL R23, R28, 1.4426950216293334961 ;  /* 0x3fb8aa3b1c177820 */ /* 0x000fe20000400000 */
[----:B------:R-:W-:-:S05]  /*178f0*/  FFMA R29, R29, R93, -R244 ;  /* 0x0000005d1d1d7223 */ /* 0x000fca00000008f4 */
[----:B------:R-:W0:Y:S01]  /*17900*/  MUFU.EX2 R24, R24 ;  /* 0x0000001800187308 */ /* 0x000e220000000800 */
[----:B------:R-:W-:Y:S01]  /*17910*/  FADD R4, R13, R4 ;  /* 0x000000040d047221 */ /* 0x000fe20000000000 */
[----:B------:R-:W-:Y:S01]  /*17920*/  FMUL R16, R29, 1.4426950216293334961 ;  /* 0x3fb8aa3b1d107820 */ /* 0x000fe20000400000 */
[----:B------:R-:W-:-:S05]  /*17930*/  FFMA R30, R30, R93, -R244 ;  /* 0x0000005d1e1e7223 */ /* 0x000fca00000008f4 */
[----:B------:R-:W0:Y:S01]  /*17940*/  MUFU.EX2 R15, R15 ;  /* 0x0000000f000f7308 */ /* 0x000e220000000800 */
[----:B----4-:R-:W-:Y:S01]  /*17950*/  FADD R4, R69, R4 ;  /* 0x0000000445047221 */ /* 0x010fe20000000000 */
[----:B------:R-:W-:Y:S01]  /*17960*/  FMUL R22, R30, 1.4426950216293334961 ;  /* 0x3fb8aa3b1e167820 */ /* 0x000fe20000400000 */
[----:B------:R-:W-:-:S05]  /*17970*/  FFMA R31, R31, R93, -R244 ;  /* 0x0000005d1f1f7223 */ /* 0x000fca00000008f4 */
[----:B------:R-:W4:Y:S01]  /*17980*/  MUFU.EX2 R23, R23 ;  /* 0x0000001700177308 */ /* 0x000f220000000800 */
[----:B-1----:R-:W-:Y:S01]  /*17990*/  FADD R4, R14, R4 ;  /* 0x000000040e047221 */ /* 0x002fe20000000000 */
[----:B------:R-:W-:Y:S01]  /*179a0*/  FMUL R17, R31, 1.4426950216293334961 ;  /* 0x3fb8aa3b1f117820 */ /* 0x000fe20000400000 */
[----:B------:R-:W-:-:S05]  /*179b0*/  FFMA R32, R32, R93, -R244 ;  /* 0x0000005d20207223 */ /* 0x000fca00000008f4 */
        /* <DEDUP_REMOVED lines=14> */
[----:B------:R-:W-:-:S06]  /*17aa0*/  FMUL R19, R35, 1.4426950216293334961 ;  /* 0x3fb8aa3b23137820 */ /* 0x000fcc0000400000 */
[----:B------:R-:W1:Y:S01]  /*17ab0*/  MUFU.EX2 R18, R18 ;  /* 0x0000001200127308 */ /* 0x000e620000000800 */
[----:B0-----:R-:W-:Y:S01]  /*17ac0*/  FADD R4, R22, R4 ;  /* 0x0000000416047221 */ /* 0x001fe20000000000 */
[----:B------:R0:W-:Y:S06]  /*17ad0*/  STS.U16 [R3+UR9+0x1ff00], R0 ;  /* 0x01ff000003007988 */ /* 0x0001ec0008000409 */
[----:B------:R-:W2:Y:S01]  /*17ae0*/  MUFU.EX2 R20, R20 ;  /* 0x0000001400147308 */ /* 0x000ea20000000800 */
[----:B0-----:R-:W-:-:S07]  /*17af0*/  FADD R0, R17, R4 ;  /* 0x0000000411007221 */ /* 0x001fce0000000000 */
[----:B------:R-:W0:Y:S01]  /*17b00*/  MUFU.EX2 R19, R19 ;  /* 0x0000001300137308 */ /* 0x000e220000000800 */
[----:B----4-:R-:W-:-:S04]  /*17b10*/  FADD R0, R21, R0 ;  /* 0x0000000015007221 */ /* 0x010fc80000000000 */
[----:B-1----:R-:W-:-:S04]  /*17b20*/  FADD R0, R18, R0 ;  /* 0x0000000012007221 */ /* 0x002fc80000000000 */
[----:B--2---:R-:W-:Y:S01]  /*17b30*/  FADD R0, R20, R0 ;  /* 0x0000000014007221 */ /* 0x004fe20000000000 */
[----:B------:R1:W-:Y:S03]  /*17b40*/  STS.U16 [R3+UR9+0x12300], R90 ;  /* 0x0123005a03007988 */ /* 0x0003e60008000409 */
[----:B0-----:R-:W-:Y:S01]  /*17b50*/  FADD R210, R19, R0 ;  /* 0x0000000013d27221 */ /* 0x001fe20000000000 */
[----:B------:R1:W-:Y:S01]  /*17b60*/  STS.U16 [R3+UR9+0x12700], R89 ;  /* 0x0127005903007988 */ /* 0x0003e20008000409 */
[----:B------:R-:W-:-:S03]  /*17b70*/  F2FP.BF16.F32.PACK_AB R4, R99, R100 ;  /* 0x000000646304723e */ /* 0x000fc600000010ff */
        /* <DEDUP_REMOVED lines=30> */
[----:B------:R1:W-:Y:S04]  /*17d60*/  STS.U16 [R3+UR9+0x16f00], R71 ;  /* 0x016f004703007988 */ /* 0x0003e80008000409 */
        /* <DEDUP_REMOVED lines=15> */
[----:B---3--:R1:W-:Y:S04]  /*17e60*/  STS.U16 [R3+UR9+0x1b300], R54 ;  /* 0x01b3003603007988 */ /* 0x0083e80008000409 */
        /* <DEDUP_REMOVED lines=18> */
[----:B------:R1:W0:Y:S01]  /*17f90*/  SHFL.BFLY PT, R211, R210, 0x10, 0x1f ;  /* 0x0e001f00d2d37f89 */ /* 0x00022200000e0000 */
[----:B------:R-:W-:Y:S05]  /*17fa0*/  @!P1 BRA `(.L_x_9) ;  /* 0x0000000000089947 */ /* 0x000fea0003800000 */
[----:B------:R2:W-:Y:S01]  /*17fb0*/  STTM.16dp32bit_t0_t15.x16 tmem[UR7+0x140], R4 ;  /* 0x00014004000079ed */ /* 0x0005e20008a00007 */
[----:B------:R2:W-:Y:S02]  /*17fc0*/  STTM.16dp32bit_t16_t31.x16 tmem[UR7+0x150], R4 ;  /* 0x00015004000079ed */ /* 0x0005e40008a20007 */
.L_x_9:
[----:B------:R-:W3:Y:S02]  /*17fd0*/  FENCE.VIEW.ASYNC.T ;  /* 0x00000000000073c6 */ /* 0x000ee40000000200 */
[----:B---3--:R-:W-:Y:S01]  /*17fe0*/  BAR.SYNC.DEFER_BLOCKING 0x0 ;  /* 0x0000000000007b1d */ /* 0x008fe20000010000 */
[----:B------:R-:W-:-:S04]  /*17ff0*/  FADD R0, -R244, -INF ;  /* 0xff800000f4007421 */ /* 0x000fc80000000100 */
[----:B------:R-:W-:Y:S01]  /*18000*/  FMUL R0, R0, 1.4426950216293334961 ;  /* 0x3fb8aa3b00007820 */ /* 0x000fe20000400000 */
[----:B-1----:R-:W1:Y:S01]  /*18010*/  LDTM.x64 R68, tmem[UR7] ;  /* 0x00000007004479ee */ /* 0x002e620008340000 */
[----:B--2---:R-:W-:Y:S01]  /*18020*/  LDTM.x64 R4, tmem[UR7+0x40] ;  /* 0x00004007000479ee */ /* 0x004fe20008340000 */
[----:B------:R-:W2:Y:S03]  /*18030*/  LDTM.x64 R132, tmem[UR7+0x80] ;  /* 0x00008007008479ee */ /* 0x000ea60008340000 */
[----:B------:R-:W1:Y:S02]  /*18040*/  MUFU.EX2 R0, R0 ;  /* 0x0000000000007308 */ /* 0x000e640000000800 */
[C---:B-1----:R-:W-:Y:S01]  /*18050*/  FMUL R68, R0.reuse, R68 ;  /* 0x0000004400447220 */ /* 0x042fe20000400000 */
[C---:B------:R-:W-:Y:S01]  /*18060*/  FMUL R69, R0.reuse, R69 ;  /* 0x0000004500457220 */ /* 0x040fe20000400000 */
[----:B--2---:R-:W-:Y:S01]  /*18070*/  STL.64 [R1], R132 ;  /* 0x0000008401007387 */ /* 0x004fe20000100a00 */
[C---:B------:R-:W-:Y:S01]  /*18080*/  FMUL R70, R0.reuse, R70 ;  /* 0x0000004600467220 */ /* 0x040fe20000400000 */
[C---:B------:R-:W-:Y:S01]  /*18090*/  FMUL R71, R0.reuse, R71 ;  /* 0x0000004700477220 */ /* 0x040fe20000400000 */
[C---:B------:R-:W-:Y:S01]  /*180a0*/  FMUL R72, R0.reuse, R72 ;  /* 0x0000004800487220 */ /* 0x040fe20000400000 */
[----:B------:R-:W-:Y:S01]  /*180b0*/  STL.64 [R1+0x8], R134 ;  /* 0x0000088601007387 */ /* 0x000fe20000100a00 */
        /* <DEDUP_REMOVED lines=119> */
[----:B------:R1:W-:Y:S01]  /*18830*/  STL.64 [R1+0xf8], R194 ;  /* 0x0000f8c201007387 */ /* 0x0003e20000100a00 */
[C---:B------:R-:W-:Y:S01]  /*18840*/  FMUL R35, R0.reuse, R35 ;  /* 0x0000002300237220 */ /* 0x040fe20000400000 */
        /* <DEDUP_REMOVED lines=10> */
[----:B-1----:R-:W1:Y:S01]  /*188f0*/  LDTM.x64 R132, tmem[UR7+0xc0] ;  /* 0x0000c007008479ee */ /* 0x002e620008340000 */
[----:B------:R-:W-:Y:S01]  /*18900*/  NOP ;  /* 0x0000000000007918 */ /* 0x000fe20000000000 */
        /* <DEDUP_REMOVED lines=21> */
[----:B------:R-:W-:Y:S01]  /*18a60*/  FMUL R67, R0, R67 ;  /* 0x0000004300437220 */ /* 0x000fe20000400000 */
[----:B-1----:R-:W-:Y:S06]  /*18a70*/  @!P1 BRA `(.L_x_10) ;  /* 0x0000000000089947 */ /* 0x002fec0003800000 */
[----:B------:R1:W-:Y:S01]  /*18a80*/  STTM.x64 tmem[UR7], R68 ;  /* 0x00000044000079ed */ /* 0x0003e20008340007 */
[----:B------:R1:W-:Y:S02]  /*18a90*/  STTM.x64 tmem[UR7+0x40], R4 ;  /* 0x00004004000079ed */ /* 0x0003e40008340007 */
.L_x_10:
[----:B-1----:R-:W2:Y:S01]  /*18aa0*/  LDL.LU R67, [R1] ;  /* 0x0000000001437983 */ /* 0x002ea20000300800 */
[----:B------:R-:W1:Y:S03]  /*18ab0*/  LDC R212, c[0x0][0x3f0] ;  /* 0x0000fc00ffd47b82 */ /* 0x000e660000000800 */
[----:B------:R-:W3:Y:S04]  /*18ac0*/  LDL.LU R66, [R1+0x4] ;  /* 0x0000040001427983 */ /* 0x000ee80000300800 */
[----:B------:R-:W4:Y:S04]  /*18ad0*/  LDL.LU R65, [R1+0x8] ;  /* 0x0000080001417983 */ /* 0x000f280000300800 */
        /* <DEDUP_REMOVED lines=60> */
[----:B------:R-:W4:Y:S01]  /*18ea0*/  LDL.LU R4, [R1+0xfc] ;  /* 0x0000fc0001047983 */ /* 0x000f220000300800 */
[----:B------:R-:W-:Y:S01]  /*18eb0*/  FADD R3, -R244, -INF ;  /* 0xff800000f4037421 */ /* 0x000fe20000000100 */
[----:B-1----:R-:W-:-:S03]  /*18ec0*/  IADD3 R212, PT, PT, R212, -0x40, RZ ;  /* 0xffffffc0d4d47810 */ /* 0x002fc60007ffe0ff */
[----:B------:R-:W-:-:S06]  /*18ed0*/  FMUL R3, R3, 1.4426950216293334961 ;  /* 0x3fb8aa3b03037820 */ /* 0x000fcc0000400000 */
[----:B------:R-:W1:Y:S01]  /*18ee0*/  MUFU.EX2 R3, R3 ;  /* 0x0000000300037308 */ /* 0x000e620000000800 */
[C---:B--2---:R-:W-:Y:S01]  /*18ef0*/  FMUL R68, R0.reuse, R67 ;  /* 0x0000004300447220 */ /* 0x044fe20000400000 */
[C---:B------:R-:W-:Y:S01]  /*18f00*/  FMUL R67, R0.reuse, R195 ;  /* 0x000000c300437220 */ /* 0x040fe20000400000 */
[C---:B---3--:R-:W-:Y:S01]  /*18f10*/  FMUL R69, R0.reuse, R66 ;  /* 0x0000004200457220 */ /* 0x048fe20000400000 */
[C---:B------:R-:W-:Y:S01]  /*18f20*/  FMUL R66, R0.reuse, R194 ;  /* 0x000000c200427220 */ /* 0x040fe20000400000 */
[C---:B----4-:R-:W-:Y:S01]  /*18f30*/  FMUL R70, R0.reuse, R65 ;  /* 0x0000004100467220 */ /* 0x050fe20000400000 */
        /* <DEDUP_REMOVED lines=124> */
[----:B------:R1:W-:Y:S01]  /*19700*/  STTM.x64 tmem[UR7+0x80], R68 ;  /* 0x00008044000079ed */ /* 0x0003e20008340007 */
[----:B------:R-:W-:Y:S05]  /*19710*/  @!P1 BRA `(.L_x_11) ;  /* 0x0000000000049947 */ /* 0x000fea0003800000 */
[----:B------:R2:W-:Y:S02]  /*19720*/  STTM.x64 tmem[UR7+0xc0], R4 ;  /* 0x0000c004000079ed */ /* 0x0005e40008340007 */
.L_x_11:
[----:B--2---:R2:W5:Y:S01]  /*19730*/  LDL R11, [R1+0x1190] ;  /* 0x00119000010b7983 */ /* 0x0045620000100800 */
[----:B0-----:R-:W-:Y:S01]  /*19740*/  FADD R0, R210, R211 ;  /* 0x000000d3d2007221 */ /* 0x001fe20000000000 */
[----:B------:R-:W-:Y:S01]  /*19750*/  UIADD3 UR4, UPT, UPT, UR8, 0x140, URZ ;  /* 0x0000014008047890 */ /* 0x000fe2000fffe0ff */
[----:B------:R-:W-:Y:S01]  /*19760*/  ISETP.GE.AND P3, PT, R212, 0x1, PT ;  /* 0x00000001d400780c */ /* 0x000fe20003f66270 */
[----:B------:R-:W0:Y:S02]  /*19770*/  FENCE.VIEW.ASYNC.T ;  /* 0x00000000000073c6 */ /* 0x000e240000000200 */
[----:B0-----:R-:W-:Y:S01]  /*19780*/  BAR.SYNC.DEFER_BLOCKING 0x0 ;  /* 0x0000000000007b1d */ /* 0x001fe20000010000 */
[----:B------:R-:W-:Y:S01]  /*19790*/  FADD R10, R3, R0 ;  /* 0x00000000030a7221 */ /* 0x000fe20000000000 */
[----:B------:R-:W-:-:S04]  /*197a0*/  IMAD.MOV.U32 R6, RZ, RZ, RZ ;  /* 0x000000ffff067224 */ /* 0x000fc800078e00ff */
[----:B------:R0:W-:Y:S06]  /*197b0*/  MEMBAR.ALL.CTA ;  /* 0x0000000000007992 */ /* 0x0001ec0000008000 */
[----:B0-----:R-:W0:Y:S02]  /*197c0*/  FENCE.VIEW.ASYNC.S ;  /* 0x00000000000073c6 */ /* 0x001e240000000000 */
[----:B0-----:R-:W-:Y:S06]  /*197d0*/  BAR.SYNC.DEFER_BLOCKING 0x0 ;  /* 0x0000000000007b1d */ /* 0x001fec0000010000 */
[----:B--2---:R-:W-:Y:S05]  /*197e0*/  @!P2 BRA `(.L_x_12) ;  /* 0x000000040034a947 */ /* 0x004fea0003800000 */
[----:B-----5:R-:W-:Y:S01]  /*197f0*/  VIADD R0, R11, 0x10000 ;  /* 0x000100000b007836 */ /* 0x020fe20000000000 */
[----:B------:R-:W-:Y:S01]  /*19800*/  ELECT P2, URZ, PT ;  /* 0x0000000000ff782f */ /* 0x000fe20003840000 */
[----:B------:R-:W-:Y:S01]  /*19810*/  IMAD.MOV.U32 R207, RZ, RZ, RZ ;  /* 0x000000ffffcf7224 */ /* 0x000fe200078e00ff */
[----:B------:R-:W-:Y:S02]  /*19820*/  UIADD3 UR13, UPT, UPT, UR8, 0x150, URZ ;  /* 0x00000150080d7890 */ /* 0x000fe4000fffe0ff */
[----:B------:R-:W-:Y:S01]  /*19830*/  SHF.R.U32.HI R0, RZ, 0x4, R0 ;  /* 0x00000004ff007819 */ /* 0x000fe20000011600 */
[----:B------:R-:W-:Y:S02]  /*19840*/  UIADD3 UR14, UPT, UPT, UR8, 0x158, URZ ;  /* 0x00000158080e7890 */ /* 0x000fe4000fffe0ff */
[----:B------:R-:W-:Y:S01]  /*19850*/  UIADD3 UR15, UPT, UPT, UR8, 0x100000, URZ ;  /* 0x00100000080f7890 */ /* 0x000fe2000fffe0ff */
[----:B------:R-:W-:Y:S01]  /*19860*/  SGXT.U32 R0, R0, 0xe ;  /* 0x0000000e0000781a */ /* 0x000fe20000000000 */
[----:B------:R-:W-:-:S02]  /*19870*/  UIADD3 UR17, UPT, UPT, UR8, 0x100000, URZ ;  /* 0x0010000008117890 */ /* 0x000fc4000fffe0ff */
[----:B------:R-:W-:Y:S01]  /*19880*/  UIADD3 UR40, UPT, UPT, UR8, 0x148, URZ ;  /* 0x0000014808287890 */ /* 0x000fe2000fffe0ff */
[C---:B------:R-:W-:Y:S01]  /*19890*/  R2UR UR12, R0.reuse ;  /* 0x00000000000c72ca */ /* 0x040fe200000e0000 */
[----:B------:R-:W-:Y:S01]  /*198a0*/  @P2 IMAD.MOV.U32 R5, RZ, RZ, 0x40004040 ;  /* 0x40004040ff052424 */ /* 0x000fe200078e00ff */
[----:B------:R-:W-:Y:S01]  /*198b0*/  @P2 MOV R3, R206 ;  /* 0x000000ce00032202 */ /* 0x000fe20000000f00 */
[----:B------:R-:W-:Y:S01]  /*198c0*/  UIADD3 UR41, UPT, UPT, UR8, 0x100000, URZ ;  /* 0x0010000008297890 */ /* 0x000fe2000fffe0ff */
[----:B------:R-:W-:Y:S01]  /*198d0*/  IADD3 R0, P4, PT, R0, 0x2, RZ ;  /* 0x0000000200007810 */ /* 0x000fe20007f9e0ff */
[----:B------:R-:W-:Y:S01]  /*198e0*/  UIADD3 UR46, UPT, UPT, UR8, 0x150, URZ ;  /* 0x00000150082e7890 */ /* 0x000fe2000fffe0ff */
[----:B------:R-:W-:Y:S01]  /*198f0*/  @P2 R2UR UR21, R5 ;  /* 0x00000000051522ca */ /* 0x000fe200000e0000 */
[----:B------:R-:W-:Y:S01]  /*19900*/  UMOV UR18, 0x0 ;  /* 0x0000000000127882 */ /* 0x000fe20000000000 */
[----:B------:R-:W-:Y:S01]  /*19910*/  @P2 R2UR UR16, R3 ;  /* 0x00000000031022ca */ /* 0x000fe200000e0000 */
[----:B------:R-:W-:Y:S01]  /*19920*/  UMOV UR19, 0x4400490 ;  /* 0x0440049000137882 */ /* 0x000fe20000000000 */
[----:B------:R-:W-:Y:S01]  /*19930*/  R2UR UR22, R0 ;  /* 0x00000000001672ca */ /* 0x000fe200000e0000 */
[----:B------:R-:W-:-:S02]  /*19940*/  UIADD3 UR47, UPT, UPT, UR8, 0x100000, URZ ;  /* 0x00100000082f7890 */ /* 0x000fc4000fffe0ff */
[----:B------:R-:W-:Y:S01]  /*19950*/  MOV R4, UR12 ;  /* 0x0000000c00047c02 */ /* 0x000fe20008000f00 */
[----:B------:R-:W-:Y:S02]  /*19960*/  UIADD3 UR12, UPT, UPT, UR8, 0x148, URZ ;  /* 0x00000148080c7890 */ /* 0x000fe4000fffe0ff */
[----:B------:R-:W-:Y:S01]  /*19970*/  UIADD3 UR52, UPT, UPT, UR8, 0x158, URZ ;  /* 0x0000015808347890 */ /* 0x000fe2000fffe0ff */
[----:B------:R-:W-:Y:S01]  /*19980*/  @P2 R2UR UR20, R4 ;  /* 0x00000000041422ca */ /* 0x000fe200000e0000 */
[----:B------:R-:W-:Y:S01]  /*19990*/  UMOV UR24, 0x0 ;  /* 0x0000000000187882 */ /* 0x000fe20000000000 */
[C---:B------:R-:W-:Y:S01]  /*199a0*/  IADD3 R3, P2, PT, R0.reuse, 0x2, RZ ;  /* 0x0000000200037810 */ /* 0x040fe20007f5e0ff */
[----:B------:R-:W-:Y:S01]  /*199b0*/  UMOV UR25, 0x4400490 ;  /* 0x0440049000197882 */ /* 0x000fe20000000000 */
[----:B------:R-:W-:Y:S01]  /*199c0*/  UMOV UR28, 0x0 ;  /* 0x00000000001c7882 */ /* 0x000fe20000000000 */
[----:B------:R-:W-:Y:S01]  /*199d0*/  UMOV UR29, 0x4400490 ;  /* 0x04400490001d7882 */ /* 0x000fe20000000000 */
[----:B------:R-:W-:Y:S01]  /*199e0*/  R2UR UR26, R3 ;  /* 0x00000000031a72ca */ /* 0x000fe200000e0000 */
[----:B------:R-:W-:Y:S01]  /*199f0*/  HFMA2 R3, -RZ, RZ, 0, 0 ;  /* 0x00000000ff037431 */ /* 0x000fe200000001ff */
[----:B------:R-:W-:Y:S01]  /*19a00*/  UMOV UR32, 0x0 ;  /* 0x0000000000207882 */ /* 0x000fe20000000000 */
[----:B------:R-:W-:Y:S01]  /*19a10*/  UMOV UR33, 0x4400490 ;  /* 0x0440049000217882 */ /* 0x000fe20000000000 */
[----:B------:R-:W-:Y:S01]  /*19a20*/  UMOV UR36, 0x0 ;  /* 0x0000000000247882 */ /* 0x000fe20000000000 */
[----:B------:R-:W-:Y:S01]  /*19a30*/  UMOV UR37, 0x4400490 ;  /* 0x0440049000257882 */ /* 0x000fe20000000000 */
[----:B------:R-:W-:Y:S01]  /*19a40*/  UMOV UR42, 0x0 ;  /* 0x00000000002a7882 */ /* 0x000fe20000000000 */
[----:B------:R0:W-:Y:S01]  /*19a50*/  UTCHMMA tmem[UR4], gdesc[UR20], tmem[UR8], tmem[UR18], idesc[UR19], UPT ;  /* 0x00ff1214040079ea */ /* 0x0001e2000b800008 */
[----:B------:R-:W-:Y:S01]  /*19a60*/  UMOV UR43, 0x4400490 ;  /* 0x04400490002b7882 */ /* 0x000fe20000000000 */
[----:B------:R-:W-:Y:S01]  /*19a70*/  UMOV UR48, 0x0 ;  /* 0x0000000000307882 */ /* 0x000fe20000000000 */
[----:B------:R-:W-:Y:S01]  /*19a80*/  UMOV UR49, 0x4400490 ;  /* 0x0440049000317882 */ /* 0x000fe20000000000 */
[----:B------:R-:W-:Y:S01]  /*19a90*/  IADD3.X R3, PT, PT, R3, 0x40004040, RZ, P4, !PT ;  /* 0x4000404003037810 */ /* 0x000fe200027fe4ff */
[----:B------:R-:W-:Y:S01]  /*19aa0*/  UMOV UR54, 0x0 ;  /* 0x0000000000367882 */ /* 0x000fe20000000000 */
[----:B------:R-:W-:Y:S01]  /*19ab0*/  IADD3 R4, P4, PT, R0, 0x4, RZ ;  /* 0x0000000400047810 */ /* 0x000fe20007f9e0ff */
[----:B------:R-:W-:Y:S01]  /*19ac0*/  UMOV UR55, 0x4400490 ;  /* 0x0440049000377882 */ /* 0x000fe20000000000 */
[----:B------:R-:W-:Y:S01]  /*19ad0*/  R2UR UR23, R3 ;  /* 0x00000000031772ca */ /* 0x000fe200000e0000 */
[--C-:B------:R-:W-:Y:S01]  /*19ae0*/  IMAD.X R9, RZ, RZ, R3.reuse, P2 ;  /* 0x000000ffff097224 */ /* 0x100fe200010e0603 */
[----:B------:R-:W-:Y:S01]  /*19af0*/  R2UR UR30, R4 ;  /* 0x00000000041e72ca */ /* 0x000fe200000e0000 */
[----:B------:R-:W-:Y:S01]  /*19b00*/  IMAD.X R8, RZ, RZ, R3, P4 ;  /* 0x000000ffff087224 */ /* 0x000fe200020e0603 */
[----:B------:R-:W-:-:S02]  /*19b10*/  IADD3 R4, P2, PT, R0, 0x7fe, RZ ;  /* 0x000007fe00047810 */ /* 0x000fc40007f5e0ff */
[----:B------:R-:W-:Y:S02]  /*19b20*/  R2UR UR27, R9 ;  /* 0x00000000091b72ca */ /* 0x000fe400000e0000 */
[----:B------:R-:W-:Y:S02]  /*19b30*/  R2UR UR34, R4 ;  /* 0x00000000042272ca */ /* 0x000fe400000e0000 */
[----:B------:R-:W-:Y:S02]  /*19b40*/  IADD3 R4, P4, PT, R0, 0x800, RZ ;  /* 0x0000080000047810 */ /* 0x000fe40007f9e0ff */
[----:B------:R-:W-:Y:S01]  /*19b50*/  IADD3.X R7, PT, PT, R3, RZ, RZ, P2, !PT ;  /* 0x000000ff03077210 */ /* 0x000fe200017fe4ff */
[----:B------:R0:W-:Y:S01]  /*19b60*/  UTCHMMA tmem[UR12], gdesc[UR22], tmem[UR8], tmem[UR24], idesc[UR25], UPT ;  /* 0x00ff18160c0079ea */ /* 0x0001e2000b800008 */
[----:B------:R-:W-:Y:S01]  /*19b70*/  R2UR UR38, R4 ;  /* 0x00000000042672ca */ /* 0x000fe200000e0000 */
[----:B------:R-:W-:Y:S01]  /*19b80*/  IMAD.X R5, RZ, RZ, R3, P4 ;  /* 0x000000ffff057224 */ /* 0x000fe200020e0603 */
[----:B------:R-:W-:-:S02]  /*19b90*/  IADD3 R4, P2, PT, R0, 0x802, RZ ;  /* 0x0000080200047810 */ /* 0x000fc40007f5e0ff */
[----:B------:R-:W-:Y:S01]  /*19ba0*/  IADD3 R0, P4, PT, R0, 0x804, RZ ;  /* 0x0000080400007810 */ /* 0x000fe20007f9e0ff */
[----:B------:R0:W-:Y:S01]  /*19bb0*/  UTCHMMA tmem[UR13], gdesc[UR26], tmem[UR8], tmem[UR28], idesc[UR29], UPT ;  /* 0x00ff1c1a0d0079ea */ /* 0x0001e2000b800008 */
[----:B------:R-:W-:Y:S02]  /*19bc0*/  R2UR UR31, R8 ;  /* 0x00000000081f72ca */ /* 0x000fe400000e0000 */
[----:B------:R-:W-:Y:S01]  /*19bd0*/  R2UR UR50, R0 ;  /* 0x00000000003272ca */ /* 0x000fe200000e0000 */
[----:B------:R-:W-:Y:S01]  /*19be0*/  IMAD.X R0, RZ, RZ, R3, P2 ;  /* 0x000000ffff007224 */ /* 0x000fe200010e0603 */
[----:B------:R-:W-:Y:S02]  /*19bf0*/  IADD3.X R3, PT, PT, R3, RZ, RZ, P4, !PT ;  /* 0x000000ff03037210 */ /* 0x000fe400027fe4ff */
[----:B------:R-:W-:Y:S02]  /*19c00*/  R2UR UR35, R7 ;  /* 0x00000000072372ca */ /* 0x000fe400000e0000 */
[----:B------:R-:W-:-:S02]  /*19c10*/  R2UR UR39, R5 ;  /* 0x00000000052772ca */ /* 0x000fc400000e0000 */
[----:B------:R-:W-:Y:S02]  /*19c20*/  R2UR UR44, R4 ;  /* 0x00000000042c72ca */ /* 0x000fe400000e0000 */
[----:B------:R-:W-:Y:S01]  /*19c30*/  R2UR UR45, R0 ;  /* 0x00000000002d72ca */ /* 0x000fe200000e0000 */
[----:B------:R0:W-:Y:S01]  /*19c40*/  UTCHMMA tmem[UR14], gdesc[UR30], tmem[UR8], tmem[UR32], idesc[UR33], UPT ;  /* 0x00ff201e0e0079ea */ /* 0x0001e2000b800008 */
[----:B------:R-:W-:-:S05]  /*19c50*/  R2UR UR51, R3 ;  /* 0x00000000033372ca */ /* 0x000fca00000e0000 */
[----:B------:R0:W-:Y:S02]  /*19c60*/  UTCHMMA tmem[UR4], gdesc[UR34], tmem[UR15], tmem[UR36], idesc[UR37], UPT ;  /* 0x00ff2422040079ea */ /* 0x0001e4000b80000f */
[----:B------:R0:W-:Y:S04]  /*19c70*/  UTCHMMA tmem[UR40], gdesc[UR38], tmem[UR17], tmem[UR42], idesc[UR43], UPT ;  /* 0x00ff2a26280079ea */ /* 0x0001e8000b800011 */
[----:B------:R0:W-:Y:S02]  /*19c80*/  UTCHMMA tmem[UR46], gdesc[UR44], tmem[UR41], tmem[UR48], idesc[UR49], UPT ;  /* 0x00ff302c2e0079ea */ /* 0x0001e4000b800029 */
[----:B------:R0:W-:Y:S01]  /*19c90*/  UTCHMMA tmem[UR52], gdesc[UR50], tmem[UR47], tmem[UR54], idesc[UR55], UPT ;  /* 0x00ff3632340079ea */ /* 0x0001e2000b80002f */
[----:B------:R0:W-:Y:S01]  /*19ca0*/  UTCBAR [UR16], URZ ;  /* 0x000000ff100073e9 */ /* 0x0001e200080000ff */
[----:B------:R-:W-:Y:S01]  /*19cb0*/  NOP ;  /* 0x0000000000007918 */ /* 0x000fe20000000000 */
.L_x_12:
[----:B------:R-:W-:Y:S02]  /*19cc0*/  FSEL R0, R10, 1, P1 ;  /* 0x3f8000000a007808 */ /* 0x000fe40000800000 */
[----:B------:R-:W-:-:S03]  /*19cd0*/  FSEL R244, R244, -INF , P1 ;  /* 0xff800000f4f47808 */ /* 0x000fc60000800000 */
[----:B------:R2:W-:Y:S01]  /*19ce0*/  STL [R1+0x11c], R0 ;  /* 0x00011c0001007387 */ /* 0x0005e20000100800 */
[----:B------:R-:W-:Y:S05]  /*19cf0*/  @!P3 BRA `(.L_x_13) ;  /* 0x000000d40030b947 */ /* 0x000fea0003800000 */
[----:B-----5:R-:W-:Y:S01]  /*19d00*/  SHF.R.U32.HI R208, RZ, 0x4, R208 ;  /* 0x00000004ffd07819 */ /* 0x020fe200000116d0 */
[----:B------:R-:W-:Y:S01]  /*19d10*/  IMAD.MOV.U32 R3, RZ, RZ, RZ ;  /* 0x000000ffff037224 */ /* 0x000fe200078e00ff */
[----:B------:R-:W-:Y:S01]  /*19d20*/  LOP3.LUT R2, R2, 0xfffeffff, RZ, 0xc0, !PT ;  /* 0xfffeffff02027812 */ /* 0x000fe200078ec0ff */
[----:B------:R-:W3:Y:S01]  /*19d30*/  S2R R18, SR_TID.X ;  /* 0x0000000000127919 */ /* 0x000ee20000002100 */
[----:B--2---:R-:W-:Y:S01]  /*19d40*/  SGXT.U32 R0, R208, 0xe ;  /* 0x0000000ed000781a */ /* 0x004fe20000000000 */
[----:B------:R-:W-:Y:S01]  /*19d50*/  HFMA2 R245, -RZ, RZ, 0, 5.9604644775390625e-08 ;  /* 0x00000001fff57431 */ /* 0x000fe200000001ff */
[----:B------:R-:W-:Y:S01]  /*19d60*/  @P0 LOP3.LUT R2, R2, 0x10000, RZ, 0xfc, !PT ;  /* 0x0001000002020812 */ /* 0x000fe200078efcff */
[----:B------:R-:W-:Y:S01]  /*19d70*/  IMAD.MOV.U32 R240, RZ, RZ, R244 ;  /* 0x000000fffff07224 */ /* 0x000fe200078e00f4 */
[----:B------:R-:W-:Y:S01]  /*19d80*/  MOV R16, RZ ;  /* 0x000000ff00107202 */ /* 0x000fe20000000f00 */
[----:B------:R2:W-:Y:S01]  /*19d90*/  STL [R1+0xa34], R0 ;  /* 0x000a340001007387 */ /* 0x0005e20000100800 */
[----:B------:R-:W-:Y:S01]  /*19da0*/  LOP3.LUT R2, R2, 0xffffbfff, RZ, 0xc0, !PT ;  /* 0xffffbfff02027812 */ /* 0x000fe200078ec0ff */
[----:B------:R-:W-:Y:S01]  /*19db0*/  IMAD.MOV.U32 R186, RZ, RZ, RZ ;  /* 0x000000ffffba7224 */ /* 0x000fe200078e00ff */
[----:B------:R-:W-:Y:S01]  /*19dc0*/  R2UR UR6, R206 ;  /* 0x00000000ce0672ca */ /* 0x000fe200000e0000 */
[----:B------:R-:W-:Y:S01]  /*19dd0*/  IMAD.MOV.U32 R247, RZ, RZ, RZ ;  /* 0x000000fffff77224 */ /* 0x000fe200078e00ff */
[----:B--2---:R-:W-:-:S04]  /*19de0*/  IADD3 R0, P1, PT, R0, 0x2, RZ ;  /* 0x0000000200007810 */ /* 0x004fc80007f3e0ff */
[----:B0-----:R-:W-:Y:S01]  /*19df0*/  R2UR UR12, R0 ;  /* 0x00000000000c72ca */ /* 0x001fe200000e0000 */
[----:B------:R-:W-:Y:S01]  /*19e00*/  IMAD.U32 R0, RZ, RZ, UR9 ;  /* 0x00000009ff007e24 */ /* 0x000fe2000f8e00ff */
[----:B------:R-:W-:-:S04]  /*19e10*/  IADD3.X R3, PT, PT, R3, 0x40004040, RZ, P1, !PT ;  /* 0x4000404003037810 */ /* 0x000fc80000ffe4ff */
[----:B------:R-:W-:Y:S02]  /*19e20*/  SHF.R.U32.HI R0, RZ, 0x4, R0 ;  /* 0x00000004ff007819 */ /* 0x000fe40000011600 */
[----:B------:R-:W-:Y:S02]  /*19e30*/  R2UR UR13, R3 ;  /* 0x00000000030d72ca */ /* 0x000fe400000e0000 */
[----:B------:R-:W-:Y:S02]  /*19e40*/  SGXT.U32 R4, R0, 0xe ;  /* 0x0000000e0004781a */ /* 0x000fe40000000000 */
[----:B---3--:R-:W-:Y:S02]  /*19e50*/  SHF.R.U32.HI R18, RZ, 0x5, R18 ;  /* 0x00000005ff127819 */ /* 0x008fe40000011612 */
[----:B------:R-:W-:Y:S01]  /*19e60*/  IADD3 R0, P4, PT, R4, 0x80, RZ ;  /* 0x0000008004007810 */ /* 0x000fe20007f9e0ff */
[----:B------:R0:W-:Y:S03]  /*19e70*/  STL [R1+0xa30], R4 ;  /* 0x000a300401007387 */ /* 0x0001e60000100800 */
[----:B------:R-:W-:-:S02]  /*19e80*/  IADD3 R3, P3, PT, R0, 0x80, RZ ;  /* 0x0000008000037810 */ /* 0x000fc40007f7e0ff */
[C---:B------:R-:W-:Y:S01]  /*19e90*/  R2UR UR70, R0.reuse ;  /* 0x00000000004672ca */ /* 0x040fe200000e0000 */
[----:B------:R-:W-:Y:S01]  /*19ea0*/  UIADD3.64 UR72, UPT, UPT, UR12, 0x2, URZ ;  /* 0x000000020c487897 */ /* 0x000fe2000fffe0ff */
[----:B------:R-:W-:Y:S02]  /*19eb0*/  R2UR UR68, R3 ;  /* 0x00000000034472ca */ /* 0x000fe400000e0000 */
[----:B------:R-:W-:-:S04]  /*19ec0*/  IADD3 R3, P2, PT, R0, 0x100, RZ ;  /* 0x0000010000037810 */ /* 0x000fc80007f5e0ff */
[----:B------:R-:W-:Y:S02]  /*19ed0*/  R2UR UR76, R3 ;  /* 0x00000000034c72ca */ /* 0x000fe400000e0000 */
[----:B------:R-:W-:-:S04]  /*19ee0*/  IADD3 R3, P1, PT, R0, 0x180, RZ ;  /* 0x0000018000037810 */ /* 0x000fc80007f3e0ff */
[----:B------:R-:W-:Y:S02]  /*19ef0*/  R2UR UR74, R3 ;  /* 0x00000000034a72ca */ /* 0x000fe400000e0000 */
[----:B------:R-:W-:-:S04]  /*19f00*/  IADD3 R3, P5, PT, R0, 0x200, RZ ;  /* 0x0000020000037810 */ /* 0x000fc80007fbe0ff */
[----:B------:R-:W-:Y:S01]  /*19f10*/  R2UR UR14, R3 ;  /* 0x00000000030e72ca */ /* 0x000fe200000e0000 */
[----:B------:R-:W-:-:S05]  /*19f20*/  HFMA2 R3, -RZ, RZ, 0, 0 ;  /* 0x00000000ff037431 */ /* 0x000fca00000001ff */
[----:B------:R-:W-:Y:S02]  /*19f30*/  IADD3.X R3, PT, PT, R3, 0x40004040, RZ, P4, !PT ;  /* 0x4000404003037810 */ /* 0x000fe400027fe4ff */
[----:B0-----:R-:W-:Y:S02]  /*19f40*/  IADD3 R4, P4, PT, R0, 0x280, RZ ;  /* 0x0000028000047810 */ /* 0x001fe40007f9e0ff */
[----:B------:R-:W-:Y:S01]  /*19f50*/  IADD3.X R15, PT, PT, R3, RZ, RZ, P1, !PT ;  /* 0x000000ff030f7210 */ /* 0x000fe20000ffe4ff */
[--C-:B------:R-:W-:Y:S01]  /*19f60*/  IMAD.X R9, RZ, RZ, R3.reuse, P3 ;  /* 0x000000ffff097224 */ /* 0x100fe200018e0603 */
[----:B------:R-:W-:Y:S01]  /*19f70*/  R2UR UR16, R4 ;  /* 0x00000000041072ca */ /* 0x000fe200000e0000 */
[--C-:B------:R-:W-:Y:S01]  /*19f80*/  IMAD.X R8, RZ, RZ, R3.reuse, P2 ;  /* 0x000000ffff087224 */ /* 0x100fe200010e0603 */
[----:B------:R-:W-:Y:S01]  /*19f90*/  IADD3 R4, P3, PT, R0, 0x300, RZ ;  /* 0x0000030000047810 */ /* 0x000fe20007f7e0ff */
[--C-:B------:R-:W-:Y:S01]  /*19fa0*/  IMAD.X R14, RZ, RZ, R3.reuse, P5 ;  /* 0x000000ffff0e7224 */ /* 0x100fe200028e0603 */
[----:B------:R-:W-:Y:S01]  /*19fb0*/  R2UR UR69, R9 ;  /* 0x00000000094572ca */ /* 0x000fe200000e0000 */
[----:B------:R-:W-:Y:S01]  /*19fc0*/  IMAD.X R10, RZ, RZ, R3, P4 ;  /* 0x000000ffff0a7224 */ /* 0x000fe200020e0603 */
[----:B------:R-:W-:-:S02]  /*19fd0*/  R2UR UR18, R4 ;  /* 0x00000000041272ca */ /* 0x000fc400000e0000 */
[----:B------:R-:W-:Y:S02]  /*19fe0*/  IADD3 R4, P2, PT, R0, 0x380, RZ ;  /* 0x0000038000047810 */ /* 0x000fe40007f5e0ff */
[----:B------:R-:W-:Y:S02]  /*19ff0*/  IADD3.X R13, PT, PT, R3, RZ, RZ, P3, !PT ;  /* 0x000000ff030d7210 */ /* 0x000fe40001ffe4ff */
[----:B------:R-:W-:Y:S01]  /*1a000*/  R2UR UR20, R4 ;  /* 0x00000000041472ca */ /* 0x000fe200000e0000 */
[----:B------:R-:W-:Y:S01]  /*1a010*/  IMAD.X R12, RZ, RZ, R3, P2 ;  /* 0x000000ffff0c7224 */ /* 0x000fe200010e0603 */
[----:B------:R-:W-:Y:S02]  /*1a020*/  IADD3 R4, P1, PT, R0, 0x400, RZ ;  /* 0x0000040000047810 */ /* 0x000fe40007f3e0ff */
[----:B------:R-:W-:Y:S01]  /*1a030*/  R2UR UR77, R8 ;  /* 0x00000000084d72ca */ /* 0x000fe200000e0000 */
[----:B------:R-:W-:Y:S01]  /*1a040*/  IMAD.U32 R9, RZ, RZ, UR69 ;  /* 0x00000045ff097e24 */ /* 0x000fe2000f8e00ff */
[----:B------:R-:W-:-:S02]  /*1a050*/  R2UR UR22, R4 ;  /* 0x00000000041672ca */ /* 0x000fc400000e0000 */
[----:B------:R-:W-:Y:S02]  /*1a060*/  IADD3 R4, P6, PT, R0, 0x480, RZ ;  /* 0x0000048000047810 */ /* 0x000fe40007fde0ff */
[----:B------:R-:W-:Y:S02]  /*1a070*/  MOV R8, UR68 ;  /* 0x0000004400087c02 */ /* 0x000fe40008000f00 */
[----:B------:R-:W-:Y:S01]  /*1a080*/  R2UR UR24, R4 ;  /* 0x00000000041872ca */ /* 0x000fe200000e0000 */
[----:B------:R-:W-:Y:S01]  /*1a090*/  IMAD.X R7, RZ, RZ, R3, P6 ;  /* 0x000000ffff077224 */ /* 0x000fe200030e0603 */
[----:B------:R-:W-:Y:S02]  /*1a0a0*/  IADD3 R4, P0, PT, R0, 0x500, RZ ;  /* 0x0000050000047810 */ /* 0x000fe40007f1e0ff */
[----:B------:R-:W-:Y:S02]  /*1a0b0*/  R2UR UR17, R10 ;  /* 0x000000000a1172ca */ /* 0x000fe400000e0000 */
[----:B------:R-:W-:-:S02]  /*1a0c0*/  R2UR UR26, R4 ;  /* 0x00000000041a72ca */ /* 0x000fc400000e0000 */
[----:B------:R-:W-:Y:S02]  /*1a0d0*/  R2UR UR15, R14 ;  /* 0x000000000e0f72ca */ /* 0x000fe400000e0000 */
[----:B------:R-:W-:Y:S02]  /*1a0e0*/  R2UR UR19, R13 ;  /* 0x000000000d1372ca */ /* 0x000fe400000e0000 */
[----:B------:R-:W-:Y:S02]  /*1a0f0*/  R2UR UR21, R12 ;  /* 0x000000000c1572ca */ /* 0x000fe400000e0000 */
[----:B------:R-:W-:Y:S02]  /*1a100*/  R2UR UR25, R7 ;  /* 0x00000000071972ca */ /* 0x000fe400000e0000 */
[----:B------:R-:W-:Y:S02]  /*1a110*/  @P0 LOP3.LUT R2, R2, 0x4000, RZ, 0xfc, !PT ;  /* 0x0000400002020812 */ /* 0x000fe400078efcff */
[----:B------:R-:W-:-:S02]  /*1a120*/  IADD3 R4, P0, PT, R0, 0x580, RZ ;  /* 0x0000058000047810 */ /* 0x000fc40007f1e0ff */
[----:B------:R-:W-:Y:S02]  /*1a130*/  LOP3.LUT R2, R2, 0xffffdfff, RZ, 0xc0, !PT ;  /* 0xffffdfff02027812 */ /* 0x000fe400078ec0ff */
[----:B------:R-:W-:Y:S01]  /*1a140*/  R2UR UR28, R4 ;  /* 0x00000000041c72ca */ /* 0x000fe200000e0000 */
[----:B------:R-:W-:Y:S01]  /*1a150*/  VIADD R4, R11, 0x30000 ;  /* 0x000300000b047836 */ /* 0x000fe20000000000 */
[----:B------:R-:W-:Y:S01]  /*1a160*/  R2UR UR71, R3 ;  /* 0x00000000034772ca */ /* 0x000fe200000e0000 */
[----:B------:R-:W-:Y:S01]  /*1a170*/  IMAD.X R11, RZ, RZ, R3, P1 ;  /* 0x000000ffff0b7224 */ /* 0x000fe200008e0603 */
[----:B------:R-:W-:Y:S02]  /*1a180*/  R2UR UR75, R15 ;  /* 0x000000000f4b72ca */ /* 0x000fe400000e0000 */
[----:B------:R-:W-:Y:S02]  /*1a190*/  SHF.R.U32.HI R4, RZ, 0x4, R4 ;  /* 0x00000004ff047819 */ /* 0x000fe40000011604 */
[----:B------:R-:W-:-:S02]  /*1a1a0*/  R2UR UR23, R11 ;  /* 0x000000000b1772ca */ /* 0x000fc400000e0000 */
[----:B------:R-:W-:Y:S02]  /*1a1b0*/  @P0 LOP3.LUT R2, R2, 0x2000, RZ, 0xfc, !PT ;  /* 0x0000200002020812 */ /* 0x000fe400078efcff */
[----:B------:R-:W-:Y:S02]  /*1a1c0*/  SGXT.U32 R6, R4, 0xe ;  /* 0x0000000e0406781a */ /* 0x000fe40000000000 */
[----:B------:R-:W-:Y:S02]  /*1a1d0*/  IADD3 R5, P0, PT, R0, 0x600, RZ ;  /* 0x0000060000057810 */ /* 0x000fe40007f1e0ff */
[----:B------:R-:W-:Y:S01]  /*1a1e0*/  IADD3 R17, P1, PT, R6, 0x2, RZ ;  /* 0x0000000206117810 */ /* 0x000fe20007f3e0ff */
[----:B------:R0:W-:Y:S01]  /*1a1f0*/  STL [R1+0x124], R6 ;  /* 0x0001240601007387 */ /* 0x0001e20000100800 */
[----:B------:R-:W-:Y:S02]  /*1a200*/  LOP3.LUT R2, R2, 0xffffefff, RZ, 0xc0, !PT ;  /* 0xffffefff02027812 */ /* 0x000fe400078ec0ff */
[----:B------:R-:W-:Y:S01]  /*1a210*/  IADD3.X R16, PT, PT, R16, 0x40004040, RZ, P1, !PT ;  /* 0x4000404010107810 */ /* 0x000fe20000ffe4ff */
[----:B------:R2:W-:Y:S01]  /*1a220*/  STL.64 [R1+0x7d0], R8 ;  /* 0x0007d00801007387 */ /* 0x0005e20000100a00 */
[----:B------:R-:W-:-:S02]  /*1a230*/  IADD3 R4, P1, PT, R0, 0x680, RZ ;  /* 0x0000068000047810 */ /* 0x000fc40007f3e0ff */
[----:B------:R-:W-:Y:S02]  /*1a240*/  R2UR UR30, R5 ;  /* 0x00000000051e72ca */ /* 0x000fe400000e0000 */
[----:B------:R-:W-:Y:S02]  /*1a250*/  R2UR UR32, R4 ;  /* 0x00000000042072ca */ /* 0x000fe400000e0000 */
[----:B------:R-:W-:Y:S02]  /*1a260*/  @P0 LOP3.LUT R2, R2, 0x1000, RZ, 0xfc, !PT ;  /* 0x0000100002020812 */ /* 0x000fe400078efcff */
[----:B------:R-:W-:Y:S02]  /*1a270*/  IADD3 R4, P0, PT, R0, 0x700, RZ ;  /* 0x0000070000047810 */ /* 0x000fe40007f1e0ff */
[----:B------:R-:W-:Y:S02]  /*1a280*/  LOP3.LUT R2, R2, 0xfffff7ff, RZ, 0xc0, !PT ;  /* 0xfffff7ff02027812 */ /* 0x000fe400078ec0ff */
[----:B------:R-:W-:-:S02]  /*1a290*/  R2UR UR34, R4 ;  /* 0x00000000042272ca */ /* 0x000fc400000e0000 */
[----:B------:R-:W-:Y:S02]  /*1a2a0*/  @P1 LOP3.LUT R2, R2, 0x800, RZ, 0xfc, !PT ;  /* 0x0000080002021812 */ /* 0x000fe400078efcff */
[----:B------:R-:W-:Y:S02]  /*1a2b0*/  IADD3 R4, P1, PT, R0, 0x780, RZ ;  /* 0x0000078000047810 */ /* 0x000fe40007f3e0ff */
[----:B------:R-:W-:Y:S02]  /*1a2c0*/  LOP3.LUT R2, R2, 0xfffffbff, RZ, 0xc0, !PT ;  /* 0xfffffbff02027812 */ /* 0x000fe400078ec0ff */
[----:B------:R-:W-:Y:S02]  /*1a2d0*/  R2UR UR36, R4 ;  /* 0x00000000042472ca */ /* 0x000fe400000e0000 */
[----:B------:R-:W-:Y:S02]  /*1a2e0*/  @P0 LOP3.LUT R2, R2, 0x400, RZ, 0xfc, !PT ;  /* 0x0000040002020812 */ /* 0x000fe400078efcff */
[----:B------:R-:W-:-:S02]  /*1a2f0*/  IADD3 R4, P0, PT, R0, 0x800, RZ ;  /* 0x0000080000047810 */ /* 0x000fc40007f1e0ff */
[----:B------:R-:W-:Y:S02]  /*1a300*/  LOP3.LUT R2, R2, 0xfffffdff, RZ, 0xc0, !PT ;  /* 0xfffffdff02027812 */ /* 0x000fe400078ec0ff */
        /* <DEDUP_REMOVED lines=39> */
[C---:B------:R-:W-:Y:S02]  /*1a580*/  LOP3.LUT P0, RZ, R2.reuse, 0x2, RZ, 0xc0, !PT ;  /* 0x0000000202ff7812 */ /* 0x040fe4000780c0ff */
[----:B------:R-:W-:-:S02]  /*1a590*/  LOP3.LUT R2, R2, 0xfffbffff, RZ, 0xc0, !PT ;  /* 0xfffbffff02027812 */ /* 0x000fc400078ec0ff */
[----:B------:R-:W-:Y:S02]  /*1a5a0*/  R2UR UR58, R4 ;  /* 0x00000000043a72ca */ /* 0x000fe400000e0000 */
[----:B------:R-:W-:Y:S02]  /*1a5b0*/  IADD3 R4, P4, PT, R0, 0xd80, RZ ;  /* 0x00000d8000047810 */ /* 0x000fe40007f9e0ff */
[----:B------:R-:W-:Y:S02]  /*1a5c0*/  R2UR UR68, R17 ;  /* 0x00000000114472ca */ /* 0x000fe400000e0000 */
[----:B------:R-:W-:Y:S02]  /*1a5d0*/  R2UR UR60, R4 ;  /* 0x00000000043c72ca */ /* 0x000fe400000e0000 */
[----:B------:R-:W-:Y:S02]  /*1a5e0*/  IADD3 R4, P3, PT, R0, 0xe00, RZ ;  /* 0x00000e0000047810 */ /* 0x000fe40007f7e0ff */
[----:B------:R-:W-:-:S02]  /*1a5f0*/  @P0 LOP3.LUT R2, R2, 0x40000, RZ, 0xfc, !PT ;  /* 0x0004000002020812 */ /* 0x000fc400078efcff */
[----:B------:R-:W-:Y:S02]  /*1a600*/  R2UR UR62, R4 ;  /* 0x00000000043e72ca */ /* 0x000fe400000e0000 */
[C---:B------:R-:W-:Y:S02]  /*1a610*/  LOP3.LUT P0, RZ, R2.reuse, 0x4, RZ, 0xc0, !PT ;  /* 0x0000000402ff7812 */ /* 0x040fe4000780c0ff */
[----:B------:R-:W-:Y:S02]  /*1a620*/  LOP3.LUT R2, R2, 0xfff7ffff, RZ, 0xc0, !PT ;  /* 0xfff7ffff02027812 */ /* 0x000fe400078ec0ff */
[C---:B------:R-:W-:Y:S02]  /*1a630*/  IADD3 R4, P2, PT, R0.reuse, 0xe80, RZ ;  /* 0x00000e8000047810 */ /* 0x040fe40007f5e0ff */
[----:B------:R-:W-:Y:S02]  /*1a640*/  IADD3 R0, P6, PT, R0, 0xf00, RZ ;  /* 0x00000f0000007810 */ /* 0x000fe40007fde0ff */
[----:B------:R-:W-:-:S02]  /*1a650*/  R2UR UR64, R4 ;  /* 0x00000000044072ca */ /* 0x000fc400000e0000 */
[----:B------:R-:W-:Y:S02]  /*1a660*/  R2UR UR66, R0 ;  /* 0x00000000004272ca */ /* 0x000fe400000e0000 */
[----:B------:R-:W-:Y:S02]  /*1a670*/  R2UR UR69, R16 ;  /* 0x00000000104572ca */ /* 0x000fe400000e0000 */
[----:B------:R-:W-:-:S04]  /*1a680*/  @P0 LOP3.LUT R2, R2, 0x80000, RZ, 0xfc, !PT ;  /* 0x0008000002020812 */ /* 0x000fc800078efcff */
[C---:B------:R-:W-:Y:S02]  /*1a690*/  LOP3.LUT P0, RZ, R2.reuse, 0x8, RZ, 0xc0, !PT ;  /* 0x0000000802ff7812 */ /* 0x040fe4000780c0ff */
[----:B------:R-:W-:-:S11]  /*1a6a0*/  LOP3.LUT R2, R2, 0xffefffff, RZ, 0xc0, !PT ;  /* 0xffefffff02027812 */ /* 0x000fd600078ec0ff */
        /* <DEDUP_REMOVED lines=31> */
[----:B------:R-:W-:-:S04]  /*1a8a0*/  LOP3.LUT P0, RZ, R2, 0x4000, RZ, 0xc0, !PT ;  /* 0x0000400002ff7812 */ /* 0x000fc8000780c0ff */
[----:B0-----:R-:W-:Y:S02]  /*1a8b0*/  IADD3.X R6, PT, PT, R3, RZ, RZ, P0, !PT ;  /* 0x000000ff03067210 */ /* 0x001fe400007fe4ff */
[----:B------:R-:W-:Y:S02]  /*1a8c0*/  LOP3.LUT P0, RZ, R2, 0x40000000, RZ, 0xc0, !PT ;  /* 0x4000000002ff7812 */ /* 0x000fe4000780c0ff */
[----:B------:R-:W-:-:S03]  /*1a8d0*/  R2UR UR27, R6 ;  /* 0x00000000061b72ca */ /* 0x000fc600000e0000 */
[----:B------:R-:W-:Y:S01]  /*1a8e0*/  IMAD.X R5, RZ, RZ, R3, P0 ;  /* 0x000000ffff057224 */ /* 0x000fe200000e0603 */
[----:B------:R-:W-:-:S04]  /*1a8f0*/  LOP3.LUT P0, RZ, R2, 0x20000000, RZ, 0xc0, !PT ;  /* 0x2000000002ff7812 */ /* 0x000fc8000780c0ff */
[----:B------:R-:W-:Y:S01]  /*1a900*/  R2UR UR29, R5 ;  /* 0x00000000051d72ca */ /* 0x000fe200000e0000 */
[----:B------:R-:W-:Y:S01]  /*1a910*/  IMAD.X R4, RZ, RZ, R3, P0 ;  /* 0x000000ffff047224 */ /* 0x000fe200000e0603 */
[----:B------:R-:W-:-:S04]  /*1a920*/  LOP3.LUT P0, RZ, R2, 0x10000000, RZ, 0xc0, !PT ;  /* 0x1000000002ff7812 */ /* 0x000fc8000780c0ff */
[----:B------:R-:W-:Y:S01]  /*1a930*/  R2UR UR31, R4 ;  /* 0x00000000041f72ca */ /* 0x000fe200000e0000 */
[----:B------:R-:W-:Y:S01]  /*1a940*/  IMAD.X R0, RZ, RZ, R3, P0 ;  /* 0x000000ffff007224 */ /* 0x000fe200000e0603 */
[----:B------:R-:W-:-:S04]  /*1a950*/  LOP3.LUT P0, RZ, R2, 0x8000000, RZ, 0xc0, !PT ;  /* 0x0800000002ff7812 */ /* 0x000fc8000780c0ff */
[C---:B--2---:R-:W-:Y:S02]  /*1a960*/  IADD3.X R8, PT, PT, R3.reuse, RZ, RZ, P0, !PT ;  /* 0x000000ff03087210 */ /* 0x044fe400007fe4ff */
[----:B------:R-:W-:Y:S02]  /*1a970*/  LOP3.LUT P0, RZ, R2, 0x4000000, RZ, 0xc0, !PT ;  /* 0x0400000002ff7812 */ /* 0x000fe4000780c0ff */
[----:B------:R-:W-:Y:S02]  /*1a980*/  R2UR UR33, R0 ;  /* 0x00000000002172ca */ /* 0x000fe400000e0000 */
[----:B------:R-:W-:Y:S01]  /*1a990*/  IADD3.X R0, PT, PT, R3, RZ, RZ, P1, !PT ;  /* 0x000000ff03007210 */ /* 0x000fe20000ffe4ff */
[--C-:B------:R-:W-:Y:S01]  /*1a9a0*/  IMAD.X R10, RZ, RZ, R3.reuse, P0 ;  /* 0x000000ffff0a7224 */ /* 0x100fe200000e0603 */
[----:B------:R-:W-:Y:S02]  /*1a9b0*/  LOP3.LUT P0, RZ, R2, 0x2000000, RZ, 0xc0, !PT ;  /* 0x0200000002ff7812 */ /* 0x000fe4000780c0ff */
[----:B------:R-:W-:Y:S01]  /*1a9c0*/  R2UR UR59, R0 ;  /* 0x00000000003b72ca */ /* 0x000fe200000e0000 */
[--C-:B------:R-:W-:Y:S01]  /*1a9d0*/  IMAD.X R0, RZ, RZ, R3.reuse, P4 ;  /* 0x000000ffff007224 */ /* 0x100fe200020e0603 */
[----:B------:R-:W-:Y:S01]  /*1a9e0*/  R2UR UR35, R8 ;  /* 0x00000000082372ca */ /* 0x000fe200000e0000 */
[----:B------:R-:W-:Y:S01]  /*1a9f0*/  IMAD.X R14, RZ, RZ, R3, P0 ;  /* 0x000000ffff0e7224 */ /* 0x000fe200000e0603 */
[----:B------:R-:W-:-:S02]  /*1aa00*/  LOP3.LUT P0, RZ, R2, 0x1000000, RZ, 0xc0, !PT ;  /* 0x0100000002ff7812 */ /* 0x000fc4000780c0ff */
[----:B------:R-:W-:Y:S01]  /*1aa10*/  R2UR UR61, R0 ;  /* 0x00000000003d72ca */ /* 0x000fe200000e0000 */
[--C-:B------:R-:W-:Y:S01]  /*1aa20*/  IMAD.X R0, RZ, RZ, R3.reuse, P3 ;  /* 0x000000ffff007224 */ /* 0x100fe200018e0603 */
[C---:B------:R-:W-:Y:S02]  /*1aa30*/  IADD3.X R13, PT, PT, R3.reuse, RZ, RZ, P0, !PT ;  /* 0x000000ff030d7210 */ /* 0x040fe400007fe4ff */
[----:B------:R-:W-:Y:S02]  /*1aa40*/  LOP3.LUT P0, RZ, R2, 0x800000, RZ, 0xc0, !PT ;  /* 0x0080000002ff7812 */ /* 0x000fe4000780c0ff */
[----:B------:R-:W-:Y:S02]  /*1aa50*/  R2UR UR63, R0 ;  /* 0x00000000003f72ca */ /* 0x000fe400000e0000 */
[----:B------:R-:W-:Y:S01]  /*1aa60*/  IADD3.X R0, PT, PT, R3, RZ, RZ, P2, !PT ;  /* 0x000000ff03007210 */ /* 0x000fe200017fe4ff */
[----:B------:R-:W-:Y:S01]  /*1aa70*/  IMAD.X R12, RZ, RZ, R3, P0 ;  /* 0x000000ffff0c7224 */ /* 0x000fe200000e0603 */
[----:B------:R-:W-:-:S02]  /*1aa80*/  LOP3.LUT P0, RZ, R2, 0x400000, RZ, 0xc0, !PT ;  /* 0x0040000002ff7812 */ /* 0x000fc4000780c0ff */
[----:B------:R-:W-:Y:S02]  /*1aa90*/  R2UR UR37, R10 ;  /* 0x000000000a2572ca */ /* 0x000fe400000e0000 */
[----:B------:R-:W-:Y:S01]  /*1aaa0*/  R2UR UR39, R14 ;  /* 0x000000000e2772ca */ /* 0x000fe200000e0000 */
[----:B------:R-:W-:Y:S01]  /*1aab0*/  IMAD.X R11, RZ, RZ, R3, P0 ;  /* 0x000000ffff0b7224 */ /* 0x000fe200000e0603 */
[C---:B------:R-:W-:Y:S02]  /*1aac0*/  LOP3.LUT P0, RZ, R2.reuse, 0x200000, RZ, 0xc0, !PT ;  /* 0x0020000002ff7812 */ /* 0x040fe4000780c0ff */
[----:B------:R-:W-:Y:S02]  /*1aad0*/  R2UR UR41, R13 ;  /* 0x000000000d2972ca */ /* 0x000fe400000e0000 */
[----:B------:R-:W-:Y:S02]  /*1aae0*/  IADD3.X R9, PT, PT, R3, RZ, RZ, P0, !PT ;  /* 0x000000ff03097210 */ /* 0x000fe400007fe4ff */
[----:B------:R-:W-:-:S02]  /*1aaf0*/  LOP3.LUT P0, RZ, R2, 0x100000, RZ, 0xc0, !PT ;  /* 0x0010000002ff7812 */ /* 0x000fc4000780c0ff */
[----:B------:R-:W-:Y:S02]  /*1ab00*/  R2UR UR43, R12 ;  /* 0x000000000c2b72ca */ /* 0x000fe400000e0000 */
[----:B------:R-:W-:Y:S01]  /*1ab10*/  R2UR UR45, R11 ;  /* 0x000000000b2d72ca */ /* 0x000fe200000e0000 */
[--C-:B------:R-:W-:Y:S01]  /*1ab20*/  IMAD.X R7, RZ, RZ, R3.reuse, P0 ;  /* 0x000000ffff077224 */ /* 0x100fe200000e0603 */
[C---:B------:R-:W-:Y:S02]  /*1ab30*/  LOP3.LUT P0, RZ, R2.reuse, 0x80000, RZ, 0xc0, !PT ;  /* 0x0008000002ff7812 */ /* 0x040fe4000780c0ff */
[----:B------:R-:W-:Y:S02]  /*1ab40*/  R2UR UR47, R9 ;  /* 0x00000000092f72ca */ /* 0x000fe400000e0000 */
[----:B------:R-:W-:Y:S01]  /*1ab50*/  R2UR UR49, R7 ;  /* 0x00000000073172ca */ /* 0x000fe200000e0000 */
[----:B------:R-:W-:Y:S01]  /*1ab60*/  IMAD.X R6, RZ, RZ, R3, P0 ;  /* 0x000000ffff067224 */ /* 0x000fe200000e0603 */
[----:B------:R-:W-:Y:S01]  /*1ab70*/  LOP3.LUT P0, RZ, R2, 0x40000, RZ, 0xc0, !PT ;  /* 0x0004000002ff7812 */ /* 0x000fe2000780c0ff */
[----:B------:R-:W-:Y:S01]  /*1ab80*/  IMAD.U32 R7, RZ, RZ, UR71 ;  /* 0x00000047ff077e24 */ /* 0x000fe2000f8e00ff */
[----:B------:R-:W-:-:S02]  /*1ab90*/  R2UR UR65, R0 ;  /* 0x00000000004172ca */ /* 0x000fc400000e0000 */
[----:B------:R-:W-:Y:S02]  /*1aba0*/  IADD3.X R5, PT, PT, R3, RZ, RZ, P0, !PT ;  /* 0x000000ff03057210 */ /* 0x000fe400007fe4ff */
[C---:B------:R-:W-:Y:S02]  /*1abb0*/  LOP3.LUT P0, RZ, R2.reuse, 0x20000, RZ, 0xc0, !PT ;  /* 0x0002000002ff7812 */ /* 0x040fe4000780c0ff */
[----:B------:R-:W-:Y:S02]  /*1abc0*/  R2UR UR53, R5 ;  /* 0x00000000053572ca */ /* 0x000fe400000e0000 */
[----:B------:R-:W0:Y:S01]  /*1abd0*/  LDC R5, c[0x0][0x3c4] ;  /* 0x0000f100ff057b82 */ /* 0x000e220000000800 */
[--C-:B------:R-:W-:Y:S01]  /*1abe0*/  IMAD.X R4, RZ, RZ, R3.reuse, P0 ;  /* 0x000000ffff047224 */ /* 0x100fe200000e0603 */
[----:B------:R-:W-:Y:S01]  /*1abf0*/  LOP3.LUT P0, RZ, R2, 0x10000, RZ, 0xc0, !PT ;  /* 0x0001000002ff7812 */ /* 0x000fe2000780c0ff */
[----:B------:R-:W-:Y:S01]  /*1ac00*/  IMAD.X R2, RZ, RZ, R3, P5 ;  /* 0x000000ffff027224 */ /* 0x000fe200028e0603 */
[----:B------:R-:W-:Y:S01]  /*1ac10*/  R2UR UR51, R6 ;  /* 0x00000000063372ca */ /* 0x000fe200000e0000 */
[----:B------:R-:W-:Y:S01]  /*1ac20*/  IMAD.U32 R6, RZ, RZ, UR70 ;  /* 0x00000046ff067e24 */ /* 0x000fe2000f8e00ff */
[----:B------:R-:W-:Y:S01]  /*1ac30*/  R2UR UR55, R4 ;  /* 0x00000000043772ca */ /* 0x000fe200000e0000 */
[----:B------:R-:W-:Y:S01]  /*1ac40*/  UIADD3.64 UR70, UPT, UPT, UR12, 0x4, URZ ;  /* 0x000000040c467897 */ /* 0x000fe2000fffe0ff */
[----:B------:R-:W2:Y:S01]  /*1ac50*/  LDC R4, c[0x0][0x3d4] ;  /* 0x0000f500ff047b82 */ /* 0x000ea20000000800 */
[----:B------:R-:W-:Y:S01]  /*1ac60*/  IADD3.X R3, PT, PT, R3, RZ, RZ, P6, !PT ;  /* 0x000000ff03037210 */ /* 0x000fe200037fe4ff */
[----:B------:R3:W-:Y:S01]  /*1ac70*/  STL.64 [R1+0x7c8], R6 ;  /* 0x0007c80601007387 */ /* 0x0007e20000100a00 */
[----:B------:R-:W-:-:S02]  /*1ac80*/  R2UR UR57, R2 ;  /* 0x00000000023972ca */ /* 0x000fc400000e0000 */
[----:B------:R-:W-:Y:S01]  /*1ac90*/  R2UR UR67, R3 ;  /* 0x00000000034372ca */ /* 0x000fe200000e0000 */
[----:B------:R-:W-:Y:S01]  /*1aca0*/  STL [R1+0x120], RZ ;  /* 0x000120ff01007387 */ /* 0x000fe20000100800 */
[----:B------:R-:W-:Y:S01]  /*1acb0*/  ISETP.NE.U32.AND P5, PT, R18, RZ, PT ;  /* 0x000000ff1200720c */ /* 0x000fe20003fa5070 */
[----:B---3--:R-:W-:Y:S01]  /*1acc0*/  IMAD.U32 R6, RZ, RZ, UR72 ;  /* 0x00000048ff067e24 */ /* 0x008fe2000f8e00ff */
[----:B0-----:R-:W-:Y:S01]  /*1acd0*/  SHF.L.U32 R3, R5, 0x6, RZ ;  /* 0x0000000605037819 */ /* 0x001fe200000006ff */
[----:B------:R-:W-:Y:S01]  /*1ace0*/  IMAD.U32 R7, RZ, RZ, UR73 ;  /* 0x00000049ff077e24 */ /* 0x000fe2000f8e00ff */
[----:B------:R-:W-:Y:S01]  /*1acf0*/  UIADD3.64 UR72, UPT, UPT, UR12, 0x1fe, URZ ;  /* 0x000001fe0c487897 */ /* 0x000fe2000fffe0ff */
[----:B------:R-:W-:-:S03]  /*1ad00*/  IMAD.U32 R5, RZ, RZ, UR71 ;  /* 0x00000047ff057e24 */ /* 0x000fc6000f8e00ff */
[----:B------:R0:W-:Y:S01]  /*1ad10*/  STL.64 [R1+0x7a8], R6 ;  /* 0x0007a80601007387 */ /* 0x0001e20000100a00 */
[----:B--2---:R-:W-:Y:S01]  /*1ad20*/  IMAD.SHL.U32 R2, R4, 0x40, RZ ;  /* 0x0000004004027824 */ /* 0x004fe200078e00ff */
[----:B------:R-:W-:Y:S01]  /*1ad30*/  MOV R4, UR70 ;  /* 0x0000004600047c02 */ /* 0x000fe20008000f00 */
[----:B------:R-:W-:-:S04]  /*1ad40*/  UIADD3.64 UR70, UPT, UPT, UR12, 0x200, URZ ;  /* 0x000002000c467897 */ /* 0x000fc8000fffe0ff */
[----:B------:R2:W-:Y:S01]  /*1ad50*/  STL.64 [R1+0x7a0], R4 ;  /* 0x0007a00401007387 */ /* 0x0005e20000100a00 */
[----:B0-----:R-:W-:Y:S01]  /*1ad60*/  IMAD.U32 R6, RZ, RZ, UR72 ;  /* 0x00000048ff067e24 */ /* 0x001fe2000f8e00ff */
[----:B------:R-:W-:Y:S01]  /*1ad70*/  MOV R7, UR73 ;  /* 0x0000004900077c02 */ /* 0x000fe20008000f00 */
[----:B------:R-:W-:-:S04]  /*1ad80*/  UIADD3.64 UR72, UPT, UPT, UR12, 0x202, URZ ;  /* 0x000002020c487897 */ /* 0x000fc8000fffe0ff */
[----:B------:R0:W-:Y:S01]  /*1ad90*/  STL.64 [R1+0x798], R6 ;  /* 0x0007980601007387 */ /* 0x0001e20000100a00 */
[----:B--2---:R-:W-:Y:S02]  /*1ada0*/  IMAD.U32 R4, RZ, RZ, UR70 ;  /* 0x00000046ff047e24 */ /* 0x004fe4000f8e00ff */
[----:B------:R-:W-:Y:S01]  /*1adb0*/  IMAD.U32 R5, RZ, RZ, UR71 ;  /* 0x00000047ff057e24 */ /* 0x000fe2000f8e00ff */
[----:B------:R-:W-:-:S04]  /*1adc0*/  UIADD3.64 UR70, UPT, UPT, UR12, 0x204, URZ ;  /* 0x000002040c467897 */ /* 0x000fc8000fffe0ff */
[----:B------:R2:W-:Y:S01]  /*1add0*/  STL.64 [R1+0x790], R4 ;  /* 0x0007900401007387 */ /* 0x0005e20000100a00 */
[----:B0-----:R-:W-:Y:S01]  /*1ade0*/  MOV R6, UR72 ;  /* 0x0000004800067c02 */ /* 0x001fe20008000f00 */
[----:B------:R-:W-:Y:S01]  /*1adf0*/  IMAD.U32 R7, RZ, RZ, UR73 ;  /* 0x00000049ff077e24 */ /* 0x000fe2000f8e00ff */
[----:B------:R-:W-:-:S04]  /*1ae00*/  UIADD3.64 UR72, UPT, UPT, UR12, 0x3fe, URZ ;  /* 0x000003fe0c487897 */ /* 0x000fc8000fffe0ff */
[----:B------:R0:W-:Y:S01]  /*1ae10*/  STL.64 [R1+0x788], R6 ;  /* 0x0007880601007387 */ /* 0x0001e20000100a00 */
[----:B--2---:R-:W-:Y:S01]  /*1ae20*/  IMAD.U32 R4, RZ, RZ, UR70 ;  /* 0x00000046ff047e24 */ /* 0x004fe2000f8e00ff */
[----:B------:R-:W-:Y:S01]  /*1ae30*/  MOV R5, UR71 ;  /* 0x0000004700057c02 */ /* 0x000fe20008000f00 */
[----:B------:R-:W-:-:S04]  /*1ae40*/  UIADD3.64 UR70, UPT, UPT, UR12, 0x400, URZ ;  /* 0x000004000c467897 */ /* 0x000fc8000fffe0ff */
[----:B------:R2:W-:Y:S01]  /*1ae50*/  STL.64 [R1+0x778], R4 ;  /* 0x0007780401007387 */ /* 0x0005e20000100a00 */
[----:B0-----:R-:W-:Y:S02]  /*1ae60*/  IMAD.U32 R6, RZ, RZ, UR72 ;  /* 0x00000048ff067e24 */ /* 0x001fe4000f8e00ff */
[----:B------:R-:W-:Y:S01]  /*1ae70*/  IMAD.U32 R7, RZ, RZ, UR73 ;  /* 0x00000049ff077e24 */ /* 0x000fe2000f8e00ff */
[----:B------:R-:W-:-:S04]  /*1ae80*/  UIADD3.64 UR72, UPT, UPT, UR12, 0x402, URZ ;  /* 0x000004020c487897 */ /* 0x000fc8000fffe0ff */
[----:B------:R0:W-:Y:S01]  /*1ae90*/  STL.64 [R1+0x770], R6 ;  /* 0x0007700601007387 */ /* 0x0001e20000100a00 */
[----:B--2---:R-:W-:Y:S01]  /*1aea0*/  MOV R4, UR70 ;  /* 0x0000004600047c02 */ /* 0x004fe20008000f00 */
[----:B------:R-:W-:Y:S01]  /*1aeb0*/  IMAD.U32 R5, RZ, RZ, UR71 ;  /* 0x00000047ff057e24 */ /* 0x000fe2000f8e00ff */
        /* <DEDUP_REMOVED lines=84> */
[----:B------:R-:W-:Y:S02]  /*1b400*/  UIADD3.64 UR72, UPT, UPT, UR68, 0x2, URZ ;  /* 0x0000000244487897 */ /* 0x000fe4000fffe0ff */
[----:B------:R-:W-:Y:S02]  /*1b410*/  UIADD3.64 UR72, UPT, UPT, UR68, 0x7fe, URZ ;  /* 0x000007fe44487897 */ /* 0x000fe4000fffe0ff */
[----:B------:R0:W-:Y:S01]  /*1b420*/  STL.64 [R1+0x6a8], R6 ;  /* 0x0006a80601007387 */ /* 0x0001e20000100a00 */
[----:B------:R-:W-:Y:S01]  /*1b430*/  UIADD3.64 UR72, UPT, UPT, UR68, 0x802, URZ ;  /* 0x0000080244487897 */ /* 0x000fe2000fffe0ff */
[----:B--2---:R-:W-:Y:S01]  /*1b440*/  IMAD.U32 R4, RZ, RZ, UR70 ;  /* 0x00000046ff047e24 */ /* 0x004fe2000f8e00ff */
[----:B------:R-:W-:Y:S01]  /*1b450*/  MOV R5, UR71 ;  /* 0x0000004700057c02 */ /* 0x000fe20008000f00 */
[----:B------:R-:W-:-:S02]  /*1b460*/  UIADD3.64 UR70, UPT, UPT, UR68, 0x4, URZ ;  /* 0x0000000444467897 */ /* 0x000fc4000fffe0ff */
[----:B------:R-:W-:Y:S02]  /*1b470*/  UIADD3.64 UR70, UPT, UPT, UR68, 0x800, URZ ;  /* 0x0000080044467897 */ /* 0x000fe4000fffe0ff */
[----:B------:R0:W-:Y:S01]  /*1b480*/  STL.64 [R1+0x6a0], R4 ;  /* 0x0006a00401007387 */ /* 0x0001e20000100a00 */
[----:B------:R-:W-:-:S12]  /*1b490*/  UIADD3.64 UR70, UPT, UPT, UR68, 0x804, URZ ;  /* 0x0000080444467897 */ /* 0x000fd8000fffe0ff */
.L_x_18:
[----:B------:R-:W2:Y:S04]  /*1b4a0*/  LDL.64 R18, [R1+0x1140] ;  /* 0x0011400001127983 */ /* 0x000ea80000100a00 */
[----:B------:R-:W3:Y:S04]  /*1b4b0*/  LDL.64 R10, [R1+0x1148] ;  /* 0x00114800010a7983 */ /* 0x000ee80000100a00 */
[----:B----4-:R-:W4:Y:S04]  /*1b4c0*/  LDL.64 R24, [R1+0x1088] ;  /* 0x0010880001187983 */ /* 0x010f280000100a00 */
[----:B------:R-:W5:Y:S04]  /*1b4d0*/  LDL.64 R22, [R1+0x1080] ;  /* 0x0010800001167983 */ /* 0x000f680000100a00 */
[----:B------:R-:W5:Y:S01]  /*1b4e0*/  LDL.64 R32, [R1+0x1138] ;  /* 0x0011380001207983 */ /* 0x000f620000100a00 */
[C---:B------:R-:W-:Y:S01]  /*1b4f0*/  IMAD.WIDE R8, R3.reuse, 0x2, R204 ;  /* 0x0000000203087825 */ /* 0x040fe200078e02cc */
[----:B0-----:R-:W0:Y:S02]  /*1b500*/  LDC R170, c[0x0][0x3c4] ;  /* 0x0000f100ffaa7b82 */ /* 0x001e240000000800 */
[----:B------:R-:W5:Y:S04]  /*1b510*/  LDL.64 R20, [R1+0x1078] ;  /* 0x0010780001147983 */ /* 0x000f680000100a00 */
[----:B------:R-:W5:Y:S01]  /*1b520*/  LDL.64 R28, [R1+0x1070] ;  /* 0x00107000011c7983 */ /* 0x000f620000100a00 */
[C---:B------:R-:W-:Y:S01]  /*1b530*/  IMAD.WIDE R12, R3.reuse, 0x2, R198 ;  /* 0x00000002030c7825 */ /* 0x040fe200078e02c6 */
[----:B------:R-:W1:Y:S02]  /*1b540*/  LDC R160, c[0x0][0x3c4] ;  /* 0x0000f100ffa07b82 */ /* 0x000e640000000800 */
[----:B------:R2:W5:Y:S04]  /*1b550*/  LDG.E.U16 R185, desc[UR10][R8.64] ;  /* 0x0000000a08b97981 */ /* 0x000568000c1e1500 */
[----:B------:R-:W5:Y:S04]  /*1b560*/  LDL.64 R30, [R1+0x1130] ;  /* 0x00113000011e7983 */ /* 0x000f680000100a00 */
[----:B------:R-:W5:Y:S01]  /*1b570*/  LDL.64 R14, [R1+0xfb8] ;  /* 0x000fb800010e7983 */ /* 0x000f620000100a00 */
[C---:B0-----:R-:W-:Y:S01]  /*1b580*/  IMAD.WIDE R6, R3.reuse, 0x2, R202 ;  /* 0x0000000203067825 */ /* 0x041fe200078e02ca */
[----:B------:R-:W0:Y:S02]  /*1b590*/  LDC R182, c[0x0][0x3c4] ;  /* 0x0000f100ffb67b82 */ /* 0x000e240000000800 */
[----:B------:R-:W5:Y:S04]  /*1b5a0*/  LDL.64 R26, [R1+0xfb0] ;  /* 0x000fb000011a7983 */ /* 0x000f680000100a00 */
[----:B------:R4:W5:Y:S04]  /*1b5b0*/  LDG.E.U16 R181, desc[UR10][R12.64] ;  /* 0x0000000a0cb57981 */ /* 0x000968000c1e1500 */
[----:B------:R-:W5:Y:S04]  /*1b5c0*/  LDL.64 R16, [R1+0xfc8] ;  /* 0x000fc80001107983 */ /* 0x000f680000100a00 */
[----:B------:R5:W5:Y:S01]  /*1b5d0*/  LDG.E.U16 R184, desc[UR10][R6.64] ;  /* 0x0000000a06b87981 */ /* 0x000b62000c1e1500 */
[----:B------:R-:W-:-:S03]  /*1b5e0*/  IMAD.WIDE R4, R3, 0x2, R200 ;  /* 0x0000000203047825 */ /* 0x000fc600078e02c8 */
[----:B------:R-:W5:Y:S04]  /*1b5f0*/  LDL.64 R34, [R1+0xfc0] ;  /* 0x000fc00001227983 */ /* 0x000f680000100a00 */
[----:B------:R-:W5:Y:S04]  /*1b600*/  LDG.E.U16 R183, desc[UR10][R4.64] ;  /* 0x0000000a04b77981 */ /* 0x000f68000c1e1500 */
[----:B------:R-:W5:Y:S04]  /*1b610*/  LDL.64 R36, [R1+0xf88] ;  /* 0x000f880001247983 */ /* 0x000f680000100a00 */
[----:B-1----:R-:W5:Y:S04]  /*1b620*/  LDL.64 R120, [R1+0xf48] ;  /* 0x000f480001787983 */ /* 0x002f680000100a00 */
[----:B------:R-:W5:Y:S04]  /*1b630*/  LDL.64 R122, [R1+0xff0] ;  /* 0x000ff000017a7983 */ /* 0x000f680000100a00 */
        /* <DEDUP_REMOVED lines=25> */
[----:B------:R-:W5:Y:S01]  /*1b7d0*/  LDL.64 R218, [R1+0x1178] ;  /* 0x0011780001da7983 */ /* 0x000f620000100a00 */
[----:B--2---:R-:W-:-:S03]  /*1b7e0*/  IMAD.WIDE R8, R3, 0x2, R18 ;  /* 0x0000000203087825 */ /* 0x004fc600078e0212 */
[----:B------:R-:W2:Y:S01]  /*1b7f0*/  LDL.64 R18, [R1+0xf08] ;  /* 0x000f080001127983 */ /* 0x000ea20000100a00 */
[----:B---3--:R-:W-:-:S03]  /*1b800*/  IMAD.WIDE R10, R3, 0x2, R10 ;  /* 0x00000002030a7825 */ /* 0x008fc600078e020a */
[----:B------:R1:W3:Y:S01]  /*1b810*/  LDG.E.U16 R179, desc[UR10][R8.64] ;  /* 0x0000000a08b37981 */ /* 0x0002e2000c1e1500 */
[----:B----4-:R-:W-:-:S03]  /*1b820*/  IMAD.WIDE R12, R3, 0x2, R24 ;  /* 0x00000002030c7825 */ /* 0x010fc600078e0218 */
[----:B------:R-:W4:Y:S04]  /*1b830*/  LDL.64 R24, [R1+0xef0] ;  /* 0x000ef00001187983 */ /* 0x000f280000100a00 */
[----:B------:R0:W3:Y:S01]  /*1b840*/  LDG.E.U16 R180, desc[UR10][R10.64] ;  /* 0x0000000a0ab47981 */ /* 0x0000e2000c1e1500 */
[----:B-----5:R-:W-:-:S03]  /*1b850*/  IMAD.WIDE R6, R3, 0x2, R32 ;  /* 0x0000000203067825 */ /* 0x020fc600078e0220 */
[----:B------:R-:W5:Y:S01]  /*1b860*/  LDL.64 R32, [R1+0xf00] ;  /* 0x000f000001207983 */ /* 0x000f620000100a00 */
[----:B-1----:R-:W-:-:S03]  /*1b870*/  IMAD.WIDE R8, R3, 0x2, R20 ;  /* 0x0000000203087825 */ /* 0x002fc600078e0214 */
[----:B------:R1:W3:Y:S01]  /*1b880*/  LDG.E.U16 R178, desc[UR10][R6.64] ;  /* 0x0000000a06b27981 */ /* 0x0002e2000c1e1500 */
[----:B0-----:R-:W-:-:S03]  /*1b890*/  IMAD.WIDE R10, R3, 0x2, R22 ;  /* 0x00000002030a7825 */ /* 0x001fc600078e0216 */
[----:B------:R-:W3:Y:S04]  /*1b8a0*/  LDL.64 R22, [R1+0xe48] ;  /* 0x000e480001167983 */ /* 0x000ee80000100a00 */
[----:B------:R-:W5:Y:S01]  /*1b8b0*/  LDL.64 R20, [R1+0xe40] ;  /* 0x000e400001147983 */ /* 0x000f620000100a00 */
[----:B-1----:R-:W-:-:S03]  /*1b8c0*/  IMAD.WIDE R6, R3, 0x2, R28 ;  /* 0x0000000203067825 */ /* 0x002fc600078e021c */
[----:B------:R-:W5:Y:S04]  /*1b8d0*/  LDL.64 R28, [R1+0xe38] ;  /* 0x000e3800011c7983 */ /* 0x000f680000100a00 */
[----:B------:R-:W5:Y:S01]  /*1b8e0*/  LDG.E.U16 R148, desc[UR10][R6.64] ;  /* 0x0000000a06947981 */ /* 0x000f62000c1e1500 */
[----:B------:R-:W-:-:S03]  /*1b8f0*/  IMAD.WIDE R4, R3, 0x2, R30 ;  /* 0x0000000203047825 */ /* 0x000fc600078e021e */
[----:B------:R-:W5:Y:S04]  /*1b900*/  LDL.64 R30, [R1+0xef8] ;  /* 0x000ef800011e7983 */ /* 0x000f680000100a00 */
[----:B------:R0:W5:Y:S04]  /*1b910*/  LDG.E.U16 R151, desc[UR10][R10.64] ;  /* 0x0000000a0a977981 */ /* 0x000168000c1e1500 */
[----:B------:R1:W5:Y:S04]  /*1b920*/  LDG.E.U16 R149, desc[UR10][R8.64] ;  /* 0x0000000a08957981 */ /* 0x000368000c1e1500 */
[----:B------:R2:W5:Y:S01]  /*1b930*/  LDG.E.U16 R177, desc[UR10][R4.64] ;  /* 0x0000000a04b17981 */ /* 0x000562000c1e1500 */
[----:B0-----:R-:W-:-:S03]  /*1b940*/  IMAD.WIDE R10, R3, 0x2, R14 ;  /* 0x00000002030a7825 */ /* 0x001fc600078e020e */
[----:B------:R-:W5:Y:S01]  /*1b950*/  LDL.64 R14, [R1+0xd80] ;  /* 0x000d8000010e7983 */ /* 0x000f620000100a00 */
[----:B-1----:R-:W-:-:S03]  /*1b960*/  IMAD.WIDE R8, R3, 0x2, R26 ;  /* 0x0000000203087825 */ /* 0x002fc600078e021a */
[----:B------:R-:W5:Y:S04]  /*1b970*/  LDL.64 R26, [R1+0xd78] ;  /* 0x000d7800011a7983 */ /* 0x000f680000100a00 */
[----:B------:R4:W5:Y:S04]  /*1b980*/  LDG.E.U16 R113, desc[UR10][R10.64] ;  /* 0x0000000a0a717981 */ /* 0x000968000c1e1500 */
[----:B------:R3:W5:Y:S04]  /*1b990*/  LDG.E.U16 R112, desc[UR10][R8.64] ;  /* 0x0000000a08707981 */ /* 0x000768000c1e1500 */
[----:B------:R-:W5:Y:S01]  /*1b9a0*/  LDG.E.U16 R153, desc[UR10][R12.64] ;  /* 0x0000000a0c997981 */ /* 0x000f62000c1e1500 */
[----:B--2---:R-:W-:-:S03]  /*1b9b0*/  IMAD.WIDE R6, R3, 0x2, R18 ;  /* 0x0000000203067825 */ /* 0x004fc600078e0212 */
[----:B------:R-:W2:Y:S01]  /*1b9c0*/  LDL.64 R18, [R1+0xd70] ;  /* 0x000d700001127983 */ /* 0x000ea20000100a00 */
[----:B------:R-:W-:-:S03]  /*1b9d0*/  IMAD.WIDE R4, R3, 0x2, R16 ;  /* 0x0000000203047825 */ /* 0x000fc600078e0210 */
[----:B------:R-:W2:Y:S01]  /*1b9e0*/  LDL.64 R16, [R1+0xe30] ;  /* 0x000e300001107983 */ /* 0x000ea20000100a00 */
[----:B----4-:R-:W-:-:S03]  /*1b9f0*/  IMAD.WIDE R10, R3, 0x2, R24 ;  /* 0x00000002030a7825 */ /* 0x010fc600078e0218 */
[----:B------:R-:W4:Y:S04]  /*1ba00*/  LDL.64 R24, [R1+0xcb8] ;  /* 0x000cb80001187983 */ /* 0x000f280000100a00 */
[----:B------:R5:W4:Y:S04]  /*1ba10*/  LDG.E.U16 R127, desc[UR10][R4.64] ;  /* 0x0000000a047f7981 */ /* 0x000b28000c1e1500 */
[----:B------:R0:W4:Y:S01]  /*1ba20*/  LDG.E.U16 R111, desc[UR10][R6.64] ;  /* 0x0000000a066f7981 */ /* 0x000122000c1e1500 */
[----:B---3--:R-:W-:-:S03]  /*1ba30*/  IMAD.WIDE R8, R3, 0x2, R22 ;  /* 0x0000000203087825 */ /* 0x008fc600078e0216 */
[----:B------:R-:W3:Y:S04]  /*1ba40*/  LDG.E.U16 R108, desc[UR10][R10.64] ;  /* 0x0000000a0a6c7981 */ /* 0x000ee8000c1e1500 */
[----:B------:R-:W3:Y:S01]  /*1ba50*/  LDL.64 R22, [R1+0xcb0] ;  /* 0x000cb00001167983 */ /* 0x000ee20000100a00 */
[----:B-----5:R-:W-:-:S03]  /*1ba60*/  IMAD.WIDE R4, R3, 0x2, R32 ;  /* 0x0000000203047825 */ /* 0x020fc600078e0220 */
[----:B------:R-:W5:Y:S01]  /*1ba70*/  LDL.64 R32, [R1+0xcc8] ;  /* 0x000cc80001207983 */ /* 0x000f620000100a00 */
[----:B0-----:R-:W-:-:S03]  /*1ba80*/  IMAD.WIDE R6, R3, 0x2, R20 ;  /* 0x0000000203067825 */ /* 0x001fc600078e0214 */
[----:B------:R0:W5:Y:S04]  /*1ba90*/  LDG.E.U16 R110, desc[UR10][R4.64] ;  /* 0x0000000a046e7981 */ /* 0x000168000c1e1500 */
[----:B------:R-:W5:Y:S01]  /*1baa0*/  LDL.64 R20, [R1+0x1128] ;  /* 0x0011280001147983 */ /* 0x000f620000100a00 */
[----:B------:R-:W-:-:S03]  /*1bab0*/  IMAD.WIDE R12, R3, 0x2, R34 ;  /* 0x00000002030c7825 */ /* 0x000fc600078e0222 */
[----:B------:R-:W5:Y:S01]  /*1bac0*/  LDL.64 R34, [R1+0xd88] ;  /* 0x000d880001227983 */ /* 0x000f620000100a00 */
[----:B0-----:R-:W-:-:S03]  /*1bad0*/  IMAD.WIDE R4, R3, 0x2, R28 ;  /* 0x0000000203047825 */ /* 0x001fc600078e021c */
[----:B------:R-:W5:Y:S04]  /*1bae0*/  LDL.64 R28, [R1+0x1120] ;  /* 0x00112000011c7983 */ /* 0x000f680000100a00 */
[----:B------:R-:W5:Y:S04]  /*1baf0*/  LDG.E.U16 R105, desc[UR10][R4.64] ;  /* 0x0000000a04697981 */ /* 0x000f68000c1e1500 */
[----:B------:R0:W5:Y:S04]  /*1bb00*/  LDG.E.U16 R126, desc[UR10][R12.64] ;  /* 0x0000000a0c7e7981 */ /* 0x000168000c1e1500 */
[----:B------:R1:W5:Y:S04]  /*1bb10*/  LDG.E.U16 R107, desc[UR10][R8.64] ;  /* 0x0000000a086b7981 */ /* 0x000368000c1e1500 */
[----:B------:R1:W5:Y:S01]  /*1bb20*/  LDG.E.U16 R106, desc[UR10][R6.64] ;  /* 0x0000000a066a7981 */ /* 0x000362000c1e1500 */
[----:B0-----:R-:W-:-:S03]  /*1bb30*/  IMAD.WIDE R12, R3, 0x2, R30 ;  /* 0x00000002030c7825 */ /* 0x001fc600078e021e */
[----:B------:R-:W5:Y:S01]  /*1bb40*/  LDL.64 R30, [R1+0xcc0] ;  /* 0x000cc000011e7983 */ /* 0x000f620000100a00 */
[----:B-1----:R-:W-:-:S03]  /*1bb50*/  IMAD.WIDE R8, R3, 0x2, R14 ;  /* 0x0000000203087825 */ /* 0x002fc600078e020e */
[----:B------:R-:W5:Y:S01]  /*1bb60*/  LDL.64 R14, [R1+0x1068] ;  /* 0x00106800010e7983 */ /* 0x000f620000100a00 */
[----:B------:R-:W-:-:S03]  /*1bb70*/  IMAD.WIDE R6, R3, 0x2, R26 ;  /* 0x0000000203067825 */ /* 0x000fc600078e021a */
[----:B------:R-:W5:Y:S04]  /*1bb80*/  LDL.64 R26, [R1+0x1060] ;  /* 0x00106000011a7983 */ /* 0x000f680000100a00 */
[----:B------:R4:W5:Y:S04]  /*1bb90*/  LDG.E.U16 R102, desc[UR10][R8.64] ;  /* 0x0000000a08667981 */ /* 0x000968000c1e1500 */
[----:B------:R3:W5:Y:S04]  /*1bba0*/  LDG.E.U16 R101, desc[UR10][R6.64] ;  /* 0x0000000a06657981 */ /* 0x000768000c1e1500 */
[----:B------:R0:W5:Y:S01]  /*1bbb0*/  LDG.E.U16 R109, desc[UR10][R12.64] ;  /* 0x0000000a0c6d7981 */ /* 0x000162000c1e1500 */
[----:B--2---:R-:W-:-:S03]  /*1bbc0*/  IMAD.WIDE R4, R3, 0x2, R18 ;  /* 0x0000000203047825 */ /* 0x004fc600078e0212 */
[----:B------:R-:W2:Y:S01]  /*1bbd0*/  LDL.64 R18, [R1+0x1058] ;  /* 0x0010580001127983 */ /* 0x000ea20000100a00 */
[----:B----4-:R-:W-:-:S03]  /*1bbe0*/  IMAD.WIDE R8, R3, 0x2, R24 ;  /* 0x0000000203087825 */ /* 0x010fc600078e0218 */
[----:B------:R5:W4:Y:S04]  /*1bbf0*/  LDG.E.U16 R100, desc[UR10][R4.64] ;  /* 0x0000000a04647981 */ /* 0x000b28000c1e1500 */
[----:B------:R-:W4:Y:S01]  /*1bc00*/  LDL.64 R24, [R1+0xfa0] ;  /* 0x000fa00001187983 */ /* 0x000f220000100a00 */
[----:B---3--:R-:W-:-:S03]  /*1bc10*/  IMAD.WIDE R6, R3, 0x2, R22 ;  /* 0x0000000203067825 */ /* 0x008fc600078e0216 */
[----:B------:R-:W3:Y:S04]  /*1bc20*/  LDG.E.U16 R97, desc[UR10][R8.64] ;  /* 0x0000000a08617981 */ /* 0x000ee8000c1e1500 */
[----:B------:R-:W3:Y:S01]  /*1bc30*/  LDL.64 R22, [R1+0xf98] ;  /* 0x000f980001167983 */ /* 0x000ee20000100a00 */
[----:B0-----:R-:W-:-:S03]  /*1bc40*/  IMAD.WIDE R12, R3, 0x2, R16 ;  /* 0x00000002030c7825 */ /* 0x001fc600078e0210 */
[----:B------:R-:W3:Y:S04]  /*1bc50*/  LDL.64 R16, [R1+0x1118] ;  /* 0x0011180001107983 */ /* 0x000ee80000100a00 */
[----:B------:R0:W3:Y:S01]  /*1bc60*/  LDG.E.U16 R104, desc[UR10][R12.64] ;  /* 0x0000000a0c687981 */ /* 0x0000e2000c1e1500 */
[----:B-----5:R-:W-:-:S03]  /*1bc70*/  IMAD.WIDE R4, R3, 0x2, R20 ;  /* 0x0000000203047825 */ /* 0x020fc600078e0214 */
[----:B------:R-:W5:Y:S01]  /*1bc80*/  LDL.64 R20, [R1+0xf90] ;  /* 0x000f900001147983 */ /* 0x000f620000100a00 */
[----:B------:R-:W-:-:S03]  /*1bc90*/  IMAD.WIDE R10, R3, 0x2, R34 ;  /* 0x00000002030a7825 */ /* 0x000fc600078e0222 */
[----:B------:R-:W5:Y:S01]  /*1bca0*/  LDL.64 R34, [R1+0x1110] ;  /* 0x0011100001227983 */ /* 0x000f620000100a00 */
[----:B0-----:R-:W-:-:S03]  /*1bcb0*/  IMAD.WIDE R12, R3, 0x2, R32 ;  /* 0x00000002030c7825 */ /* 0x001fc600078e0220 */
[----:B------:R-:W5:Y:S04]  /*1bcc0*/  LDL.64 R32, [R1+0x1050] ;  /* 0x0010500001207983 */ /* 0x000f680000100a00 */
[----:B------:R0:W5:Y:S04]  /*1bcd0*/  LDG.E.U16 R99, desc[UR10][R12.64] ;  /* 0x0000000a0c637981 */ /* 0x000168000c1e1500 */
[----:B------:R1:W5:Y:S04]  /*1bce0*/  LDG.E.U16 R103, desc[UR10][R10.64] ;  /* 0x0000000a0a677981 */ /* 0x000368000c1e1500 */
[----:B------:R1:W5:Y:S01]  /*1bcf0*/  LDG.E.U16 R96, desc[UR10][R6.64] ;  /* 0x0000000a06607981 */ /* 0x000362000c1e1500 */
[----:B0-----:R-:W-:-:S03]  /*1bd00*/  IMAD.WIDE R12, R3, 0x2, R28 ;  /* 0x00000002030c7825 */ /* 0x001fc600078e021c */
[----:B------:R-:W5:Y:S04]  /*1bd10*/  LDL.64 R28, [R1+0xee8] ;  /* 0x000ee800011c7983 */ /* 0x000f680000100a00 */
[----:B------:R-:W5:Y:S01]  /*1bd20*/  LDG.E.U16 R173, desc[UR10][R12.64] ;  /* 0x0000000a0cad7981 */ /* 0x000f62000c1e1500 */
[----:B-1----:R-:W-:-:S03]  /*1bd30*/  IMAD.WIDE R10, R3, 0x2, R30 ;  /* 0x00000002030a7825 */ /* 0x002fc600078e021e */
[----:B------:R-:W5:Y:S01]  /*1bd40*/  LDL.64 R30, [R1+0xfa8] ;  /* 0x000fa800011e7983 */ /* 0x000f620000100a00 */
[----:B------:R-:W-:-:S03]  /*1bd50*/  IMAD.WIDE R6, R3, 0x2, R14 ;  /* 0x0000000203067825 */ /* 0x000fc600078e020e */
[----:B------:R-:W5:Y:S04]  /*1bd60*/  LDL.64 R14, [R1+0xed0] ;  /* 0x000ed000010e7983 */ /* 0x000f680000100a00 */
[----:B------:R0:W5:Y:S04]  /*1bd70*/  LDG.E.U16 R175, desc[UR10][R4.64] ;  /* 0x0000000a04af7981 */ /* 0x000168000c1e1500 */
[----:B------:R4:W5:Y:S04]  /*1bd80*/  LDG.E.U16 R147, desc[UR10][R6.64] ;  /* 0x0000000a06937981 */ /* 0x000968000c1e1500 */
[----:B------:R-:W5:Y:S01]  /*1bd90*/  LDG.E.U16 R98, desc[UR10][R10.64] ;  /* 0x0000000a0a627981 */ /* 0x000f62000c1e1500 */
[----:B0-----:R-:W-:-:S03]  /*1bda0*/  IMAD.WIDE R4, R3, 0x2, R26 ;  /* 0x0000000203047825 */ /* 0x001fc600078e021a */
[----:B------:R-:W5:Y:S04]  /*1bdb0*/  LDL.64 R26, [R1+0xe28] ;  /* 0x000e2800011a7983 */ /* 0x000f680000100a00 */
[----:B------:R3:W5:Y:S01]  /*1bdc0*/  LDG.E.U16 R146, desc[UR10][R4.64] ;  /* 0x0000000a04927981 */ /* 0x000762000c1e1500 */
[----:B--2---:R-:W-:-:S03]  /*1bdd0*/  IMAD.WIDE R12, R3, 0x2, R18 ;  /* 0x00000002030c7825 */ /* 0x004fc600078e0212 */
[----:B------:R-:W2:Y:S04]  /*1bde0*/  LDL.64 R18, [R1+0xe20] ;  /* 0x000e200001127983 */ /* 0x000ea80000100a00 */
[----:B------:R5:W2:Y:S01]  /*1bdf0*/  LDG.E.U16 R145, desc[UR10][R12.64] ;  /* 0x0000000a0c917981 */ /* 0x000aa2000c1e1500 */
[----:B----4-:R-:W-:-:S03]  /*1be00*/  IMAD.WIDE R6, R3, 0x2, R24 ;  /* 0x0000000203067825 */ /* 0x010fc600078e0218 */
[----:B------:R-:W4:Y:S04]  /*1be10*/  LDL.64 R24, [R1+0xd68] ;  /* 0x000d680001187983 */ /* 0x000f280000100a00 */
[----:B------:R-:W4:Y:S01]  /*1be20*/  LDG.E.U16 R94, desc[UR10][R6.64] ;  /* 0x0000000a065e7981 */ /* 0x000f22000c1e1500 */
[----:B---3--:R-:W-:-:S03]  /*1be30*/  IMAD.WIDE R4, R3, 0x2, R22 ;  /* 0x0000000203047825 */ /* 0x008fc600078e0216 */
[----:B------:R-:W3:Y:S01]  /*1be40*/  LDL.64 R22, [R1+0xd60] ;  /* 0x000d600001167983 */ /* 0x000ee20000100a00 */
[----:B------:R-:W-:-:S03]  /*1be50*/  IMAD.WIDE R10, R3, 0x2, R16 ;  /* 0x00000002030a7825 */ /* 0x000fc600078e0210 */
        /* <DEDUP_REMOVED lines=71> */
[----:B------:R-:W5:Y:S01]  /*1c2d0*/  LDG.E.U16 R133, desc[UR10][R10.64] ;  /* 0x0000000a0a857981 */ /* 0x000f62000c1e1500 */
[----:B0-----:R-:W-:-:S03]  /*1c2e0*/  IMAD.WIDE R6, R3, 0x2, R32 ;  /* 0x0000000203067825 */ /* 0x001fc600078e0220 */
[----:B------:R-:W5:Y:S04]  /*1c2f0*/  LDL.64 R32, [R1+0xec8] ;  /* 0x000ec80001207983 */ /* 0x000f680000100a00 */
[----:B------:R0:W5:Y:S04]  /*1c300*/  LDG.E.U16 R167, desc[UR10][R6.64] ;  /* 0x0000000a06a77981 */ /* 0x000168000c1e1500 */
[----:B------:R1:W5:Y:S04]  /*1c310*/  LDG.E.U16 R78, desc[UR10][R4.64] ;  /* 0x0000000a044e7981 */ /* 0x000368000c1e1500 */
[----:B------:R1:W5:Y:S01]  /*1c320*/  LDG.E.U16 R132, desc[UR10][R8.64] ;  /* 0x0000000a08847981 */ /* 0x000362000c1e1500 */
[----:B0-----:R-:W-:-:S03]  /*1c330*/  IMAD.WIDE R6, R3, 0x2, R28 ;  /* 0x0000000203067825 */ /* 0x001fc600078e021c */
[----:B------:R-:W5:Y:S04]  /*1c340*/  LDL.64 R28, [R1+0xe00] ;  /* 0x000e0000011c7983 */ /* 0x000f680000100a00 */
[----:B------:R2:W5:Y:S01]  /*1c350*/  LDG.E.U16 R131, desc[UR10][R6.64] ;  /* 0x0000000a06837981 */ /* 0x000562000c1e1500 */
[----:B-1----:R-:W-:-:S03]  /*1c360*/  IMAD.WIDE R4, R3, 0x2, R30 ;  /* 0x0000000203047825 */ /* 0x002fc600078e021e */
[----:B------:R-:W5:Y:S01]  /*1c370*/  LDL.64 R30, [R1+0xec0] ;  /* 0x000ec000011e7983 */ /* 0x000f620000100a00 */
[----:B------:R-:W-:-:S03]  /*1c380*/  IMAD.WIDE R10, R3, 0x2, R14 ;  /* 0x00000002030a7825 */ /* 0x000fc600078e020e */
[----:B------:R-:W5:Y:S04]  /*1c390*/  LDL.64 R14, [R1+0xd48] ;  /* 0x000d4800010e7983 */ /* 0x000f680000100a00 */
[----:B------:R-:W5:Y:S04]  /*1c3a0*/  LDL.64 R34, [R1+0xdf8] ;  /* 0x000df80001227983 */ /* 0x000f680000100a00 */
[----:B------:R4:W5:Y:S04]  /*1c3b0*/  LDG.E.U16 R73, desc[UR10][R10.64] ;  /* 0x0000000a0a497981 */ /* 0x000968000c1e1500 */
[----:B------:R-:W5:Y:S01]  /*1c3c0*/  LDG.E.U16 R166, desc[UR10][R4.64] ;  /* 0x0000000a04a67981 */ /* 0x000f62000c1e1500 */
[----:B------:R-:W-:-:S03]  /*1c3d0*/  IMAD.WIDE R8, R3, 0x2, R26 ;  /* 0x0000000203087825 */ /* 0x000fc600078e021a */
[----:B------:R-:W5:Y:S04]  /*1c3e0*/  LDL.64 R26, [R1+0xd40] ;  /* 0x000d4000011a7983 */ /* 0x000f680000100a00 */
[----:B------:R3:W5:Y:S01]  /*1c3f0*/  LDG.E.U16 R72, desc[UR10][R8.64] ;  /* 0x0000000a08487981 */ /* 0x000762000c1e1500 */
[----:B--2---:R-:W-:-:S03]  /*1c400*/  IMAD.WIDE R6, R3, 0x2, R18 ;  /* 0x0000000203067825 */ /* 0x004fc600078e0212 */
[----:B------:R-:W2:Y:S04]  /*1c410*/  LDL.64 R18, [R1+0xd38] ;  /* 0x000d380001127983 */ /* 0x000ea80000100a00 */
[----:B------:R5:W2:Y:S01]  /*1c420*/  LDG.E.U16 R71, desc[UR10][R6.64] ;  /* 0x0000000a06477981 */ /* 0x000aa2000c1e1500 */
[----:B----4-:R-:W-:-:S03]  /*1c430*/  IMAD.WIDE R10, R3, 0x2, R24 ;  /* 0x00000002030a7825 */ /* 0x010fc600078e0218 */
[----:B------:R-:W4:Y:S01]  /*1c440*/  LDL.64 R24, [R1+0xc40] ;  /* 0x000c400001187983 */ /* 0x000f220000100a00 */
[----:B------:R-:W-:-:S03]  /*1c450*/  IMAD.WIDE R12, R3, 0x2, R36 ;  /* 0x00000002030c7825 */ /* 0x000fc600078e0224 */
[----:B------:R-:W4:Y:S04]  /*1c460*/  LDL.64 R36, [R1+0x10e0] ;  /* 0x0010e00001247983 */ /* 0x000f280000100a00 */
[----:B------:R-:W4:Y:S04]  /*1c470*/  LDG.E.U16 R74, desc[UR10][R12.64] ;  /* 0x0000000a0c4a7981 */ /* 0x000f28000c1e1500 */
[----:B------:R-:W4:Y:S01]  /*1c480*/  LDG.E.U16 R68, desc[UR10][R10.64] ;  /* 0x0000000a0a447981 */ /* 0x000f22000c1e1500 */
[----:B---3--:R-:W-:-:S03]  /*1c490*/  IMAD.WIDE R8, R3, 0x2, R22 ;  /* 0x0000000203087825 */ /* 0x008fc600078e0216 */
[----:B------:R-:W3:Y:S01]  /*1c4a0*/  LDL.64 R22, [R1+0xc38] ;  /* 0x000c380001167983 */ /* 0x000ee20000100a00 */
[----:B------:R-:W-:-:S03]  /*1c4b0*/  IMAD.WIDE R4, R3, 0x2, R16 ;  /* 0x0000000203047825 */ /* 0x000fc600078e0210 */
[----:B------:R-:W3:Y:S04]  /*1c4c0*/  LDL.64 R16, [R1+0xdf0] ;  /* 0x000df00001107983 */ /* 0x000ee80000100a00 */
[----:B------:R0:W3:Y:S01]  /*1c4d0*/  LDG.E.U16 R75, desc[UR10][R4.64] ;  /* 0x0000000a044b7981 */ /* 0x0000e2000c1e1500 */
[----:B-----5:R-:W-:-:S03]  /*1c4e0*/  IMAD.WIDE R6, R3, 0x2, R20 ;  /* 0x0000000203067825 */ /* 0x020fc600078e0214 */
[----:B------:R-:W5:Y:S04]  /*1c4f0*/  LDL.64 R20, [R1+0xc30] ;  /* 0x000c300001147983 */ /* 0x000f680000100a00 */
[----:B------:R-:W5:Y:S01]  /*1c500*/  LDG.E.U16 R67, desc[UR10][R8.64] ;  /* 0x0000000a08437981 */ /* 0x000f62000c1e1500 */
[----:B0-----:R-:W-:-:S03]  /*1c510*/  IMAD.WIDE R4, R3, 0x2, R32 ;  /* 0x0000000203047825 */ /* 0x001fc600078e0220 */
[----:B------:R-:W5:Y:S04]  /*1c520*/  LDL.64 R32, [R1+0xd30] ;  /* 0x000d300001207983 */ /* 0x000f680000100a00 */
[----:B------:R0:W5:Y:S04]  /*1c530*/  LDG.E.U16 R70, desc[UR10][R4.64] ;  /* 0x0000000a04467981 */ /* 0x000168000c1e1500 */
[----:B------:R-:W5:Y:S01]  /*1c540*/  LDG.E.U16 R66, desc[UR10][R6.64] ;  /* 0x0000000a06427981 */ /* 0x000f62000c1e1500 */
[----:B0-----:R-:W-:-:S03]  /*1c550*/  IMAD.WIDE R4, R3, 0x2, R28 ;  /* 0x0000000203047825 */ /* 0x001fc600078e021c */
[----:B------:R-:W5:Y:S04]  /*1c560*/  LDL.64 R28, [R1+0x10e8] ;  /* 0x0010e800011c7983 */ /* 0x000f680000100a00 */
[----:B------:R-:W5:Y:S01]  /*1c570*/  LDG.E.U16 R65, desc[UR10][R4.64] ;  /* 0x0000000a04417981 */ /* 0x000f62000c1e1500 */
[----:B------:R-:W-:-:S03]  /*1c580*/  IMAD.WIDE R12, R3, 0x2, R30 ;  /* 0x00000002030c7825 */ /* 0x000fc600078e021e */
[----:B------:R-:W5:Y:S01]  /*1c590*/  LDL.64 R30, [R1+0xc48] ;  /* 0x000c4800011e7983 */ /* 0x000f620000100a00 */
[----:B------:R-:W-:-:S03]  /*1c5a0*/  IMAD.WIDE R8, R3, 0x2, R14 ;  /* 0x0000000203087825 */ /* 0x000fc600078e020e */
[----:B------:R-:W5:Y:S04]  /*1c5b0*/  LDL.64 R14, [R1+0x10d0] ;  /* 0x0010d000010e7983 */ /* 0x000f680000100a00 */
[----:B------:R0:W5:Y:S04]  /*1c5c0*/  LDG.E.U16 R69, desc[UR10][R12.64] ;  /* 0x0000000a0c457981 */ /* 0x000168000c1e1500 */
[----:B------:R4:W5:Y:S01]  /*1c5d0*/  LDG.E.U16 R62, desc[UR10][R8.64] ;  /* 0x0000000a083e7981 */ /* 0x000962000c1e1500 */
[----:B0-----:R-:W-:-:S03]  /*1c5e0*/  IMAD.WIDE R12, R3, 0x2, R34 ;  /* 0x00000002030c7825 */ /* 0x001fc600078e0222 */
[----:B------:R-:W5:Y:S01]  /*1c5f0*/  LDL.64 R34, [R1+0x1028] ;  /* 0x0010280001227983 */ /* 0x000f620000100a00 */
[----:B------:R-:W-:-:S03]  /*1c600*/  IMAD.WIDE R6, R3, 0x2, R26 ;  /* 0x0000000203067825 */ /* 0x000fc600078e021a */
[----:B------:R-:W5:Y:S04]  /*1c610*/  LDL.64 R26, [R1+0x1018] ;  /* 0x00101800011a7983 */ /* 0x000f680000100a00 */
[----:B------:R3:W5:Y:S04]  /*1c620*/  LDG.E.U16 R61, desc[UR10][R6.64] ;  /* 0x0000000a063d7981 */ /* 0x000768000c1e1500 */
[----:B------:R-:W5:Y:S01]  /*1c630*/  LDG.E.U16 R64, desc[UR10][R12.64] ;  /* 0x0000000a0c407981 */ /* 0x000f62000c1e1500 */
        /* <DEDUP_REMOVED lines=10> */
[----:B------:R-:W3:Y:S01]  /*1c6e0*/  LDG.E.U16 R63, desc[UR10][R10.64] ;  /* 0x0000000a0a3f7981 */ /* 0x000ee2000c1e1500 */
[----:B-----5:R-:W-:-:S03]  /*1c6f0*/  IMAD.WIDE R4, R3, 0x2, R20 ;  /* 0x0000000203047825 */ /* 0x020fc600078e0214 */
[----:B------:R-:W5:Y:S04]  /*1c700*/  LDL.64 R20, [R1+0xf58] ;  /* 0x000f580001147983 */ /* 0x000f680000100a00 */
[----:B------:R-:W5:Y:S01]  /*1c710*/  LDG.E.U16 R56, desc[UR10][R6.64] ;  /* 0x0000000a06387981 */ /* 0x000f62000c1e1500 */
[----:B------:R-:W-:-:S03]  /*1c720*/  IMAD.WIDE R12, R3, 0x2, R32 ;  /* 0x00000002030c7825 */ /* 0x000fc600078e0220 */
        /* <DEDUP_REMOVED lines=9> */
[----:B------:R0:W5:Y:S04]  /*1c7c0*/  LDG.E.U16 R58, desc[UR10][R10.64] ;  /* 0x0000000a0a3a7981 */ /* 0x000168000c1e1500 */
[----:B------:R-:W5:Y:S04]  /*1c7d0*/  LDL.64 R14, [R1+0xe98] ;  /* 0x000e9800010e7983 */ /* 0x000f680000100a00 */
[----:B------:R-:W5:Y:S01]  /*1c7e0*/  LDG.E.U16 R161, desc[UR10][R6.64] ;  /* 0x0000000a06a17981 */ /* 0x000f62000c1e1500 */
[----:B0-----:R-:W-:-:S03]  /*1c7f0*/  IMAD.WIDE R10, R3, 0x2, R36 ;  /* 0x00000002030a7825 */ /* 0x001fc600078e0224 */
[----:B------:R-:W5:Y:S01]  /*1c800*/  LDL.64 R36, [R1+0xd18] ;  /* 0x000d180001247983 */ /* 0x000f620000100a00 */
[----:B------:R-:W-:-:S03]  /*1c810*/  IMAD.WIDE R4, R3, 0x2, R34 ;  /* 0x0000000203047825 */ /* 0x000fc600078e0222 */
[----:B------:R-:W5:Y:S04]  /*1c820*/  LDL.64 R34, [R1+0xde8] ;  /* 0x000de80001227983 */ /* 0x000f680000100a00 */
[----:B------:R0:W5:Y:S04]  /*1c830*/  LDG.E.U16 R163, desc[UR10][R10.64] ;  /* 0x0000000a0aa37981 */ /* 0x000168000c1e1500 */
[----:B------:R3:W5:Y:S01]  /*1c840*/  LDG.E.U16 R54, desc[UR10][R4.64] ;  /* 0x0000000a04367981 */ /* 0x000762000c1e1500 */
[----:B0-----:R-:W-:-:S03]  /*1c850*/  IMAD.WIDE R10, R3, 0x2, R26 ;  /* 0x00000002030a7825 */ /* 0x001fc600078e021a */
[----:B------:R-:W5:Y:S04]  /*1c860*/  LDL.64 R26, [R1+0xde0] ;  /* 0x000de000011a7983 */ /* 0x000f680000100a00 */
        /* <DEDUP_REMOVED lines=18> */
[----:B------:R1:W5:Y:S01]  /*1c990*/  LDG.E.U16 R49, desc[UR10][R4.64] ;  /* 0x0000000a04317981 */ /* 0x000362000c1e1500 */
[----:B0-----:R-:W-:-:S03]  /*1c9a0*/  IMAD.WIDE R8, R3, 0x2, R28 ;  /* 0x0000000203087825 */ /* 0x001fc600078e021c */
[----:B------:R-:W5:Y:S04]  /*1c9b0*/  LDL.64 R28, [R1+0xc28] ;  /* 0x000c2800011c7983 */ /* 0x000f680000100a00 */
[----:B------:R-:W5:Y:S01]  /*1c9c0*/  LDG.E.U16 R46, desc[UR10][R8.64] ;  /* 0x0000000a082e7981 */ /* 0x000f62000c1e1500 */
[----:B------:R-:W-:-:S03]  /*1c9d0*/  IMAD.WIDE R10, R3, 0x2, R30 ;  /* 0x00000002030a7825 */ /* 0x000fc600078e021e */
[----:B------:R-:W5:Y:S04]  /*1c9e0*/  LDL.64 R30, [R1+0xd10] ;  /* 0x000d1000011e7983 */ /* 0x000f680000100a00 */
[----:B------:R0:W5:Y:S01]  /*1c9f0*/  LDG.E.U16 R47, desc[UR10][R10.64] ;  /* 0x0000000a0a2f7981 */ /* 0x000162000c1e1500 */
[----:B-1----:R-:W-:-:S03]  /*1ca00*/  IMAD.WIDE R4, R3, 0x2, R14 ;  /* 0x0000000203047825 */ /* 0x002fc600078e020e */
[----:B------:R-:W5:Y:S04]  /*1ca10*/  LDL.64 R14, [R1+0xc18] ;  /* 0x000c1800010e7983 */ /* 0x000f680000100a00 */
[----:B------:R4:W5:Y:S01]  /*1ca20*/  LDG.E.U16 R44, desc[UR10][R4.64] ;  /* 0x0000000a042c7981 */ /* 0x000962000c1e1500 */
[----:B0-----:R-:W-:-:S03]  /*1ca30*/  IMAD.WIDE R10, R3, 0x2, R34 ;  /* 0x00000002030a7825 */ /* 0x001fc600078e0222 */
[----:B------:R-:W5:Y:S04]  /*1ca40*/  LDL.64 R34, [R1+0x10c0] ;  /* 0x0010c00001227983 */ /* 0x000f680000100a00 */
[----:B------:R-:W5:Y:S01]  /*1ca50*/  LDG.E.U16 R39, desc[UR10][R10.64] ;  /* 0x0000000a0a277981 */ /* 0x000f62000c1e1500 */
[----:B------:R-:W-:-:S03]  /*1ca60*/  IMAD.WIDE R8, R3, 0x2, R26 ;  /* 0x0000000203087825 */ /* 0x000fc600078e021a */
[----:B------:R-:W5:Y:S01]  /*1ca70*/  LDL.64 R26, [R1+0x10c8] ;  /* 0x0010c800011a7983 */ /* 0x000f620000100a00 */
[----:B--2---:R-:W-:-:S03]  /*1ca80*/  IMAD.WIDE R12, R3, 0x2, R18 ;  /* 0x00000002030c7825 */ /* 0x004fc600078e0212 */
[----:B------:R-:W2:Y:S04]  /*1ca90*/  LDG.E.U16 R42, desc[UR10][R8.64] ;  /* 0x0000000a082a7981 */ /* 0x000ea8000c1e1500 */
[----:B------:R-:W2:Y:S04]  /*1caa0*/  LDL.64 R18, [R1+0xc10] ;  /* 0x000c100001127983 */ /* 0x000ea80000100a00 */
[----:B------:R3:W2:Y:S01]  /*1cab0*/  LDG.E.U16 R43, desc[UR10][R12.64] ;  /* 0x0000000a0c2b7981 */ /* 0x0006a2000c1e1500 */
[----:B----4-:R-:W-:-:S03]  /*1cac0*/  IMAD.WIDE R4, R3, 0x2, R24 ;  /* 0x0000000203047825 */ /* 0x010fc600078e0218 */
[----:B------:R-:W4:Y:S04]  /*1cad0*/  LDL.64 R24, [R1+0x10b0] ;  /* 0x0010b00001187983 */ /* 0x000f280000100a00 */
[----:B------:R5:W4:Y:S01]  /*1cae0*/  LDG.E.U16 R41, desc[UR10][R4.64] ;  /* 0x0000000a04297981 */ /* 0x000b22000c1e1500 */
        /* <DEDUP_REMOVED lines=9> */
[----:B------:R-:W5:Y:S01]  /*1cb80*/  LDL.64 R32, [R1+0x10b8] ;  /* 0x0010b80001207983 */ /* 0x000f620000100a00 */
[----:B------:R-:W-:-:S03]  /*1cb90*/  IMAD.WIDE R10, R3, 0x2, R36 ;  /* 0x00000002030a7825 */ /* 0x000fc600078e0224 */
[----:B------:R0:W5:Y:S04]  /*1cba0*/  LDG.E.U16 R0, desc[UR10][R6.64] ;  /* 0x0000000a06007981 */ /* 0x000168000c1e1500 */
[----:B------:R-:W5:Y:S04]  /*1cbb0*/  LDG.E.U16 R38, desc[UR10][R10.64] ;  /* 0x0000000a0a267981 */ /* 0x000f68000c1e1500 */
[----:B------:R-:W5:Y:S01]  /*1cbc0*/  LDG.E.U16 R4, desc[UR10][R4.64] ;  /* 0x0000000a04047981 */ /* 0x000f62000c1e1500 */
[----:B0-----:R-:W-:-:S03]  /*1cbd0*/  IMAD.WIDE R6, R3, 0x2, R28 ;  /* 0x0000000203067825 */ /* 0x001fc600078e021c */
[----:B------:R-:W5:Y:S04]  /*1cbe0*/  LDL.64 R28, [R1+0xf40] ;  /* 0x000f4000011c7983 */ /* 0x000f680000100a00 */
[----:B------:R0:W5:Y:S01]  /*1cbf0*/  LDG.E.U16 R11, desc[UR10][R6.64] ;  /* 0x0000000a060b7981 */ /* 0x000162000c1e1500 */
[----:B------:R-:W-:-:S03]  /*1cc00*/  IMAD.WIDE R8, R3, 0x2, R30 ;  /* 0x0000000203087825 */ /* 0x000fc600078e021e */
[----:B------:R-:W5:Y:S04]  /*1cc10*/  LDL.64 R30, [R1+0xff8] ;  /* 0x000ff800011e7983 */ /* 0x000f680000100a00 */
[----:B------:R1:W5:Y:S01]  /*1cc20*/  LDG.E.U16 R37, desc[UR10][R8.64] ;  /* 0x0000000a08257981 */ /* 0x000362000c1e1500 */
[----:B------:R-:W-:-:S04]  /*1cc30*/  IMAD.WIDE R14, R3, 0x2, R14 ;  /* 0x00000002030e7825 */ /* 0x000fc800078e020e */
[C---:B0-----:R-:W-:Y:S02]  /*1cc40*/  IMAD.WIDE R6, R3.reuse, 0x2, R34 ;  /* 0x0000000203067825 */ /* 0x041fe400078e0222 */
[----:B------:R4:W5:Y:S04]  /*1cc50*/  LDG.E.U16 R35, desc[UR10][R14.64] ;  /* 0x0000000a0e237981 */ /* 0x000968000c1e1500 */
[----:B------:R-:W5:Y:S01]  /*1cc60*/  LDG.E.U16 R157, desc[UR10][R6.64] ;  /* 0x0000000a069d7981 */ /* 0x000f62000c1e1500 */
[----:B-1----:R-:W-:-:S03]  /*1cc70*/  IMAD.WIDE R8, R3, 0x2, R26 ;  /* 0x0000000203087825 */ /* 0x002fc600078e021a */
[----:B------:R-:W5:Y:S04]  /*1cc80*/  LDL.64 R26, [R1+0xf30] ;  /* 0x000f3000011a7983 */ /* 0x000f680000100a00 */
[----:B------:R-:W5:Y:S01]  /*1cc90*/  LDG.E.U16 R159, desc[UR10][R8.64] ;  /* 0x0000000a089f7981 */ /* 0x000f62000c1e1500 */
[----:B--2---:R-:W-:-:S03]  /*1cca0*/  IMAD.WIDE R12, R3, 0x2, R18 ;  /* 0x00000002030c7825 */ /* 0x004fc600078e0212 */
[----:B------:R-:W2:Y:S04]  /*1ccb0*/  LDL.64 R18, [R1+0xf38] ;  /* 0x000f380001127983 */ /* 0x000ea80000100a00 */
[----:B------:R3:W2:Y:S01]  /*1ccc0*/  LDG.E.U16 R34, desc[UR10][R12.64] ;  /* 0x0000000a0c227981 */ /* 0x0006a2000c1e1500 */
[----:B----4-:R-:W-:-:S03]  /*1ccd0*/  IMAD.WIDE R14, R3, 0x2, R24 ;  /* 0x00000002030e7825 */ /* 0x010fc600078e0218 */
[----:B------:R-:W4:Y:S04]  /*1cce0*/  LDL.64 R24, [R1+0xe78] ;  /* 0x000e780001187983 */ /* 0x000f280000100a00 */
[----:B------:R0:W4:Y:S01]  /*1ccf0*/  LDG.E.U16 R154, desc[UR10][R14.64] ;  /* 0x0000000a0e9a7981 */ /* 0x000122000c1e1500 */
[----:B---3--:R-:W-:-:S03]  /*1cd00*/  IMAD.WIDE R12, R3, 0x2, R22 ;  /* 0x00000002030c7825 */ /* 0x008fc600078e0216 */
[----:B------:R-:W3:Y:S01]  /*1cd10*/  LDL.64 R22, [R1+0xe70] ;  /* 0x000e700001167983 */ /* 0x000ee20000100a00 */
[----:B------:R-:W-:-:S05]  /*1cd20*/  IMAD.WIDE R16, R3, 0x2, R16 ;  /* 0x0000000203107825 */ /* 0x000fca00078e0210 */
[----:B------:R1:W3:Y:S01]  /*1cd30*/  LDG.E.U16 R36, desc[UR10][R16.64] ;  /* 0x0000000a10247981 */ /* 0x0002e2000c1e1500 */
[----:B-----5:R-:W-:-:S03]  /*1cd40*/  IMAD.WIDE R8, R3, 0x2, R20 ;  /* 0x0000000203087825 */ /* 0x020fc600078e0214 */
[----:B------:R-:W5:Y:S01]  /*1cd50*/  LDL.64 R20, [R1+0xdc8] ;  /* 0x000dc80001147983 */ /* 0x000f620000100a00 */
[----:B0-----:R-:W-:-:S03]  /*1cd60*/  IMAD.WIDE R14, R3, 0x2, R120 ;  /* 0x00000002030e7825 */ /* 0x001fc600078e0278 */
[----:B------:R-:W5:Y:S01]  /*1cd70*/  LDL.64 R120, [R1+0xc08] ;  /* 0x000c080001787983 */ /* 0x000f620000100a00 */
[----:B-1----:R-:W-:-:S03]  /*1cd80*/  IMAD.WIDE R16, R3, 0x2, R32 ;  /* 0x0000000203107825 */ /* 0x002fc600078e0220 */
[----:B------:R-:W5:Y:S04]  /*1cd90*/  LDG.E.U16 R32, desc[UR10][R8.64] ;  /* 0x0000000a08207981 */ /* 0x000f68000c1e1500 */
[----:B------:R0:W5:Y:S04]  /*1cda0*/  LDG.E.U16 R33, desc[UR10][R12.64] ;  /* 0x0000000a0c217981 */ /* 0x000168000c1e1500 */
[----:B------:R1:W5:Y:S01]  /*1cdb0*/  LDG.E.U16 R155, desc[UR10][R16.64] ;  /* 0x0000000a109b7981 */ /* 0x000362000c1e1500 */
[----:B0-----:R-:W-:-:S03]  /*1cdc0*/  IMAD.WIDE R12, R3, 0x2, R28 ;  /* 0x00000002030c7825 */ /* 0x001fc600078e021c */
[----:B------:R-:W5:Y:S04]  /*1cdd0*/  LDG.E.U16 R29, desc[UR10][R14.64] ;  /* 0x0000000a0e1d7981 */ /* 0x000f68000c1e1500 */
[----:B------:R-:W5:Y:S01]  /*1cde0*/  LDG.E.U16 R28, desc[UR10][R12.64] ;  /* 0x0000000a0c1c7981 */ /* 0x000f62000c1e1500 */
[----:B------:R-:W-:-:S05]  /*1cdf0*/  IMAD.WIDE R6, R3, 0x2, R30 ;  /* 0x0000000203067825 */ /* 0x000fca00078e021e */
[----:B------:R0:W5:Y:S01]  /*1ce00*/  LDG.E.U16 R31, desc[UR10][R6.64] ;  /* 0x0000000a061f7981 */ /* 0x000162000c1e1500 */
[----:B-1----:R-:W-:-:S03]  /*1ce10*/  IMAD.WIDE R16, R3, 0x2, R122 ;  /* 0x0000000203107825 */ /* 0x002fc600078e027a */
[----:B------:R-:W5:Y:S04]  /*1ce20*/  LDL.64 R122, [R1+0xc00] ;  /* 0x000c0000017a7983 */ /* 0x000f680000100a00 */
[----:B------:R-:W5:Y:S01]  /*1ce30*/  LDG.E.U16 R30, desc[UR10][R16.64] ;  /* 0x0000000a101e7981 */ /* 0x000f62000c1e1500 */
[----:B0-----:R-:W-:-:S04]  /*1ce40*/  IMAD.WIDE R6, R3, 0x2, R26 ;  /* 0x0000000203067825 */ /* 0x001fc800078e021a */
[C---:B--2---:R-:W-:Y:S01]  /*1ce50*/  IMAD.WIDE R8, R3.reuse, 0x2, R18 ;  /* 0x0000000203087825 */ /* 0x044fe200078e0212 */
[----:B------:R-:W2:Y:S04]  /*1ce60*/  LDG.E.U16 R26, desc[UR10][R6.64] ;  /* 0x0000000a061a7981 */ /* 0x000ea8000c1e1500 */
[----:B------:R-:W2:Y:S01]  /*1ce70*/  LDL.64 R18, [R1+0xd00] ;  /* 0x000d000001127983 */ /* 0x000ea20000100a00 */
[----:B----4-:R-:W-:-:S03]  /*1ce80*/  IMAD.WIDE R12, R3, 0x2, R24 ;  /* 0x00000002030c7825 */ /* 0x010fc600078e0218 */
[----:B------:R3:W4:Y:S02]  /*1ce90*/  LDG.E.U16 R27, desc[UR10][R8.64] ;  /* 0x0000000a081b7981 */ /* 0x000724000c1e1500 */
[C---:B---3--:R-:W-:Y:S02]  /*1cea0*/  IMAD.WIDE R8, R3.reuse, 0x2, R22 ;  /* 0x0000000203087825 */ /* 0x048fe400078e0216 */
[----:B------:R0:W3:Y:S02]  /*1ceb0*/  LDG.E.U16 R23, desc[UR10][R12.64] ;  /* 0x0000000a0c177981 */ /* 0x0000e4000c1e1500 */
[C---:B------:R-:W-:Y:S02]  /*1cec0*/  IMAD.WIDE R16, R3.reuse, 0x2, R118 ;  /* 0x0000000203107825 */ /* 0x040fe400078e0276 */
[----:B------:R-:W3:Y:S02]  /*1ced0*/  LDL.64 R118, [R1+0xbf8] ;  /* 0x000bf80001767983 */ /* 0x000ee40000100a00 */
[----:B------:R-:W-:-:S02]  /*1cee0*/  IMAD.WIDE R14, R3, 0x2, R114 ;  /* 0x00000002030e7825 */ /* 0x000fc400078e0272 */
[----:B------:R1:W3:Y:S02]  /*1cef0*/  LDG.E.U16 R25, desc[UR10][R16.64] ;  /* 0x0000000a10197981 */ /* 0x0002e4000c1e1500 */
[C---:B0-----:R-:W-:Y:S02]  /*1cf00*/  IMAD.WIDE R12, R3.reuse, 0x2, R116 ;  /* 0x00000002030c7825 */ /* 0x041fe400078e0274 */
[----:B------:R-:W3:Y:S04]  /*1cf10*/  LDL.64 R116, [R1+0x10a8] ;  /* 0x0010a80001747983 */ /* 0x000ee80000100a00 */
[----:B------:R-:W4:Y:S01]  /*1cf20*/  LDL.64 R114, [R1+0xcf0] ;  /* 0x000cf00001727983 */ /* 0x000f220000100a00 */
[----:B-1----:R-:W-:-:S03]  /*1cf30*/  IMAD.WIDE R16, R3, 0x2, R128 ;  /* 0x0000000203107825 */ /* 0x002fc600078e0280 */
[----:B------:R-:W4:Y:S04]  /*1cf40*/  LDL.64 R128, [R1+0xbf0] ;  /* 0x000bf00001807983 */ /* 0x000f280000100a00 */
[----:B------:R0:W4:Y:S01]  /*1cf50*/  LDG.E.U16 R24, desc[UR10][R14.64] ;  /* 0x0000000a0e187981 */ /* 0x000122000c1e1500 */
[----:B-----5:R-:W-:-:S03]  /*1cf60*/  IMAD.WIDE R6, R3, 0x2, R20 ;  /* 0x0000000203067825 */ /* 0x020fc600078e0214 */
[----:B------:R1:W5:Y:S04]  /*1cf70*/  LDG.E.U16 R22, desc[UR10][R8.64] ;  /* 0x0000000a08167981 */ /* 0x000368000c1e1500 */
[----:B------:R-:W4:Y:S01]  /*1cf80*/  LDG.E.U16 R21, desc[UR10][R6.64] ;  /* 0x0000000a06157981 */ /* 0x000f22000c1e1500 */
[----:B0-----:R-:W-:-:S03]  /*1cf90*/  IMAD.WIDE R14, R3, 0x2, R138 ;  /* 0x00000002030e7825 */ /* 0x001fc600078e028a */
[----:B------:R-:W4:Y:S01]  /*1cfa0*/  LDL.64 R138, [R1+0x1090] ;  /* 0x00109000018a7983 */ /* 0x000f220000100a00 */
[----:B-1----:R-:W-:-:S03]  /*1cfb0*/  IMAD.WIDE R8, R3, 0x2, R136 ;  /* 0x0000000203087825 */ /* 0x002fc600078e0288 */
[----:B------:R-:W5:Y:S04]  /*1cfc0*/  LDL.64 R136, [R1+0xfe8] ;  /* 0x000fe80001887983 */ /* 0x000f680000100a00 */
[----:B------:R-:W5:Y:S04]  /*1cfd0*/  LDG.E.U16 R20, desc[UR10][R16.64] ;  /* 0x0000000a10147981 */ /* 0x000f68000c1e1500 */
[----:B------:R0:W5:Y:S02]  /*1cfe0*/  LDG.E.U16 R17, desc[UR10][R8.64] ;  /* 0x0000000a08117981 */ /* 0x000164000c1e1500 */
[----:B0-----:R-:W-:-:S02]  /*1cff0*/  IMAD.WIDE R8, R3, 0x2, R122 ;  /* 0x0000000203087825 */ /* 0x001fc400078e027a */
[----:B------:R-:W5:Y:S02]  /*1d000*/  LDL.64 R122, [R1+0xf28] ;  /* 0x000f2800017a7983 */ /* 0x000f640000100a00 */
[C---:B--2---:R-:W-:Y:S02]  /*1d010*/  IMAD.WIDE R6, R3.reuse, 0x2, R18 ;  /* 0x0000000203067825 */ /* 0x044fe400078e0212 */
[----:B------:R0:W2:Y:S04]  /*1d020*/  LDG.E.U16 R18, desc[UR10][R12.64] ;  /* 0x0000000a0c127981 */ /* 0x0000a8000c1e1500 */
[----:B------:R-:W2:Y:S04]  /*1d030*/  LDG.E.U16 R16, desc[UR10][R6.64] ;  /* 0x0000000a06107981 */ /* 0x000ea8000c1e1500 */
[----:B------:R-:W2:Y:S01]  /*1d040*/  LDG.E.U16 R19, desc[UR10][R14.64] ;  /* 0x0000000a0e137981 */ /* 0x000ea2000c1e1500 */
[----:B0-----:R-:W-:-:S03]  /*1d050*/  IMAD.WIDE R12, R3, 0x2, R120 ;  /* 0x00000002030c7825 */ /* 0x001fc600078e0278 */
[----:B------:R-:W2:Y:S04]  /*1d060*/  LDL.64 R120, [R1+0xfd0] ;  /* 0x000fd00001787983 */ /* 0x000ea80000100a00 */
[----:B------:R-:W2:Y:S04]  /*1d070*/  LDG.E.U16 R5, desc[UR10][R12.64] ;  /* 0x0000000a0c057981 */ /* 0x000ea8000c1e1500 */
[----:B------:R0:W2:Y:S01]  /*1d080*/  LDG.E.U16 R13, desc[UR10][R8.64] ;  /* 0x0000000a080d7981 */ /* 0x0000a2000c1e1500 */
[----:B---3--:R-:W-:-:S04]  /*1d090*/  IMAD.WIDE R116, R3, 0x2, R116 ;  /* 0x0000000203747825 */ /* 0x008fc800078e0274 */
[C---:B0-----:R-:W-:Y:S02]  /*1d0a0*/  IMAD.WIDE R8, R3.reuse, 0x2, R142 ;  /* 0x0000000203087825 */ /* 0x041fe400078e028e */
[----:B------:R0:W3:Y:S02]  /*1d0b0*/  LDG.E.U16 R143, desc[UR10][R116.64] ;  /* 0x0000000a748f7981 */ /* 0x0000e4000c1e1500 */
[C---:B0-----:R-:W-:Y:S02]  /*1d0c0*/  IMAD.WIDE R116, R3.reuse, 0x2, R190 ;  /* 0x0000000203747825 */ /* 0x041fe400078e02be */
[----:B------:R-:W3:Y:S02]  /*1d0d0*/  LDL.64 R190, [R1+0xe60] ;  /* 0x000e600001be7983 */ /* 0x000ee40000100a00 */
[C---:B------:R-:W-:Y:S02]  /*1d0e0*/  IMAD.WIDE R6, R3.reuse, 0x2, R118 ;  /* 0x0000000203067825 */ /* 0x040fe400078e0276 */
[----:B------:R-:W3:Y:S02]  /*1d0f0*/  LDL.64 R118, [R1+0xf20] ;  /* 0x000f200001767983 */ /* 0x000ee40000100a00 */
[----:B------:R-:W-:-:S02]  /*1d100*/  IMAD.WIDE R14, R3, 0x2, R124 ;  /* 0x00000002030e7825 */ /* 0x000fc400078e027c */
[----:B------:R0:W3:Y:S01]  /*1d110*/  LDG.E.U16 R12, desc[UR10][R6.64] ;  /* 0x0000000a060c7981 */ /* 0x0000e2000c1e1500 */
[----:B------:R-:W1:Y:S01]  /*1d120*/  LDC R125, c[0x0][0x3c4] ;  /* 0x0000f100ff7d7b82 */ /* 0x000e620000000800 */
[C---:B----4-:R-:W-:Y:S02]  /*1d130*/  IMAD.WIDE R114, R3.reuse, 0x2, R114 ;  /* 0x0000000203727825 */ /* 0x050fe400078e0272 */
[----:B------:R-:W4:Y:S05]  /*1d140*/  LDG.E.U16 R15, desc[UR10][R14.64] ;  /* 0x0000000a0e0f7981 */ /* 0x000f2a000c1e1500 */
[----:B------:R-:W1:Y:S01]  /*1d150*/  LDC R124, c[0x0][0x3c4] ;  /* 0x0000f100ff7c7b82 */ /* 0x000e620000000800 */
[C---:B0-----:R-:W-:Y:S01]  /*1d160*/  IMAD.WIDE R6, R3.reuse, 0x2, R128 ;  /* 0x0000000203067825 */ /* 0x041fe200078e0280 */
[----:B------:R0:W3:Y:S06]  /*1d170*/  LDG.E.U16 R14, desc[UR10][R114.64] ;  /* 0x0000000a720e7981 */ /* 0x0000ec000c1e1500 */
[----:B------:R-:W1:Y:S01]  /*1d180*/  LDC R129, c[0x0][0x3c4] ;  /* 0x0000f100ff817b82 */ /* 0x000e620000000800 */
[----:B------:R5:W3:Y:S01]  /*1d190*/  LDG.E.U16 R10, desc[UR10][R6.64] ;  /* 0x0000000a060a7981 */ /* 0x000ae2000c1e1500 */
[----:B0-----:R-:W-:-:S03]  /*1d1a0*/  IMAD.WIDE R114, R3, 0x2, R140 ;  /* 0x0000000203727825 */ /* 0x001fc600078e028c */
[----:B------:R0:W4:Y:S01]  /*1d1b0*/  LDG.E.U16 R141, desc[UR10][R8.64] ;  /* 0x0000000a088d7981 */ /* 0x000122000c1e1500 */
[----:B-----5:R-:W-:-:S03]  /*1d1c0*/  IMAD.WIDE R6, R3, 0x2, R138 ;  /* 0x0000000203067825 */ /* 0x020fc600078e028a */
[----:B------:R-:W5:Y:S01]  /*1d1d0*/  LDG.E.U16 R139, desc[UR10][R114.64] ;  /* 0x0000000a728b7981 */ /* 0x000f62000c1e1500 */
[----:B0-----:R-:W-:-:S03]  /*1d1e0*/  IMAD.WIDE R8, R3, 0x2, R136 ;  /* 0x0000000203087825 */ /* 0x001fc600078e0288 */
[----:B------:R0:W4:Y:S04]  /*1d1f0*/  LDG.E.U16 R137, desc[UR10][R6.64] ;  /* 0x0000000a06897981 */ /* 0x000128000c1e1500 */
[----:B------:R-:W4:Y:S01]  /*1d200*/  LDG.E.U16 R9, desc[UR10][R8.64] ;  /* 0x0000000a08097981 */ /* 0x000f22000c1e1500 */
[----:B0-----:R-:W-:-:S03]  /*1d210*/  IMAD.WIDE R6, R3, 0x2, R188 ;  /* 0x0000000203067825 */ /* 0x001fc600078e02bc */
[----:B------:R-:W4:Y:S04]  /*1d220*/  LDL.64 R188, [R1+0xe58] ;  /* 0x000e580001bc7983 */ /* 0x000f280000100a00 */
[----:B------:R-:W5:Y:S04]  /*1d230*/  LDG.E.U16 R7, desc[UR10][R6.64] ;  /* 0x0000000a06077981 */ /* 0x000f68000c1e1500 */
[----:B------:R1:W5:Y:S02]  /*1d240*/  LDG.E.U16 R8, desc[UR10][R116.64] ;  /* 0x0000000a74087981 */ /* 0x000364000c1e1500 */
[----:B-1----:R-:W-:-:S04]  /*1d250*/  IMAD.WIDE R116, R124, 0x2, R204 ;  /* 0x000000027c747825 */ /* 0x002fc800078e02cc */
[----:B------:R-:W-:-:S05]  /*1d260*/  IMAD.WIDE R116, R3, 0x2, R116 ;  /* 0x0000000203747825 */ /* 0x000fca00078e0274 */
[----:B------:R0:W5:Y:S02]  /*1d270*/  LDG.E.U16 R134, desc[UR10][R116.64] ;  /* 0x0000000a74867981 */ /* 0x000164000c1e1500 */
[C---:B0-----:R-:W-:Y:S02]  /*1d280*/  IMAD.WIDE R116, R3.reuse, 0x2, R194 ;  /* 0x0000000203747825 */ /* 0x041fe400078e02c2 */
[----:B------:R-:W5:Y:S02]  /*1d290*/  LDL.64 R194, [R1+0xda8] ;  /* 0x000da80001c27983 */ /* 0x000f640000100a00 */
[----:B------:R-:W-:Y:S02]  /*1d2a0*/  IMAD.WIDE R122, R3, 0x2, R122 ;  /* 0x00000002037a7825 */ /* 0x000fe400078e027a */
[----:B------:R-:W5:Y:S02]  /*1d2b0*/  LDG.E.U16 R142, desc[UR10][R116.64] ;  /* 0x0000000a748e7981 */ /* 0x000f64000c1e1500 */
[----:B------:R-:W-:-:S02]  /*1d2c0*/  IMAD.SHL.U32 R170, R170, 0x2, RZ ;  /* 0x00000002aaaa7824 */ /* 0x000fc400078e00ff */
[----:B------:R-:W5:Y:S01]  /*1d2d0*/  LDG.E.U16 R128, desc[UR10][R122.64] ;  /* 0x0000000a7a807981 */ /* 0x000f62000c1e1500 */
[----:B--2---:R-:W-:Y:S02]  /*1d2e0*/  IMAD.WIDE R114, R3, 0x2, R120 ;  /* 0x0000000203727825 */ /* 0x004fe400078e0278 */
[----:B------:R-:W0:Y:S03]  /*1d2f0*/  LDC R120, c[0x0][0x3c4] ;  /* 0x0000f100ff787b82 */ /* 0x000e260000000800 */
[----:B------:R1:W2:Y:S02]  /*1d300*/  LDG.E.U16 R6, desc[UR10][R114.64] ;  /* 0x0000000a72067981 */ /* 0x0002a4000c1e1500 */
[----:B-1----:R-:W-:-:S04]  /*1d310*/  IMAD.WIDE R114, R125, 0x2, R202 ;  /* 0x000000027d727825 */ /* 0x002fc800078e02ca */
[----:B------:R-:W-:-:S05]  /*1d320*/  IMAD.WIDE R114, R3, 0x2, R114 ;  /* 0x0000000203727825 */ /* 0x000fca00078e0272 */
[----:B------:R1:W2:Y:S02]  /*1d330*/  LDG.E.U16 R136, desc[UR10][R114.64] ;  /* 0x0000000a72887981 */ /* 0x0002a4000c1e1500 */
[C---:B-1----:R-:W-:Y:S02]  /*1d340*/  IMAD.WIDE R114, R3.reuse, 0x2, R206 ;  /* 0x0000000203727825 */ /* 0x042fe400078e02ce */
[----:B------:R-:W2:Y:S04]  /*1d350*/  LDL.64 R206, [R1+0xbd8] ;  /* 0x000bd80001ce7983 */ /* 0x000ea80000100a00 */
[----:B------:R1:W2:Y:S02]  /*1d360*/  LDG.E.U16 R140, desc[UR10][R114.64] ;  /* 0x0000000a728c7981 */ /* 0x0002a4000c1e1500 */
[----:B-1----:R-:W-:-:S02]  /*1d370*/  IMAD.WIDE R114, R3, 0x2, R192 ;  /* 0x0000000203727825 */ /* 0x002fc400078e02c0 */
[----:B------:R-:W2:Y:S02]  /*1d380*/  LDL.64 R192, [R1+0xe50] ;  /* 0x000e500001c07983 */ /* 0x000ea40000100a00 */
[----:B0-----:R-:W-:Y:S02]  /*1d390*/  IMAD.WIDE R120, R120, 0x2, R198 ;  /* 0x0000000278787825 */ /* 0x001fe400078e02c6 */
[----:B------:R-:W2:Y:S02]  /*1d3a0*/  LDG.E.U16 R144, desc[UR10][R114.64] ;  /* 0x0000000a72907981 */ /* 0x000ea4000c1e1500 */
[----:B------:R-:W-:-:S05]  /*1d3b0*/  IMAD.WIDE R120, R3, 0x2, R120 ;  /* 0x0000000203787825 */ /* 0x000fca00078e0278 */
[----:B------:R3:W2:Y:S02]  /*1d3c0*/  LDG.E.U16 R130, desc[UR10][R120.64] ;  /* 0x0000000a78827981 */ /* 0x0006a4000c1e1500 */
[C---:B---3--:R-:W-:Y:S02]  /*1d3d0*/  IMAD.WIDE R120, R3.reuse, 0x2, R190 ;  /* 0x0000000203787825 */ /* 0x048fe400078e02be */
[----:B------:R-:W3:Y:S02]  /*1d3e0*/  LDL.64 R190, [R1+0xda0] ;  /* 0x000da00001be7983 */ /* 0x000ee40000100a00 */
[----:B------:R-:W-:Y:S02]  /*1d3f0*/  IMAD.WIDE R118, R3, 0x2, R118 ;  /* 0x0000000203767825 */ /* 0x000fe400078e0276 */
[----:B------:R-:W3:Y:S02]  /*1d400*/  LDG.E.U16 R150, desc[UR10][R120.64] ;  /* 0x0000000a78967981 */ /* 0x000ee4000c1e1500 */
[----:B------:R-:W-:-:S02]  /*1d410*/  IMAD.WIDE R122, R129, 0x2, R200 ;  /* 0x00000002817a7825 */ /* 0x000fc400078e02c8 */
[----:B------:R0:W3:Y:S02]  /*1d420*/  LDG.E.U16 R129, desc[UR10][R118.64] ;  /* 0x0000000a76817981 */ /* 0x0000e4000c1e1500 */
[----:B------:R-:W-:-:S05]  /*1d430*/  IMAD.WIDE R122, R3, 0x2, R122 ;  /* 0x00000002037a7825 */ /* 0x000fca00078e027a */
[----:B------:R4:W3:Y:S01]  /*1d440*/  LDG.E.U16 R138, desc[UR10][R122.64] ;  /* 0x0000000a7a8a7981 */ /* 0x0008e2000c1e1500 */
[----:B0-----:R-:W-:-:S04]  /*1d450*/  IMAD.WIDE R118, R170, 0x2, R202 ;  /* 0x00000002aa767825 */ /* 0x001fc800078e02ca */
[----:B------:R-:W-:Y:S02]  /*1d460*/  IMAD R114, R160, 0x3, RZ ;  /* 0x00000003a0727824 */ /* 0x000fe400078e02ff */
[----:B------:R-:W-:-:S04]  /*1d470*/  IMAD.WIDE R118, R3, 0x2, R118 ;  /* 0x0000000203767825 */ /* 0x000fc800078e0276 */
[----:B----4-:R-:W-:Y:S01]  /*1d480*/  IMAD.WIDE R122, R3, 0x2, R188 ;  /* 0x00000002037a7825 */ /* 0x010fe200078e02bc */
[----:B------:R0:W4:Y:S01]  /*1d490*/  LDG.E.U16 R158, desc[UR10][R118.64] ;  /* 0x0000000a769e7981 */ /* 0x000122000c1e1500 */
[----:B------:R-:W1:Y:S02]  /*1d4a0*/  LDC R189, c[0x0][0x3c4] ;  /* 0x0000f100ffbd7b82 */ /* 0x000e640000000800 */
[----:B------:R-:W-:Y:S01]  /*1d4b0*/  IMAD.WIDE R116, R170, 0x2, R204 ;  /* 0x00000002aa747825 */ /* 0x000fe200078e02cc */
[----:B------:R-:W4:Y:S03]  /*1d4c0*/  LDG.E.U16 R152, desc[UR10][R122.64] ;  /* 0x0000000a7a987981 */ /* 0x000f26000c1e1500 */
[----:B0-----:R-:W-:-:S04]  /*1d4d0*/  IMAD.WIDE R118, R114, 0x2, R200 ;  /* 0x0000000272767825 */ /* 0x001fc800078e02c8 */
[----:B------:R-:W-:-:S04]  /*1d4e0*/  IMAD.WIDE R116, R3, 0x2, R116 ;  /* 0x0000000203747825 */ /* 0x000fc800078e0274 */
[----:B------:R-:W-:Y:S01]  /*1d4f0*/  IMAD.WIDE R118, R3, 0x2, R118 ;  /* 0x0000000203767825 */ /* 0x000fe200078e0276 */
[----:B------:R0:W4:Y:S03]  /*1d500*/  LDG.E.U16 R156, desc[UR10][R116.64] ;  /* 0x0000000a749c7981 */ /* 0x000126000c1e1500 */
[----:B------:R-:W-:Y:S01]  /*1d510*/  IMAD.WIDE R124, R170, 0x2, R200 ;  /* 0x00000002aa7c7825 */ /* 0x000fe200078e02c8 */
[----:B------:R0:W4:Y:S03]  /*1d520*/  LDG.E.U16 R172, desc[UR10][R118.64] ;  /* 0x0000000a76ac7981 */ /* 0x000126000c1e1500 */
[----:B------:R-:W-:Y:S02]  /*1d530*/  IMAD.SHL.U32 R182, R182, 0x4, RZ ;  /* 0x00000004b6b67824 */ /* 0x000fe400078e00ff */
[----:B------:R-:W-:-:S04]  /*1d540*/  IMAD.WIDE R120, R114, 0x2, R198 ;  /* 0x0000000272787825 */ /* 0x000fc800078e02c6 */
[----:B0-----:R-:W-:-:S04]  /*1d550*/  IMAD.WIDE R116, R170, 0x2, R198 ;  /* 0x00000002aa747825 */ /* 0x001fc800078e02c6 */
[----:B------:R-:W-:-:S04]  /*1d560*/  IMAD.WIDE R122, R114, 0x2, R204 ;  /* 0x00000002727a7825 */ /* 0x000fc800078e02cc */
[----:B------:R-:W-:-:S04]  /*1d570*/  IMAD.WIDE R114, R114, 0x2, R202 ;  /* 0x0000000272727825 */ /* 0x000fc800078e02ca */
[----:B------:R-:W-:-:S04]  /*1d580*/  IMAD.WIDE R118, R182, 0x2, R200 ;  /* 0x00000002b6767825 */ /* 0x000fc800078e02c8 */
[----:B------:R-:W-:-:S04]  /*1d590*/  IMAD.WIDE R124, R3, 0x2, R124 ;  /* 0x00000002037c7825 */ /* 0x000fc800078e027c */
[C---:B------:R-:W-:Y:S01]  /*1d5a0*/  IMAD.WIDE R116, R3.reuse, 0x2, R116 ;  /* 0x0000000203747825 */ /* 0x040fe200078e0274 */
[----:B------:R0:W4:Y:S03]  /*1d5b0*/  LDG.E.U16 R160, desc[UR10][R124.64] ;  /* 0x0000000a7ca07981 */ /* 0x000126000c1e1500 */
[C---:B------:R-:W-:Y:S01]  /*1d5c0*/  IMAD.WIDE R120, R3.reuse, 0x2, R120 ;  /* 0x0000000203787825 */ /* 0x040fe200078e0278 */
[----:B------:R-:W4:Y:S03]  /*1d5d0*/  LDG.E.U16 R170, desc[UR10][R116.64] ;  /* 0x0000000a74aa7981 */ /* 0x000f26000c1e1500 */
[C---:B------:R-:W-:Y:S01]  /*1d5e0*/  IMAD.WIDE R114, R3.reuse, 0x2, R114 ;  /* 0x0000000203727825 */ /* 0x040fe200078e0272 */
[----:B------:R1:W4:Y:S03]  /*1d5f0*/  LDG.E.U16 R174, desc[UR10][R120.64] ;  /* 0x0000000a78ae7981 */ /* 0x000326000c1e1500 */
[----:B------:R-:W-:-:S04]  /*1d600*/  IMAD.WIDE R118, R3, 0x2, R118 ;  /* 0x0000000203767825 */ /* 0x000fc800078e0276 */
[----:B0-----:R-:W-:Y:S01]  /*1d610*/  IMAD.WIDE R124, R182, 0x2, R204 ;  /* 0x00000002b67c7825 */ /* 0x001fe200078e02cc */
[----:B------:R-:W4:Y:S03]  /*1d620*/  LDG.E.U16 R187, desc[UR10][R118.64] ;  /* 0x0000000a76bb7981 */ /* 0x000f26000c1e1500 */
[----:B-1----:R-:W-:Y:S02]  /*1d630*/  IMAD R189, R189, 0x5, RZ ;  /* 0x00000005bdbd7824 */ /* 0x002fe400078e02ff */
[----:B------:R-:W-:-:S04]  /*1d640*/  IMAD.WIDE R122, R3, 0x2, R122 ;  /* 0x00000002037a7825 */ /* 0x000fc800078e027a */
[C---:B------:R-:W-:Y:S01]  /*1d650*/  IMAD.WIDE R120, R182.reuse, 0x2, R202 ;  /* 0x00000002b6787825 */ /* 0x040fe200078e02ca */
[----:B------:R-:W4:Y:S03]  /*1d660*/  LDG.E.U16 R176, desc[UR10][R122.64] ;  /* 0x0000000a7ab07981 */ /* 0x000f26000c1e1500 */
[----:B------:R-:W-:Y:S02]  /*1d670*/  IMAD.WIDE R116, R182, 0x2, R198 ;  /* 0x00000002b6747825 */ /* 0x000fe400078e02c6 */
[----:B------:R0:W4:Y:S02]  /*1d680*/  LDG.E.U16 R182, desc[UR10][R114.64] ;  /* 0x0000000a72b67981 */ /* 0x000124000c1e1500 */
[----:B------:R-:W-:-:S04]  /*1d690*/  IMAD.WIDE R124, R3, 0x2, R124 ;  /* 0x00000002037c7825 */ /* 0x000fc800078e027c */
[----:B------:R-:W-:Y:S02]  /*1d6a0*/  IMAD.WIDE R120, R3, 0x2, R120 ;  /* 0x0000000203787825 */ /* 0x000fe400078e0278 */
[----:B------:R-:W4:Y:S02]  /*1d6b0*/  LDG.E.U16 R124, desc[UR10][R124.64] ;  /* 0x0000000a7c7c7981 */ /* 0x000f24000c1e1500 */
[----:B0-----:R-:W-:-:S04]  /*1d6c0*/  IMAD.WIDE R114, R189, 0x2, R202 ;  /* 0x00000002bd727825 */ /* 0x001fc800078e02ca */
[----:B------:R-:W-:-:S04]  /*1d6d0*/  IMAD.WIDE R122, R3, 0x2, R116 ;  /* 0x00000002037a7825 */ /* 0x000fc800078e0274 */
[----:B------:R-:W-:Y:S01]  /*1d6e0*/  IMAD.WIDE R114, R3, 0x2, R114 ;  /* 0x0000000203727825 */ /* 0x000fe200078e0272 */
[----:B------:R0:W4:Y:S03]  /*1d6f0*/  LDG.E.U16 R125, desc[UR10][R120.64] ;  /* 0x0000000a787d7981 */ /* 0x000126000c1e1500 */
[C---:B------:R-:W-:Y:S01]  /*1d700*/  IMAD.WIDE R116, R189.reuse, 0x2, R204 ;  /* 0x00000002bd747825 */ /* 0x040fe200078e02cc */
[----:B------:R1:W4:Y:S03]  /*1d710*/  LDG.E.U16 R188, desc[UR10][R122.64] ;  /* 0x0000000a7abc7981 */ /* 0x000326000c1e1500 */
[----:B0-----:R-:W-:-:S04]  /*1d720*/  IMAD.WIDE R120, R189, 0x2, R200 ;  /* 0x00000002bd787825 */ /* 0x001fc800078e02c8 */
[----:B-1----:R-:W-:Y:S02]  /*1d730*/  IMAD.WIDE R122, R189, 0x2, R198 ;  /* 0x00000002bd7a7825 */ /* 0x002fe400078e02c6 */
[----:B------:R5:W4:Y:S02]  /*1d740*/  LDG.E.U16 R189, desc[UR10][R114.64] ;  /* 0x0000000a72bd7981 */ /* 0x000b24000c1e1500 */
[C---:B-----5:R-:W-:Y:S02]  /*1d750*/  IMAD.WIDE R114, R3.reuse, 0x2, R194 ;  /* 0x0000000203727825 */ /* 0x060fe400078e02c2 */
[----:B------:R-:W5:Y:S02]  /*1d760*/  LDL.64 R194, [R1+0xbe8] ;  /* 0x000be80001c27983 */ /* 0x000f640000100a00 */
[----:B------:R-:W-:-:S04]  /*1d770*/  IMAD.WIDE R116, R3, 0x2, R116 ;  /* 0x0000000203747825 */ /* 0x000fc800078e0274 */
[----:B------:R-:W-:-:S06]  /*1d780*/  IMAD.WIDE R120, R3, 0x2, R120 ;  /* 0x0000000203787825 */ /* 0x000fcc00078e0278 */
[----:B------:R-:W4:Y:S01]  /*1d790*/  LDG.E.U16 R120, desc[UR10][R120.64] ;  /* 0x0000000a78787981 */ /* 0x000f22000c1e1500 */
[----:B--2---:R-:W-:-:S03]  /*1d7a0*/  IMAD.WIDE R118, R3, 0x2, R192 ;  /* 0x0000000203767825 */ /* 0x004fc600078e02c0 */
[----:B------:R-:W2:Y:S04]  /*1d7b0*/  LDL.64 R192, [R1+0xcd8] ;  /* 0x000cd80001c07983 */ /* 0x000ea80000100a00 */
[----:B------:R-:W4:Y:S04]  /*1d7c0*/  LDG.E.U16 R118, desc[UR10][R118.64] ;  /* 0x0000000a76767981 */ /* 0x000f28000c1e1500 */
[----:B------:R3:W4:Y:S02]  /*1d7d0*/  LDG.E.U16 R119, desc[UR10][R116.64] ;  /* 0x0000000a74777981 */ /* 0x000724000c1e1500 */
[----:B---3--:R-:W-:-:S02]  /*1d7e0*/  IMAD.WIDE R116, R3, 0x2, R190 ;  /* 0x0000000203747825 */ /* 0x008fc400078e02be */
[----:B------:R0:W3:Y:S04]  /*1d7f0*/  LDG.E.U16 R190, desc[UR10][R114.64] ;  /* 0x0000000a72be7981 */ /* 0x0000e8000c1e1500 */
[----:B------:R1:W3:Y:S01]  /*1d800*/  LDG.E.U16 R191, desc[UR10][R116.64] ;  /* 0x0000000a74bf7981 */ /* 0x0002e2000c1e1500 */
[----:B0-----:R-:W-:-:S03]  /*1d810*/  IMAD.WIDE R114, R3, 0x2, R212 ;  /* 0x0000000203727825 */ /* 0x001fc600078e02d4 */
[----:B------:R-:W3:Y:S01]  /*1d820*/  LDL.64 R212, [R1+0x1180] ;  /* 0x0011800001d47983 */ /* 0x000ee20000100a00 */
[----:B-1----:R-:W-:-:S03]  /*1d830*/  IMAD.WIDE R116, R3, 0x2, R214 ;  /* 0x0000000203747825 */ /* 0x002fc600078e02d6 */
[----:B------:R-:W3:Y:S04]  /*1d840*/  LDL.64 R214, [R1+0x1170] ;  /* 0x0011700001d67983 */ /* 0x000ee80000100a00 */
[----:B------:R0:W3:Y:S01]  /*1d850*/  LDG.E.U16 R121, desc[UR10][R114.64] ;  /* 0x0000000a72797981 */ /* 0x0000e2000c1e1500 */
[----:B------:R-:W-:-:S03]  /*1d860*/  IMAD.WIDE R122, R3, 0x2, R122 ;  /* 0x00000002037a7825 */ /* 0x000fc600078e027a */
[----:B------:R-:W3:Y:S04]  /*1d870*/  LDG.E.U16 R116, desc[UR10][R116.64] ;  /* 0x0000000a74747981 */ /* 0x000ee8000c1e1500 */
[----:B------:R-:W3:Y:S01]  /*1d880*/  LDG.E.U16 R122, desc[UR10][R122.64] ;  /* 0x0000000a7a7a7981 */ /* 0x000ee2000c1e1500 */
[----:B0-----:R-:W-:-:S03]  /*1d890*/  IMAD.WIDE R114, R3, 0x2, R216 ;  /* 0x0000000203727825 */ /* 0x001fc600078e02d8 */
[----:B------:R-:W3:Y:S04]  /*1d8a0*/  LDL.64 R216, [R1+0xc90] ;  /* 0x000c900001d87983 */ /* 0x000ee80000100a00 */
[----:B------:R0:W3:Y:S02]  /*1d8b0*/  LDG.E.U16 R117, desc[UR10][R114.64] ;  /* 0x0000000a72757981 */ /* 0x0000e4000c1e1500 */
[----:B0-----:R-:W-:-:S05]  /*1d8c0*/  IMAD.WIDE R114, R3, 0x2, R230 ;  /* 0x0000000203727825 */ /* 0x001fca00078e02e6 */
[----:B------:R2:W3:Y:S04]  /*1d8d0*/  LDG.E.U16 R123, desc[UR10][R114.64] ;  /* 0x0000000a727b7981 */ /* 0x0004e8000c1e1500 */
        /* <DEDUP_REMOVED lines=32> */
[----:B--2---:R-:W-:-:S05]  /*1dae0*/  IMAD.WIDE R114, R3, 0x2, R192 ;  /* 0x0000000203727825 */ /* 0x004fca00078e02c0 */
[----:B------:R0:W2:Y:S02]  /*1daf0*/  LDG.E.U16 R192, desc[UR10][R114.64] ;  /* 0x0000000a72c07981 */ /* 0x0000a4000c1e1500 */
[----:B0-----:R-:W-:-:S05]  /*1db00*/  IMAD.WIDE R114, R3, 0x2, R228 ;  /* 0x0000000203727825 */ /* 0x001fca00078e02e4 */
[----:B------:R5:W2:Y:S02]  /*1db10*/  LDG.E.U16 R193, desc[UR10][R114.64] ;  /* 0x0000000a72c17981 */ /* 0x000aa4000c1e1500 */
[----:B-----5:R-:W-:-:S05]  /*1db20*/  IMAD.WIDE R114, R3, 0x2, R194 ;  /* 0x0000000203727825 */ /* 0x020fca00078e02c2 */
[----:B------:R0:W5:Y:S02]  /*1db30*/  LDG.E.U16 R194, desc[UR10][R114.64] ;  /* 0x0000000a72c27981 */ /* 0x000164000c1e1500 */
[----:B0-----:R-:W-:-:S05]  /*1db40*/  IMAD.WIDE R114, R3, 0x2, R226 ;  /* 0x0000000203727825 */ /* 0x001fca00078e02e2 */
[----:B------:R0:W2:Y:S02]  /*1db50*/  LDG.E.U16 R195, desc[UR10][R114.64] ;  /* 0x0000000a72c37981 */ /* 0x0000a4000c1e1500 */
        /* <DEDUP_REMOVED lines=12> */
[----:B---3--:R-:W-:-:S05]  /*1dc20*/  IMAD.WIDE R114, R3, 0x2, R212 ;  /* 0x0000000203727825 */ /* 0x008fca00078e02d4 */
[----:B------:R0:W3:Y:S02]  /*1dc30*/  LDG.E.U16 R212, desc[UR10][R114.64] ;  /* 0x0000000a72d47981 */ /* 0x0000e4000c1e1500 */
[----:B0-----:R-:W-:-:S05]  /*1dc40*/  IMAD.WIDE R114, R3, 0x2, R218 ;  /* 0x0000000203727825 */ /* 0x001fca00078e02da */
[----:B------:R0:W2:Y:S02]  /*1dc50*/  LDG.E.U16 R213, desc[UR10][R114.64] ;  /* 0x0000000a72d57981 */ /* 0x0000a4000c1e1500 */
[----:B0-----:R-:W-:-:S05]  /*1dc60*/  IMAD.WIDE R114, R3, 0x2, R214 ;  /* 0x0000000203727825 */ /* 0x001fca00078e02d6 */
[----:B------:R0:W2:Y:S02]  /*1dc70*/  LDG.E.U16 R214, desc[UR10][R114.64] ;  /* 0x0000000a72d67981 */ /* 0x0000a4000c1e1500 */
[----:B0-----:R-:W-:Y:S01]  /*1dc80*/  IMAD.WIDE R114, R3, 0x2, R216 ;  /* 0x0000000203727825 */ /* 0x001fe200078e02d8 */
[----:B------:R-:W-:-:S05]  /*1dc90*/  LOP3.LUT R216, R197, 0x10, RZ, 0x3c, !PT ;  /* 0x00000010c5d87812 */ /* 0x000fca00078e3cff */
        /* <DEDUP_REMOVED lines=78> */
[----:B------:R4:W-:Y:S04]  /*1e180*/  STS.U16 [R77+UR9+0x20d80], R50 ;  /* 0x020d80324d007988 */ /* 0x0009e80008000409 */
[----:B------:R-:W-:Y:S04]  /*1e190*/  STS.U16 [R77+UR9+0x24d80], R49 ;  /* 0x024d80314d007988 */ /* 0x000fe80008000409 */
[----:B------:R1:W-:Y:S04]  /*1e1a0*/  STS.U16 [R77+UR9+0x28d80], R48 ;  /* 0x028d80304d007988 */ /* 0x0003e80008000409 */
[----:B------:R-:W-:Y:S04]  /*1e1b0*/  STS.U16 [R77+UR9+0x2cd80], R47 ;  /* 0x02cd802f4d007988 */ /* 0x000fe80008000409 */
[----:B0-----:R-:W2:Y:S04]  /*1e1c0*/  LDL.64 R56, [R1+0xbc0] ;  /* 0x000bc00001387983 */ /* 0x001ea80000100a00 */
[----:B-1----:R-:W3:Y:S04]  /*1e1d0*/  LDL.64 R54, [R1+0xbb8] ;  /* 0x000bb80001367983 */ /* 0x002ee80000100a00 */
[----:B------:R-:W-:Y:S04]  /*1e1e0*/  STS.U16 [R77+UR9+0x21180], R46 ;  /* 0x0211802e4d007988 */ /* 0x000fe80008000409 */
[----:B------:R-:W-:Y:S04]  /*1e1f0*/  STS.U16 [R77+UR9+0x25180], R45 ;  /* 0x0251802d4d007988 */ /* 0x000fe80008000409 */
[----:B------:R0:W-:Y:S04]  /*1e200*/  STS.U16 [R77+UR9+0x29180], R44 ;  /* 0x0291802c4d007988 */ /* 0x0001e80008000409 */
[----:B----4-:R-:W4:Y:S04]  /*1e210*/  LDL.64 R50, [R1+0xba8] ;  /* 0x000ba80001327983 */ /* 0x010f280000100a00 */
[----:B------:R-:W5:Y:S04]  /*1e220*/  LDL.64 R48, [R1+0xba0] ;  /* 0x000ba00001307983 */ /* 0x000f680000100a00 */
[----:B0-----:R-:W5:Y:S04]  /*1e230*/  LDL.64 R44, [R1+0xbb0] ;  /* 0x000bb000012c7983 */ /* 0x001f680000100a00 */
[----:B------:R-:W5:Y:S01]  /*1e240*/  LDL.64 R46, [R1+0xb98] ;  /* 0x000b9800012e7983 */ /* 0x000f620000100a00 */
[----:B------:R-:W0:Y:S03]  /*1e250*/  S2R R78, SR_TID.X ;  /* 0x00000000004e7919 */ /* 0x000e260000002100 */
[----:B------:R0:W-:Y:S04]  /*1e260*/  STS.U16 [R77+UR9+0x2d180], R43 ;  /* 0x02d1802b4d007988 */ /* 0x0001e80008000409 */
[----:B------:R1:W-:Y:S04]  /*1e270*/  STS.U16 [R77+UR9+0x21580], R39 ;  /* 0x021580274d007988 */ /* 0x0003e80008000409 */
[----:B------:R-:W5:Y:S04]  /*1e280*/  LDL.64 R52, [R1+0xc98] ;  /* 0x000c980001347983 */ /* 0x000f680000100a00 */
[----:B------:R0:W-:Y:S04]  /*1e290*/  STS.U16 [R77+UR9+0x25580], R42 ;  /* 0x0255802a4d007988 */ /* 0x0001e80008000409 */
[----:B------:R0:W-:Y:S04]  /*1e2a0*/  STS.U16 [R77+UR9+0x29580], R0 ;  /* 0x029580004d007988 */ /* 0x0001e80008000409 */
[----:B------:R-:W-:Y:S04]  /*1e2b0*/  STS.U16 [R77+UR9+0x2d580], R41 ;  /* 0x02d580294d007988 */ /* 0x000fe80008000409 */
[----:B------:R-:W5:Y:S01]  /*1e2c0*/  LDL.64 R60, [R1+0xb20] ;  /* 0x000b2000013c7983 */ /* 0x000f620000100a00 */
[----:B0-----:R-:W-:-:S03]  /*1e2d0*/  LOP3.LUT R43, R78, 0x3f, RZ, 0xc0, !PT ;  /* 0x0000003f4e2b7812 */ /* 0x001fc600078ec0ff */
[----:B------:R-:W5:Y:S01]  /*1e2e0*/  LDL.64 R58, [R1+0xb10] ;  /* 0x000b1000013a7983 */ /* 0x000f620000100a00 */
[----:B-1----:R-:W-:Y:S02]  /*1e2f0*/  LOP3.LUT R39, R78, 0x40, RZ, 0xc0, !PT ;  /* 0x000000404e277812 */ /* 0x002fe400078ec0ff */
[----:B------:R-:W-:Y:S01]  /*1e300*/  SHF.L.U32 R42, R43, 0x1, RZ ;  /* 0x000000012b2a7819 */ /* 0x000fe200000006ff */
[----:B------:R0:W-:Y:S04]  /*1e310*/  STS.U16 [R77+UR9+0x21980], R40 ;  /* 0x021980284d007988 */ /* 0x0001e80008000409 */
[----:B------:R-:W-:Y:S01]  /*1e320*/  IMAD R0, R39, 0x80, R42 ;  /* 0x0000008027007824 */ /* 0x000fe200078e022a */
[----:B------:R1:W-:Y:S04]  /*1e330*/  STS.U16 [R77+UR9+0x25980], R4 ;  /* 0x025980044d007988 */ /* 0x0003e80008000409 */
[----:B------:R-:W5:Y:S04]  /*1e340*/  LDL.64 R42, [R1+0xc88] ;  /* 0x000c8800012a7983 */ /* 0x000f680000100a00 */
[----:B0-----:R-:W5:Y:S01]  /*1e350*/  LDL.64 R40, [R1+0xb90] ;  /* 0x000b900001287983 */ /* 0x001f620000100a00 */
[----:B-1----:R-:W-:-:S03]  /*1e360*/  LOP3.LUT R4, R0, 0x40, RZ, 0x3c, !PT ;  /* 0x0000004000047812 */ /* 0x002fc600078e3cff */
[----:B------:R-:W-:Y:S04]  /*1e370*/  STS.U16 [R77+UR9+0x29980], R38 ;  /* 0x029980264d007988 */ /* 0x000fe80008000409 */
[----:B------:R-:W-:Y:S04]  /*1e380*/  STS.U16 [R77+UR9+0x2d980], R37 ;  /* 0x02d980254d007988 */ /* 0x000fe80008000409 */
[----:B------:R0:W-:Y:S04]  /*1e390*/  STS.U16 [R77+UR9+0x21d80], R11 ;  /* 0x021d800b4d007988 */ /* 0x0001e80008000409 */
        /* <DEDUP_REMOVED lines=27> */
[----:B------:R0:W-:Y:S04]  /*1e550*/  STS.U16 [R4+UR9+0x2d600], R18 ;  /* 0x02d6001204007988 */ /* 0x0001e80008000409 */
        /* <DEDUP_REMOVED lines=8> */
[----:B-1----:R-:W5:Y:S04]  /*1e5e0*/  LDL.64 R36, [R1+0xb80] ;  /* 0x000b800001247983 */ /* 0x002f680000100a00 */
[----:B------:R-:W-:Y:S04]  /*1e5f0*/  STS.U16 [R11+UR9+0x28a80], R7 ;  /* 0x028a80070b007988 */ /* 0x000fe80008000409 */
[----:B------:R2:W-:Y:S04]  /*1e600*/  STS.U16 [R11+UR9+0x2ca80], R6 ;  /* 0x02ca80060b007988 */ /* 0x0005e80008000409 */
[----:B0-----:R-:W5:Y:S04]  /*1e610*/  LDL.64 R20, [R1+0xb70] ;  /* 0x000b700001147983 */ /* 0x001f680000100a00 */
[----:B------:R-:W5:Y:S04]  /*1e620*/  LDL.64 R38, [R1+0xb88] ;  /* 0x000b880001267983 */ /* 0x000f680000100a00 */
[----:B------:R-:W5:Y:S04]  /*1e630*/  LDL.64 R18, [R1+0xc80] ;  /* 0x000c800001127983 */ /* 0x000f680000100a00 */
[----:B------:R-:W5:Y:S04]  /*1e640*/  LDL.64 R26, [R1+0xb68] ;  /* 0x000b6800011a7983 */ /* 0x000f680000100a00 */
[----:B------:R-:W5:Y:S04]  /*1e650*/  LDL.64 R24, [R1+0xb60] ;  /* 0x000b600001187983 */ /* 0x000f680000100a00 */
[----:B------:R-:W-:Y:S04]  /*1e660*/  STS.U16 [R11+UR9+0x20a80], R9 ;  /* 0x020a80090b007988 */ /* 0x000fe80008000409 */
[----:B------:R4:W-:Y:S04]  /*1e670*/  STS.U16 [R11+UR9+0x24a80], R8 ;  /* 0x024a80080b007988 */ /* 0x0009e80008000409 */
        /* <DEDUP_REMOVED lines=8> */
[----:B------:R-:W3:Y:S04]  /*1e700*/  LDL.64 R84, [R1+0xb00] ;  /* 0x000b000001547983 */ /* 0x000ee80000100a00 */
[----:B------:R-:W2:Y:S04]  /*1e710*/  LDL.64 R82, [R1+0xaf8] ;  /* 0x000af80001527983 */ /* 0x000ea80000100a00 */
[----:B------:R-:W2:Y:S04]  /*1e720*/  LDL.64 R80, [R1+0xac0] ;  /* 0x000ac00001507983 */ /* 0x000ea80000100a00 */
[----:B------:R-:W2:Y:S01]  /*1e730*/  LDL.64 R78, [R1+0xab8] ;  /* 0x000ab800014e7983 */ /* 0x000ea20000100a00 */
[----:B----4-:R-:W-:-:S03]  /*1e740*/  IMAD.WIDE R8, R3, 0x2, R50 ;  /* 0x0000000203087825 */ /* 0x010fc600078e0232 */
[----:B------:R-:W4:Y:S04]  /*1e750*/  LDL.64 R50, [R1+0xb58] ;  /* 0x000b580001327983 */ /* 0x000f280000100a00 */
[----:B------:R-:W2:Y:S01]  /*1e760*/  LDL.64 R76, [R1+0xa98] ;  /* 0x000a9800014c7983 */ /* 0x000ea20000100a00 */
[----:B-----5:R-:W-:-:S03]  /*1e770*/  IMAD.WIDE R12, R3, 0x2, R44 ;  /* 0x00000002030c7825 */ /* 0x020fc600078e022c */
[----:B------:R0:W5:Y:S04]  /*1e780*/  LDG.E.U16 R45, desc[UR10][R6.64] ;  /* 0x0000000a062d7981 */ /* 0x000168000c1e1500 */
[----:B------:R1:W2:Y:S04]  /*1e790*/  LDG.E.U16 R44, desc[UR10][R14.64] ;  /* 0x0000000a0e2c7981 */ /* 0x0002a8000c1e1500 */
[----:B------:R-:W-:Y:S01]  /*1e7a0*/  STS.U16 [R11+UR9+0x20280], R119 ;  /* 0x020280770b007988 */ /* 0x000fe20008000409 */
[----:B0-----:R-:W-:-:S03]  /*1e7b0*/  IMAD.WIDE R6, R3, 0x2, R48 ;  /* 0x0000000203067825 */ /* 0x001fc600078e0230 */
[----:B------:R-:W2:Y:S01]  /*1e7c0*/  LDL.64 R48, [R1+0xb50] ;  /* 0x000b500001307983 */ /* 0x000ea20000100a00 */
[----:B-1----:R-:W-:-:S03]  /*1e7d0*/  IMAD.WIDE R14, R3, 0x2, R46 ;  /* 0x00000002030e7825 */ /* 0x002fc600078e022e */
[----:B------:R-:W3:Y:S04]  /*1e7e0*/  LDL.64 R46, [R1+0xb48] ;  /* 0x000b4800012e7983 */ /* 0x000ee80000100a00 */
        /* <DEDUP_REMOVED lines=27> */
[----:B------:R1:W5:Y:S04]  /*1e9a0*/  LDG.E.U16 R33, desc[UR10][R12.64] ;  /* 0x0000000a0c217981 */ /* 0x000368000c1e1500 */
[----:B------:R-:W5:Y:S01]  /*1e9b0*/  LDL.64 R54, [R1+0xae8] ;  /* 0x000ae80001367983 */ /* 0x000f620000100a00 */
[----:B0-----:R-:W-:-:S03]  /*1e9c0*/  IMAD.WIDE R10, R3, 0x2, R52 ;  /* 0x00000002030a7825 */ /* 0x001fc600078e0234 */
[----:B------:R-:W5:Y:S04]  /*1e9d0*/  LDL.64 R52, [R1+0xc68] ;  /* 0x000c680001347983 */ /* 0x000f680000100a00 */
[----:B------:R0:W5:Y:S01]  /*1e9e0*/  LDG.E.U16 R32, desc[UR10][R10.64] ;  /* 0x0000000a0a207981 */ /* 0x000162000c1e1500 */
[----:B-1----:R-:W-:-:S03]  /*1e9f0*/  IMAD.WIDE R12, R3, 0x2, R42 ;  /* 0x00000002030c7825 */ /* 0x002fc600078e022a */
[----:B------:R-:W5:Y:S04]  /*1ea00*/  LDL.64 R42, [R1+0xb18] ;  /* 0x000b1800012a7983 */ /* 0x000f680000100a00 */
[----:B------:R1:W5:Y:S01]  /*1ea10*/  LDG.E.U16 R31, desc[UR10][R8.64] ;  /* 0x0000000a081f7981 */ /* 0x000362000c1e1500 */
[----:B0-----:R-:W-:-:S03]  /*1ea20*/  IMAD.WIDE R10, R3, 0x2, R40 ;  /* 0x00000002030a7825 */ /* 0x001fc600078e0228 */
[----:B------:R-:W5:Y:S04]  /*1ea30*/  LDL.64 R40, [R1+0xc78] ;  /* 0x000c780001287983 */ /* 0x000f680000100a00 */
[----:B------:R0:W5:Y:S04]  /*1ea40*/  LDG.E.U16 R29, desc[UR10][R14.64] ;  /* 0x0000000a0e1d7981 */ /* 0x000168000c1e1500 */
[----:B------:R0:W5:Y:S04]  /*1ea50*/  LDG.E.U16 R30, desc[UR10][R6.64] ;  /* 0x0000000a061e7981 */ /* 0x000168000c1e1500 */
[----:B------:R0:W5:Y:S04]  /*1ea60*/  LDG.E.U16 R28, desc[UR10][R12.64] ;  /* 0x0000000a0c1c7981 */ /* 0x000168000c1e1500 */
[----:B------:R0:W5:Y:S04]  /*1ea70*/  LDG.E.U16 R5, desc[UR10][R10.64] ;  /* 0x0000000a0a057981 */ /* 0x000168000c1e1500 */
[----:B------:R-:W5:Y:S04]  /*1ea80*/  LDL.64 R56, [R1+0xc70] ;  /* 0x000c700001387983 */ /* 0x000f680000100a00 */
[----:B------:R-:W5:Y:S04]  /*1ea90*/  LDL.64 R64, [R1+0xa90] ;  /* 0x000a900001407983 */ /* 0x000f680000100a00 */
[----:B------:R-:W5:Y:S04]  /*1eaa0*/  LDL.64 R62, [R1+0xa88] ;  /* 0x000a8800013e7983 */ /* 0x000f680000100a00 */
[----:B------:R-:W5:Y:S04]  /*1eab0*/  LDL.64 R74, [R1+0xa80] ;  /* 0x000a8000014a7983 */ /* 0x000f680000100a00 */
[----:B------:R-:W5:Y:S04]  /*1eac0*/  LDL.64 R72, [R1+0xa60] ;  /* 0x000a600001487983 */ /* 0x000f680000100a00 */
[----:B------:R-:W5:Y:S01]  /*1ead0*/  LDG.E.U16 R114, desc[UR10][R114.64] ;  /* 0x0000000a72727981 */ /* 0x000f62000c1e1500 */
[----:B-1----:R-:W-:-:S03]  /*1eae0*/  IMAD.WIDE R8, R3, 0x2, R36 ;  /* 0x0000000203087825 */ /* 0x002fc600078e0224 */
[----:B------:R-:W5:Y:S04]  /*1eaf0*/  LDL.64 R36, [R1+0xad8] ;  /* 0x000ad80001247983 */ /* 0x000f680000100a00 */
[----:B------:R-:W5:Y:S01]  /*1eb00*/  LDG.E.U16 R8, desc[UR10][R8.64] ;  /* 0x0000000a08087981 */ /* 0x000f62000c1e1500 */
[----:B0-----:R-:W-:-:S03]  /*1eb10*/  IMAD.WIDE R14, R3, 0x2, R20 ;  /* 0x00000002030e7825 */ /* 0x001fc600078e0214 */
[----:B------:R-:W5:Y:S01]  /*1eb20*/  LDL.64 R20, [R1+0xb30] ;  /* 0x000b300001147983 */ /* 0x000f620000100a00 */
[----:B------:R-:W-:-:S03]  /*1eb30*/  IMAD.WIDE R6, R3, 0x2, R38 ;  /* 0x0000000203067825 */ /* 0x000fc600078e0226 */
[----:B------:R-:W5:Y:S01]  /*1eb40*/  LDL.64 R38, [R1+0xae0] ;  /* 0x000ae00001267983 */ /* 0x000f620000100a00 */
[----:B------:R-:W-:-:S03]  /*1eb50*/  IMAD.WIDE R18, R3, 0x2, R18 ;  /* 0x0000000203127825 */ /* 0x000fc600078e0212 */
[----:B------:R-:W5:Y:S01]  /*1eb60*/  LDG.E.U16 R7, desc[UR10][R6.64] ;  /* 0x0000000a06077981 */ /* 0x000f62000c1e1500 */
[----:B------:R-:W-:-:S03]  /*1eb70*/  IMAD.WIDE R12, R3, 0x2, R26 ;  /* 0x00000002030c7825 */ /* 0x000fc600078e021a */
[----:B------:R4:W5:Y:S01]  /*1eb80*/  LDG.E.U16 R9, desc[UR10][R18.64] ;  /* 0x0000000a12097981 */ /* 0x000962000c1e1500 */
[----:B------:R-:W-:-:S03]  /*1eb90*/  IMAD.WIDE R10, R3, 0x2, R24 ;  /* 0x00000002030a7825 */ /* 0x000fc600078e0218 */
[----:B------:R-:W5:Y:S04]  /*1eba0*/  LDG.E.U16 R25, desc[UR10][R12.64] ;  /* 0x0000000a0c197981 */ /* 0x000f68000c1e1500 */
[----:B------:R2:W5:Y:S04]  /*1ebb0*/  LDG.E.U16 R24, desc[UR10][R10.64] ;  /* 0x0000000a0a187981 */ /* 0x000568000c1e1500 */
[----:B------:R0:W5:Y:S01]  /*1ebc0*/  LDG.E.U16 R26, desc[UR10][R14.64] ;  /* 0x0000000a0e1a7981 */ /* 0x000162000c1e1500 */
[----:B----4-:R-:W-:-:S03]  /*1ebd0*/  IMAD.WIDE R18, R3, 0x2, R50 ;  /* 0x0000000203127825 */ /* 0x010fc600078e0232 */
[----:B------:R-:W4:Y:S01]  /*1ebe0*/  LDL.64 R50, [R1+0xab0] ;  /* 0x000ab00001327983 */ /* 0x000f220000100a00 */
[----:B--2---:R-:W-:-:S03]  /*1ebf0*/  IMAD.WIDE R10, R3, 0x2, R48 ;  /* 0x00000002030a7825 */ /* 0x004fc600078e0230 */
[----:B------:R-:W2:Y:S01]  /*1ec00*/  LDG.E.U16 R6, desc[UR10][R18.64] ;  /* 0x0000000a12067981 */ /* 0x000ea2000c1e1500 */
[----:B---3--:R-:W-:-:S03]  /*1ec10*/  IMAD.WIDE R12, R3, 0x2, R46 ;  /* 0x00000002030c7825 */ /* 0x008fc600078e022e */
[----:B------:R-:W3:Y:S04]  /*1ec20*/  LDL.64 R48, [R1+0xaa8] ;  /* 0x000aa80001307983 */ /* 0x000ee80000100a00 */
[----:B------:R-:W2:Y:S01]  /*1ec30*/  LDL.64 R46, [R1+0xaa0] ;  /* 0x000aa000012e7983 */ /* 0x000ea20000100a00 */
[----:B------:R-:W-:-:S03]  /*1ec40*/  IMAD.WIDE R16, R3, 0x2, R16 ;  /* 0x0000000203107825 */ /* 0x000fc600078e0210 */
[----:B------:R-:W2:Y:S01]  /*1ec50*/  LDG.E.U16 R12, desc[UR10][R12.64] ;  /* 0x0000000a0c0c7981 */ /* 0x000ea2000c1e1500 */
[----:B0-----:R-:W-:-:S03]  /*1ec60*/  IMAD.WIDE R14, R3, 0x2, R22 ;  /* 0x00000002030e7825 */ /* 0x001fc600078e0216 */
[----:B------:R-:W2:Y:S01]  /*1ec70*/  LDG.E.U16 R27, desc[UR10][R16.64] ;  /* 0x0000000a101b7981 */ /* 0x000ea2000c1e1500 */
[----:B------:R-:W-:-:S03]  /*1ec80*/  IMAD.WIDE R34, R3, 0x2, R34 ;  /* 0x0000000203227825 */ /* 0x000fc600078e0222 */
[----:B------:R0:W2:Y:S04]  /*1ec90*/  LDG.E.U16 R23, desc[UR10][R14.64] ;  /* 0x0000000a0e177981 */ /* 0x0000a8000c1e1500 */
[----:B------:R-:W2:Y:S04]  /*1eca0*/  LDG.E.U16 R10, desc[UR10][R10.64] ;  /* 0x0000000a0a0a7981 */ /* 0x000ea8000c1e1500 */
[----:B------:R5:W2:Y:S01]  /*1ecb0*/  LDG.E.U16 R22, desc[UR10][R34.64] ;  /* 0x0000000a22167981 */ /* 0x000aa2000c1e1500 */
[----:B0-----:R-:W-:-:S03]  /*1ecc0*/  IMAD.WIDE R14, R3, 0x2, R60 ;  /* 0x00000002030e7825 */ /* 0x001fc600078e023c */
[----:B------:R-:W2:Y:S04]  /*1ecd0*/  LDL.64 R60, [R1+0xaf0] ;  /* 0x000af000013c7983 */ /* 0x000ea80000100a00 */
[----:B------:R-:W2:Y:S01]  /*1ece0*/  LDG.E.U16 R14, desc[UR10][R14.64] ;  /* 0x0000000a0e0e7981 */ /* 0x000ea2000c1e1500 */
[----:B-----5:R-:W-:-:S03]  /*1ecf0*/  IMAD.WIDE R34, R3, 0x2, R52 ;  /* 0x0000000203227825 */ /* 0x020fc600078e0234 */
[----:B------:R-:W5:Y:S01]  /*1ed00*/  LDL.64 R52, [R1+0xb08] ;  /* 0x000b080001347983 */ /* 0x000f620000100a00 */
[----:B------:R-:W-:-:S03]  /*1ed10*/  IMAD.WIDE R18, R3, 0x2, R42 ;  /* 0x0000000203127825 */ /* 0x000fc600078e022a */
[----:B------:R-:W5:Y:S04]  /*1ed20*/  LDL.64 R42, [R1+0xa78] ;  /* 0x000a7800012a7983 */ /* 0x000f680000100a00 */
[----:B------:R0:W5:Y:S01]  /*1ed30*/  LDG.E.U16 R11, desc[UR10][R18.64] ;  /* 0x0000000a120b7981 */ /* 0x000162000c1e1500 */
[----:B------:R-:W-:-:S03]  /*1ed40*/  IMAD.WIDE R16, R3, 0x2, R40 ;  /* 0x0000000203107825 */ /* 0x000fc600078e0228 */
[----:B------:R-:W5:Y:S04]  /*1ed50*/  LDL.64 R40, [R1+0xc60] ;  /* 0x000c600001287983 */ /* 0x000f680000100a00 */
[----:B------:R1:W5:Y:S01]  /*1ed60*/  LDG.E.U16 R13, desc[UR10][R16.64] ;  /* 0x0000000a100d7981 */ /* 0x000362000c1e1500 */
[----:B0-----:R-:W-:-:S03]  /*1ed70*/  IMAD.WIDE R18, R3, 0x2, R54 ;  /* 0x0000000203127825 */ /* 0x001fc600078e0236 */
[----:B------:R-:W5:Y:S04]  /*1ed80*/  LDL.64 R54, [R1+0xb28] ;  /* 0x000b280001367983 */ /* 0x000f680000100a00 */
[----:B------:R-:W5:Y:S01]  /*1ed90*/  LDG.E.U16 R18, desc[UR10][R18.64] ;  /* 0x0000000a12127981 */ /* 0x000f62000c1e1500 */
[----:B-1----:R-:W-:-:S03]  /*1eda0*/  IMAD.WIDE R16, R3, 0x2, R58 ;  /* 0x0000000203107825 */ /* 0x002fc600078e023a */
[----:B------:R-:W5:Y:S04]  /*1edb0*/  LDL.64 R58, [R1+0xad0] ;  /* 0x000ad000013a7983 */ /* 0x000f680000100a00 */
[----:B------:R0:W5:Y:S02]  /*1edc0*/  LDG.E.U16 R15, desc[UR10][R16.64] ;  /* 0x0000000a100f7981 */ /* 0x000164000c1e1500 */
[C---:B0-----:R-:W-:Y:S02]  /*1edd0*/  IMAD.WIDE R16, R3.reuse, 0x2, R56 ;  /* 0x0000000203107825 */ /* 0x041fe400078e0238 */
[----:B------:R-:W5:Y:S04]  /*1ede0*/  LDL.64 R56, [R1+0xac8] ;  /* 0x000ac80001387983 */ /* 0x000f680000100a00 */
[----:B------:R-:W5:Y:S01]  /*1edf0*/  LDG.E.U16 R17, desc[UR10][R16.64] ;  /* 0x0000000a10117981 */ /* 0x000f62000c1e1500 */
[----:B------:R-:W-:-:S05]  /*1ee00*/  IMAD.WIDE R36, R3, 0x2, R36 ;  /* 0x0000000203247825 */ /* 0x000fca00078e0224 */
[----:B------:R-:W5:Y:S01]  /*1ee10*/  LDG.E.U16 R16, desc[UR10][R36.64] ;  /* 0x0000000a24107981 */ /* 0x000f62000c1e1500 */
[----:B------:R-:W-:-:S04]  /*1ee20*/  IMAD.WIDE R20, R3, 0x2, R20 ;  /* 0x0000000203147825 */ /* 0x000fc800078e0214 */
[C---:B------:R-:W-:Y:S02]  /*1ee30*/  IMAD.WIDE R38, R3.reuse, 0x2, R38 ;  /* 0x0000000203267825 */ /* 0x040fe400078e0226 */
[----:B------:R-:W5:Y:S04]  /*1ee40*/  LDG.E.U16 R21, desc[UR10][R20.64] ;  /* 0x0000000a14157981 */ /* 0x000f68000c1e1500 */
[----:B------:R-:W5:Y:S04]  /*1ee50*/  LDG.E.U16 R19, desc[UR10][R38.64] ;  /* 0x0000000a26137981 */ /* 0x000f68000c1e1500 */
[----:B------:R4:W5:Y:S02]  /*1ee60*/  LDG.E.U16 R20, desc[UR10][R34.64] ;  /* 0x0000000a22147981 */ /* 0x000964000c1e1500 */
[----:B----4-:R-:W-:-:S04]  /*1ee70*/  IMAD.WIDE R34, R3, 0x2, R50 ;  /* 0x0000000203227825 */ /* 0x010fc800078e0232 */
[----:B---3--:R-:W-:-:S04]  /*1ee80*/  IMAD.WIDE R36, R3, 0x2, R48 ;  /* 0x0000000203247825 */ /* 0x008fc800078e0230 */
[C---:B--2---:R-:W-:Y:S02]  /*1ee90*/  IMAD.WIDE R38, R3.reuse, 0x2, R46 ;  /* 0x0000000203267825 */ /* 0x044fe400078e022e */
[----:B------:R0:W2:Y:S04]  /*1eea0*/  LDG.E.U16 R46, desc[UR10][R34.64] ;  /* 0x0000000a222e7981 */ /* 0x0000a8000c1e1500 */
[----:B------:R1:W3:Y:S04]  /*1eeb0*/  LDG.E.U16 R47, desc[UR10][R36.64] ;  /* 0x0000000a242f7981 */ /* 0x0002e8000c1e1500 */
[----:B------:R4:W2:Y:S01]  /*1eec0*/  LDG.E.U16 R48, desc[UR10][R38.64] ;  /* 0x0000000a26307981 */ /* 0x0008a2000c1e1500 */
[----:B0-----:R-:W-:-:S03]  /*1eed0*/  IMAD.WIDE R34, R3, 0x2, R70 ;  /* 0x0000000203227825 */ /* 0x001fc600078e0246 */
[----:B------:R-:W2:Y:S01]  /*1eee0*/  LDL.64 R70, [R1+0xa58] ;  /* 0x000a580001467983 */ /* 0x000ea20000100a00 */
[----:B-1----:R-:W-:-:S03]  /*1eef0*/  IMAD.WIDE R36, R3, 0x2, R68 ;  /* 0x0000000203247825 */ /* 0x002fc600078e0244 */
[----:B------:R-:W3:Y:S01]  /*1ef00*/  LDL.64 R68, [R1+0xa50] ;  /* 0x000a500001447983 */ /* 0x000ee20000100a00 */
[----:B----4-:R-:W-:-:S03]  /*1ef10*/  IMAD.WIDE R38, R3, 0x2, R66 ;  /* 0x0000000203267825 */ /* 0x010fc600078e0242 */
[----:B------:R-:W4:Y:S04]  /*1ef20*/  LDL.64 R66, [R1+0xa48] ;  /* 0x000a480001427983 */ /* 0x000f280000100a00 */
[----:B------:R0:W4:Y:S02]  /*1ef30*/  LDG.E.U16 R51, desc[UR10][R34.64] ;  /* 0x0000000a22337981 */ /* 0x000124000c1e1500 */
[----:B0-----:R-:W-:-:S04]  /*1ef40*/  IMAD.WIDE R34, R3, 0x2, R84 ;  /* 0x0000000203227825 */ /* 0x001fc800078e0254 */
[----:B-----5:R-:W-:-:S05]  /*1ef50*/  IMAD.WIDE R42, R3, 0x2, R42 ;  /* 0x00000002032a7825 */ /* 0x020fca00078e022a */
[----:B------:R0:W5:Y:S01]  /*1ef60*/  LDG.E.U16 R50, desc[UR10][R42.64] ;  /* 0x0000000a2a327981 */ /* 0x000162000c1e1500 */
[----:B------:R-:W-:-:S05]  /*1ef70*/  IMAD.WIDE R40, R3, 0x2, R40 ;  /* 0x0000000203287825 */ /* 0x000fca00078e0228 */
[----:B------:R1:W5:Y:S01]  /*1ef80*/  LDG.E.U16 R49, desc[UR10][R40.64] ;  /* 0x0000000a28317981 */ /* 0x000362000c1e1500 */
[----:B0-----:R-:W-:-:S03]  /*1ef90*/  IMAD.WIDE R42, R3, 0x2, R52 ;  /* 0x00000002032a7825 */ /* 0x001fc600078e0234 */
[----:B------:R0:W5:Y:S04]  /*1efa0*/  LDG.E.U16 R52, desc[UR10][R36.64] ;  /* 0x0000000a24347981 */ /* 0x000168000c1e1500 */
[----:B------:R0:W5:Y:S01]  /*1efb0*/  LDG.E.U16 R53, desc[UR10][R38.64] ;  /* 0x0000000a26357981 */ /* 0x000162000c1e1500 */
[----:B-1----:R-:W-:-:S03]  /*1efc0*/  IMAD.WIDE R40, R3, 0x2, R54 ;  /* 0x0000000203287825 */ /* 0x002fc600078e0236 */
[----:B------:R-:W5:Y:S01]  /*1efd0*/  LDG.E.U16 R55, desc[UR10][R42.64] ;  /* 0x0000000a2a377981 */ /* 0x000f62000c1e1500 */
[----:B0-----:R-:W-:-:S03]  /*1efe0*/  IMAD.WIDE R36, R3, 0x2, R82 ;  /* 0x0000000203247825 */ /* 0x001fc600078e0252 */
[----:B------:R0:W5:Y:S01]  /*1eff0*/  LDG.E.U16 R54, desc[UR10][R40.64] ;  /* 0x0000000a28367981 */ /* 0x000162000c1e1500 */
[----:B------:R-:W-:-:S04]  /*1f000*/  IMAD.WIDE R38, R3, 0x2, R60 ;  /* 0x0000000203267825 */ /* 0x000fc800078e023c */
[C---:B0-----:R-:W-:Y:S02]  /*1f010*/  IMAD.WIDE R40, R3.reuse, 0x2, R58 ;  /* 0x0000000203287825 */ /* 0x041fe400078e023a */
[----:B------:R0:W5:Y:S02]  /*1f020*/  LDG.E.U16 R58, desc[UR10][R38.64] ;  /* 0x0000000a263a7981 */ /* 0x000164000c1e1500 */
[C---:B------:R-:W-:Y:S02]  /*1f030*/  IMAD.WIDE R42, R3.reuse, 0x2, R56 ;  /* 0x00000002032a7825 */ /* 0x040fe400078e0238 */
[----:B------:R1:W5:Y:S04]  /*1f040*/  LDG.E.U16 R56, desc[UR10][R34.64] ;  /* 0x0000000a22387981 */ /* 0x000368000c1e1500 */
[----:B------:R1:W5:Y:S01]  /*1f050*/  LDG.E.U16 R57, desc[UR10][R36.64] ;  /* 0x0000000a24397981 */ /* 0x000362000c1e1500 */
[----:B0-----:R-:W-:-:S03]  /*1f060*/  IMAD.WIDE R38, R3, 0x2, R76 ;  /* 0x0000000203267825 */ /* 0x001fc600078e024c */
[----:B------:R0:W5:Y:S01]  /*1f070*/  LDG.E.U16 R59, desc[UR10][R40.64] ;  /* 0x0000000a283b7981 */ /* 0x000162000c1e1500 */
[----:B-1----:R-:W-:-:S03]  /*1f080*/  IMAD.WIDE R34, R3, 0x2, R80 ;  /* 0x0000000203227825 */ /* 0x002fc600078e0250 */
[----:B------:R1:W5:Y:S01]  /*1f090*/  LDG.E.U16 R60, desc[UR10][R42.64] ;  /* 0x0000000a2a3c7981 */ /* 0x000362000c1e1500 */
[----:B------:R-:W-:-:S03]  /*1f0a0*/  IMAD.WIDE R36, R3, 0x2, R78 ;  /* 0x0000000203247825 */ /* 0x000fc600078e024e */
[----:B------:R1:W5:Y:S01]  /*1f0b0*/  LDG.E.U16 R61, desc[UR10][R34.64] ;  /* 0x0000000a223d7981 */ /* 0x000362000c1e1500 */
[----:B0-----:R-:W-:-:S04]  /*1f0c0*/  IMAD.WIDE R40, R3, 0x2, R64 ;  /* 0x0000000203287825 */ /* 0x001fc800078e0240 */
[C---:B-1----:R-:W-:Y:S01]  /*1f0d0*/  IMAD.WIDE R42, R3.reuse, 0x2, R62 ;  /* 0x00000002032a7825 */ /* 0x042fe200078e023e */
[----:B------:R-:W5:Y:S03]  /*1f0e0*/  LDG.E.U16 R64, desc[UR10][R40.64] ;  /* 0x0000000a28407981 */ /* 0x000f66000c1e1500 */
[C---:B------:R-:W-:Y:S01]  /*1f0f0*/  IMAD.WIDE R34, R3.reuse, 0x2, R74 ;  /* 0x0000000203227825 */ /* 0x040fe200078e024a */
[----:B------:R0:W5:Y:S04]  /*1f100*/  LDG.E.U16 R62, desc[UR10][R36.64] ;  /* 0x0000000a243e7981 */ /* 0x000168000c1e1500 */
[----:B------:R2:W5:Y:S04]  /*1f110*/  LDG.E.U16 R63, desc[UR10][R38.64] ;  /* 0x0000000a263f7981 */ /* 0x000568000c1e1500 */
[----:B------:R4:W5:Y:S01]  /*1f120*/  LDG.E.U16 R65, desc[UR10][R42.64] ;  /* 0x0000000a2a417981 */ /* 0x000962000c1e1500 */
[----:B0-----:R-:W-:-:S03]  /*1f130*/  IMAD.WIDE R36, R3, 0x2, R72 ;  /* 0x0000000203247825 */ /* 0x001fc600078e0248 */
[----:B------:R-:W5:Y:S04]  /*1f140*/  LDG.E.U16 R34, desc[UR10][R34.64] ;  /* 0x0000000a22227981 */ /* 0x000f68000c1e1500 */
[----:B------:R-:W5:Y:S01]  /*1f150*/  LDG.E.U16 R36, desc[UR10][R36.64] ;  /* 0x0000000a24247981 */ /* 0x000f62000c1e1500 */
[----:B--2---:R-:W-:-:S04]  /*1f160*/  IMAD.WIDE R38, R3, 0x2, R70 ;  /* 0x0000000203267825 */ /* 0x004fc800078e0246 */
[C---:B---3--:R-:W-:Y:S02]  /*1f170*/  IMAD.WIDE R40, R3.reuse, 0x2, R68 ;  /* 0x0000000203287825 */ /* 0x048fe400078e0244 */
[----:B------:R-:W2:Y:S02]  /*1f180*/  LDG.E.U16 R38, desc[UR10][R38.64] ;  /* 0x0000000a26267981 */ /* 0x000ea4000c1e1500 */
[----:B----4-:R-:W-:Y:S02]  /*1f190*/  IMAD.WIDE R42, R3, 0x2, R66 ;  /* 0x00000002032a7825 */ /* 0x010fe400078e0242 */
[----:B------:R-:W3:Y:S04]  /*1f1a0*/  LDG.E.U16 R40, desc[UR10][R40.64] ;  /* 0x0000000a28287981 */ /* 0x000ee8000c1e1500 */
[----:B------:R-:W4:Y:S01]  /*1f1b0*/  LDG.E.U16 R42, desc[UR10][R42.64] ;  /* 0x0000000a2a2a7981 */ /* 0x000f22000c1e1500 */
[----:B------:R-:W-:-:S02]  /*1f1c0*/  UMOV UR70, 0x1 ;  /* 0x0000000100467882 */ /* 0x000fc40000000000 */
[----:B------:R-:W-:-:S04]  /*1f1d0*/  @!UP0 UIADD3 UR70, UPT, UPT, -UR70, 0x100000, URZ ;  /* 0x0010000046468890 */ /* 0x000fc8000fffe1ff */
[----:B------:R-:W-:Y:S02]  /*1f1e0*/  @!UP0 USHF.L.U32 UR71, UR70, 0xb, URZ ;  /* 0x0000000b46478899 */ /* 0x000fe400080006ff */
[----:B------:R-:W-:Y:S01]  /*1f1f0*/  @!UP0 USHF.L.U32 UR70, UR70, 0x1, URZ ;  /* 0x0000000146468899 */ /* 0x000fe200080006ff */
[C---:B------:R-:W-:Y:S02]  /*1f200*/  LOP3.LUT R4, R0.reuse, 0x60, RZ, 0x3c, !PT ;  /* 0x0000006000047812 */ /* 0x040fe400078e3cff */
[----:B------:R-:W-:Y:S01]  /*1f210*/  LOP3.LUT R0, R0, 0x70, RZ, 0x3c, !PT ;  /* 0x0000007000007812 */ /* 0x000fe200078e3cff */
[----:B------:R-:W-:Y:S02]  /*1f220*/  VOTEU.ALL UP1, P0 ;  /* 0x0000000000ff7886 */ /* 0x000fe40000020000 */
        /* <DEDUP_REMOVED lines=27> */
[----:B-----5:R0:W-:Y:S04]  /*1f3e0*/  STS.U16 [R4+UR9+0x2db00], R49 ;  /* 0x02db003104007988 */ /* 0x0201e80008000409 */
        /* <DEDUP_REMOVED lines=33> */
[----:B--2---:R0:W-:Y:S04]  /*1f600*/  STS.U16 [R0+UR9+0x25f80], R38 ;  /* 0x025f802600007988 */ /* 0x0041e80008000409 */
[----:B---3--:R0:W-:Y:S04]  /*1f610*/  STS.U16 [R0+UR9+0x29f80], R40 ;  /* 0x029f802800007988 */ /* 0x0081e80008000409 */
[----:B----4-:R0:W-:Y:S01]  /*1f620*/  STS.U16 [R0+UR9+0x2df80], R42 ;  /* 0x02df802a00007988 */ /* 0x0101e20008000409 */
[----:B------:R1:W-:Y:S06]  /*1f630*/  MEMBAR.ALL.CTA ;  /* 0x0000000000007992 */ /* 0x0003ec0000008000 */
[----:B-1----:R-:W-:Y:S04]  /*1f640*/  FENCE.VIEW.ASYNC.S ;  /* 0x00000000000073c6 */ /* 0x002fe80000000000 */
[----:B------:R-:W1:Y:S02]  /*1f650*/  FENCE.VIEW.ASYNC.S ;  /* 0x00000000000073c6 */ /* 0x000e640000000000 */
[----:B-1----:R0:W1:Y:S02]  /*1f660*/  @!UP1 SYNCS.EXCH.64 URZ, [UR9+0x40010], UR70 ;  /* 0x0400104609ff95b2 */ /* 0x0020640008000100 */
[----:B-1----:R-:W-:Y:S06]  /*1f670*/  BAR.SYNC.DEFER_BLOCKING 0x0 ;  /* 0x0000000000007b1d */ /* 0x002fec0000010000 */
[----:B0-----:R-:W-:Y:S05]  /*1f680*/  @P5 BRA `(.L_x_14) ;  /* 0x0000000c00305947 */ /* 0x001fea0003800000 */
[----:B------:R-:W2:Y:S04]  /*1f690*/  LDL R71, [R1+0xa30] ;  /* 0x000a300001477983 */ /* 0x000ea80000100800 */
[----:B------:R-:W3:Y:S04]  /*1f6a0*/  LDL R70, [R1+0xa34] ;  /* 0x000a340001467983 */ /* 0x000ee80000100800 */
[----:B------:R-:W4:Y:S04]  /*1f6b0*/  LDL.64 R76, [R1+0x7c8] ;  /* 0x0007c800014c7983 */ /* 0x000f280000100a00 */
[----:B------:R-:W5:Y:S04]  /*1f6c0*/  LDL.64 R74, [R1+0x7d0] ;  /* 0x0007d000014a7983 */ /* 0x000f680000100a00 */
[----:B------:R-:W4:Y:S04]  /*1f6d0*/  LDL.64 R68, [R1+0x7a8] ;  /* 0x0007a80001447983 */ /* 0x000f280000100a00 */
[----:B------:R-:W5:Y:S04]  /*1f6e0*/  LDL.64 R20, [R1+0x770] ;  /* 0x0007700001147983 */ /* 0x000f680000100a00 */
[----:B------:R-:W5:Y:S04]  /*1f6f0*/  LDL.64 R18, [R1+0x768] ;  /* 0x0007680001127983 */ /* 0x000f680000100a00 */
[----:B------:R-:W5:Y:S04]  /*1f700*/  LDL.64 R78, [R1+0x7a0] ;  /* 0x0007a000014e7983 */ /* 0x000f680000100a00 */
[----:B------:R-:W5:Y:S04]  /*1f710*/  LDL.64 R26, [R1+0x798] ;  /* 0x00079800011a7983 */ /* 0x000f680000100a00 */
[----:B------:R-:W5:Y:S01]  /*1f720*/  LDL.64 R72, [R1+0x790] ;  /* 0x0007900001487983 */ /* 0x000f620000100a00 */
[----:B------:R-:W-:-:S03]  /*1f730*/  ELECT P1, URZ, PT ;  /* 0x0000000000ff782f */ /* 0x000fc60003820000 */
[----:B------:R-:W5:Y:S01]  /*1f740*/  LDL.64 R24, [R1+0x788] ;  /* 0x0007880001187983 */ /* 0x000f620000100a00 */
[----:B------:R-:W-:-:S03]  /*1f750*/  MOV.SPILL R9, UR69 ;  /* 0x0000004500097c02 */ /* 0x000fc60009000f00 */
[----:B------:R-:W5:Y:S01]  /*1f760*/  LDL.64 R66, [R1+0x778] ;  /* 0x0007780001427983 */ /* 0x000f620000100a00 */
[----:B------:R-:W-:-:S03]  /*1f770*/  MOV.SPILL R10, UR68 ;  /* 0x00000044000a7c02 */ /* 0x000fc60009000f00 */
[----:B------:R-:W5:Y:S02]  /*1f780*/  LDL.64 R22, [R1+0x750] ;  /* 0x0007500001167983 */ /* 0x000f640000100a00 */
[----:B------:R-:W-:Y:S02]  /*1f790*/  @P1 IMAD.MOV.U32 R5, RZ, RZ, 0x40004040 ;  /* 0x40004040ff051424 */ /* 0x000fe400078e00ff */
[----:B------:R-:W-:Y:S01]  /*1f7a0*/  @P1 IMAD.MOV.U32 R7, RZ, RZ, 0x40004040 ;  /* 0x40004040ff071424 */ /* 0x000fe200078e00ff */
[----:B------:R-:W-:Y:S01]  /*1f7b0*/  MOV.SPILL R11, UR11 ;  /* 0x0000000b000b7c02 */ /* 0x000fe20009000f00 */
[----:B------:R-:W5:Y:S01]  /*1f7c0*/  LDL.64 R30, [R1+0x760] ;  /* 0x00076000011e7983 */ /* 0x000f620000100a00 */
[----:B------:R-:W-:Y:S02]  /*1f7d0*/  @P1 R2UR UR71, R5 ;  /* 0x00000000054712ca */ /* 0x000fe400000e0000 */
[----:B------:R-:W-:Y:S01]  /*1f7e0*/  @P1 R2UR UR73, R7 ;  /* 0x00000000074912ca */ /* 0x000fe200000e0000 */
[----:B------:R-:W-:Y:S01]  /*1f7f0*/  UMOV UR11, 0x4108490 ;  /* 0x04108490000b7882 */ /* 0x000fe20000000000 */
[----:B------:R-:W-:Y:S01]  /*1f800*/  MOV.SPILL R12, UR10 ;  /* 0x0000000a000c7c02 */ /* 0x000fe20009000f00 */
[----:B------:R-:W-:Y:S01]  /*1f810*/  UMOV UR10, 0x0 ;  /* 0x00000000000a7882 */ /* 0x000fe20000000000 */
[----:B------:R-:W-:Y:S01]  /*1f820*/  MOV.SPILL R13, UR9 ;  /* 0x00000009000d7c02 */ /* 0x000fe20009000f00 */
[----:B------:R-:W5:Y:S01]  /*1f830*/  LDL.64 R28, [R1+0x738] ;  /* 0x00073800011c7983 */ /* 0x000f620000100a00 */
[----:B------:R-:W-:-:S02]  /*1f840*/  MOV.SPILL R14, UR8 ;  /* 0x00000008000e7c02 */ /* 0x000fc40009000f00 */
[----:B------:R-:W-:Y:S01]  /*1f850*/  MOV.SPILL R0, UR67 ;  /* 0x0000004300007c02 */ /* 0x000fe20009000f00 */
[----:B------:R-:W5:Y:S01]  /*1f860*/  LDL.64 R32, [R1+0x740] ;  /* 0x0007400001207983 */ /* 0x000f620000100a00 */
[----:B--2---:R-:W-:-:S13]  /*1f870*/  R2UR UR70, R71 ;  /* 0x00000000474672ca */ /* 0x004fda00000e0000 */
[----:B------:R-:W-:Y:S01]  /*1f880*/  IMAD.U32 R4, RZ, RZ, UR70 ;  /* 0x00000046ff047e24 */ /* 0x000fe2000f8e00ff */
[----:B---3--:R-:W-:Y:S02]  /*1f890*/  R2UR UR70, R70 ;  /* 0x00000000464672ca */ /* 0x008fe400000e0000 */
[----:B----4-:R-:W-:Y:S02]  /*1f8a0*/  R2UR UR68, R76 ;  /* 0x000000004c4472ca */ /* 0x010fe400000e0000 */
[----:B------:R-:W-:-:S09]  /*1f8b0*/  R2UR UR69, R77 ;  /* 0x000000004d4572ca */ /* 0x000fd200000e0000 */
[----:B------:R-:W-:Y:S02]  /*1f8c0*/  MOV R6, UR70 ;  /* 0x0000004600067c02 */ /* 0x000fe40008000f00 */
[----:B------:R-:W-:Y:S02]  /*1f8d0*/  @P1 R2UR UR70, R4 ;  /* 0x00000000044612ca */ /* 0x000fe400000e0000 */
[----:B------:R-:W-:Y:S02]  /*1f8e0*/  @P1 R2UR UR72, R6 ;  /* 0x00000000064812ca */ /* 0x000fe400000e0000 */
[----:B-----5:R-:W-:Y:S01]  /*1f8f0*/  R2UR UR8, R74 ;  /* 0x000000004a0872ca */ /* 0x020fe200000e0000 */
[----:B------:R-:W2:Y:S01]  /*1f900*/  LDL.64 R6, [R1+0x748] ;  /* 0x0007480001067983 */ /* 0x000ea20000100a00 */
[----:B------:R-:W-:-:S09]  /*1f910*/  R2UR UR9, R75 ;  /* 0x000000004b0972ca */ /* 0x000fd200000e0000 */
[----:B------:R0:W-:Y:S02]  /*1f920*/  UTCHMMA gdesc[UR70], gdesc[UR72], tmem[UR5], tmem[UR10], idesc[UR11], !UPT ;  /* 0x00ff0a48460075ea */ /* 0x0001e4000f800005 */
[----:B0-----:R-:W-:Y:S01]  /*1f930*/  UMOV UR72, 0x0 ;  /* 0x0000000000487882 */ /* 0x001fe20000000000 */
[----:B------:R-:W-:Y:S01]  /*1f940*/  UMOV UR73, 0x4108490 ;  /* 0x0410849000497882 */ /* 0x000fe20000000000 */
[----:B------:R-:W-:Y:S01]  /*1f950*/  R2UR UR70, R68 ;  /* 0x00000000444672ca */ /* 0x000fe200000e0000 */
[----:B------:R0:W-:Y:S01]  /*1f960*/  UTCHMMA gdesc[UR68], gdesc[UR12], tmem[UR5], tmem[UR72], idesc[UR73], UPT ;  /* 0x00ff480c440075ea */ /* 0x0001e2000b800005 */
[----:B------:R-:W-:Y:S02]  /*1f970*/  R2UR UR71, R69 ;  /* 0x00000000454772ca */ /* 0x000fe400000e0000 */
[----:B0-----:R-:W-:Y:S02]  /*1f980*/  R2UR UR68, R20 ;  /* 0x00000000144472ca */ /* 0x001fe400000e0000 */
[----:B------:R-:W-:-:S02]  /*1f990*/  R2UR UR69, R21 ;  /* 0x00000000154572ca */ /* 0x000fc400000e0000 */
[----:B------:R-:W3:Y:S07]  /*1f9a0*/  LDL.64 R20, [R1+0x728] ;  /* 0x0007280001147983 */ /* 0x000eee0000100a00 */
[----:B------:R0:W-:Y:S02]  /*1f9b0*/  UTCHMMA gdesc[UR8], gdesc[UR70], tmem[UR5], tmem[UR72], idesc[UR73], UPT ;  /* 0x00ff4846080075ea */ /* 0x0001e4000b800005 */
[----:B0-----:R-:W-:Y:S02]  /*1f9c0*/  R2UR UR8, R18 ;  /* 0x00000000120872ca */ /* 0x001fe400000e0000 */
[----:B------:R-:W-:-:S02]  /*1f9d0*/  R2UR UR9, R19 ;  /* 0x00000000130972ca */ /* 0x000fc400000e0000 */
[----:B------:R-:W4:Y:S01]  /*1f9e0*/  LDL.64 R18, [R1+0x758] ;  /* 0x0007580001127983 */ /* 0x000f220000100a00 */
[----:B------:R-:W-:Y:S02]  /*1f9f0*/  MOV.SPILL R8, UR66 ;  /* 0x0000004200087c02 */ /* 0x000fe40009000f00 */
[----:B------:R-:W-:Y:S02]  /*1fa00*/  R2UR UR66, R78 ;  /* 0x000000004e4272ca */ /* 0x000fe400000e0000 */
[----:B------:R-:W-:Y:S02]  /*1fa10*/  R2UR UR67, R79 ;  /* 0x000000004f4372ca */ /* 0x000fe400000e0000 */
[----:B------:R-:W-:Y:S02]  /*1fa20*/  R2UR UR72, R26 ;  /* 0x000000001a4872ca */ /* 0x000fe400000e0000 */
[----:B------:R-:W-:Y:S02]  /*1fa30*/  R2UR UR73, R27 ;  /* 0x000000001b4972ca */ /* 0x000fe400000e0000 */
[----:B------:R-:W-:Y:S01]  /*1fa40*/  MOV.SPILL R15, UR7 ;  /* 0x00000007000f7c02 */ /* 0x000fe20009000f00 */
[----:B------:R-:W5:Y:S01]  /*1fa50*/  LDL.64 R26, [R1+0x708] ;  /* 0x00070800011a7983 */ /* 0x000f620000100a00 */
[----:B------:R-:W-:-:S02]  /*1fa60*/  MOV.SPILL R16, UR6 ;  /* 0x0000000600107c02 */ /* 0x000fc40009000f00 */
[----:B------:R-:W-:Y:S02]  /*1fa70*/  R2UR UR6, R72 ;  /* 0x00000000480672ca */ /* 0x000fe400000e0000 */
[----:B------:R-:W-:Y:S01]  /*1fa80*/  R2UR UR7, R73 ;  /* 0x00000000490772ca */ /* 0x000fe200000e0000 */
[----:B------:R-:W-:Y:S01]  /*1fa90*/  UMOV UR70, 0x0 ;  /* 0x0000000000467882 */ /* 0x000fe20000000000 */
[----:B------:R-:W-:Y:S02]  /*1faa0*/  UMOV UR71, 0x4108490 ;  /* 0x0410849000477882 */ /* 0x000fe40000000000 */
[----:B------:R-:W-:Y:S01]  /*1fab0*/  UTCHMMA gdesc[UR76], gdesc[UR66], tmem[UR5], tmem[UR70], idesc[UR71], UPT ;  /* 0x00ff46424c0075ea */ /* 0x000fe2000b800005 */
[----:B------:R0:W-:Y:S02]  /*1fac0*/  UTCHMMA gdesc[UR74], gdesc[UR72], tmem[UR5], tmem[UR70], idesc[UR71], UPT ;  /* 0x00ff46484a0075ea */ /* 0x0001e4000b800005 */
[----:B0-----:R-:W-:Y:S01]  /*1fad0*/  UMOV UR72, 0x0 ;  /* 0x0000000000487882 */ /* 0x001fe20000000000 */
[----:B------:R-:W-:-:S05]  /*1fae0*/  UMOV UR73, 0x4108490 ;  /* 0x0410849000497882 */ /* 0x000fca0000000000 */
[----:B------:R0:W-:Y:S02]  /*1faf0*/  UTCHMMA gdesc[UR14], gdesc[UR6], tmem[UR5], tmem[UR72], idesc[UR73], UPT ;  /* 0x00ff48060e0075ea */ /* 0x0001e4000b800005 */
[----:B0-----:R-:W-:Y:S02]  /*1fb00*/  R2UR UR72, R24 ;  /* 0x00000000184872ca */ /* 0x001fe400000e0000 */
[----:B------:R-:W-:Y:S02]  /*1fb10*/  R2UR UR73, R25 ;  /* 0x00000000194972ca */ /* 0x000fe400000e0000 */
[----:B------:R-:W5:Y:S01]  /*1fb20*/  LDL.64 R24, [R1+0x730] ;  /* 0x0007300001187983 */ /* 0x000f620000100a00 */
[----:B------:R-:W-:Y:S02]  /*1fb30*/  R2UR UR10, R66 ;  /* 0x00000000420a72ca */ /* 0x000fe400000e0000 */
[----:B------:R-:W-:Y:S02]  /*1fb40*/  R2UR UR11, R67 ;  /* 0x00000000430b72ca */ /* 0x000fe400000e0000 */
[----:B------:R-:W-:-:S02]  /*1fb50*/  R2UR UR6, R22 ;  /* 0x00000000160672ca */ /* 0x000fc400000e0000 */
[----:B------:R-:W-:Y:S02]  /*1fb60*/  R2UR UR7, R23 ;  /* 0x00000000170772ca */ /* 0x000fe400000e0000 */
[----:B------:R-:W5:Y:S02]  /*1fb70*/  LDL.64 R22, [R1+0x6f0] ;  /* 0x0006f00001167983 */ /* 0x000f640000100a00 */
[----:B------:R0:W-:Y:S02]  /*1fb80*/  UTCHMMA gdesc[UR16], gdesc[UR72], tmem[UR5], tmem[UR70], idesc[UR71], UPT ;  /* 0x00ff4648100075ea */ /* 0x0001e4000b800005 */
[----:B0-----:R-:W-:Y:S01]  /*1fb90*/  UMOV UR72, 0x0 ;  /* 0x0000000000487882 */ /* 0x001fe20000000000 */
[----:B------:R-:W-:Y:S02]  /*1fba0*/  UMOV UR73, 0x4108490 ;  /* 0x0410849000497882 */ /* 0x000fe40000000000 */
[----:B------:R-:W-:Y:S01]  /*1fbb0*/  UTCHMMA gdesc[UR18], gdesc[UR10], tmem[UR5], tmem[UR72], idesc[UR73], UPT ;  /* 0x00ff480a120075ea */ /* 0x000fe2000b800005 */
[----:B------:R0:W-:Y:S01]  /*1fbc0*/  UTCHMMA gdesc[UR20], gdesc[UR68], tmem[UR5], tmem[UR72], idesc[UR73], UPT ;  /* 0x00ff4844140075ea */ /* 0x0001e2000b800005 */
[----:B------:R-:W-:Y:S01]  /*1fbd0*/  UTCHMMA gdesc[UR22], gdesc[UR8], tmem[UR5], tmem[UR70], idesc[UR71], UPT ;  /* 0x00ff4608160075ea */ /* 0x000fe2000b800005 */
[----:B0-----:R-:W-:-:S02]  /*1fbe0*/  R2UR UR72, R30 ;  /* 0x000000001e4872ca */ /* 0x001fc400000e0000 */
[----:B------:R-:W-:Y:S02]  /*1fbf0*/  R2UR UR73, R31 ;  /* 0x000000001f4972ca */ /* 0x000fe400000e0000 */
[----:B------:R-:W5:Y:S11]  /*1fc00*/  LDL.64 R30, [R1+0x710] ;  /* 0x00071000011e7983 */ /* 0x000f760000100a00 */
[----:B------:R0:W-:Y:S01]  /*1fc10*/  UTCHMMA gdesc[UR24], gdesc[UR72], tmem[UR5], tmem[UR70], idesc[UR71], UPT ;  /* 0x00ff4648180075ea */ /* 0x0001e2000b800005 */
[----:B------:R-:W-:-:S02]  /*1fc20*/  R2UR UR68, R28 ;  /* 0x000000001c4472ca */ /* 0x000fc400000e0000 */
[----:B------:R-:W-:Y:S02]  /*1fc30*/  R2UR UR69, R29 ;  /* 0x000000001d4572ca */ /* 0x000fe400000e0000 */
[----:B------:R-:W5:Y:S01]  /*1fc40*/  LDL.64 R28, [R1+0x6f8] ;  /* 0x0006f800011c7983 */ /* 0x000f620000100a00 */
[----:B0-----:R-:W-:Y:S01]  /*1fc50*/  UMOV UR72, 0x0 ;  /* 0x0000000000487882 */ /* 0x001fe20000000000 */
[----:B------:R-:W-:Y:S01]  /*1fc60*/  UMOV UR73, 0x4108490 ;  /* 0x0410849000497882 */ /* 0x000fe20000000000 */
[----:B---3--:R-:W-:Y:S02]  /*1fc70*/  R2UR UR8, R20 ;  /* 0x00000000140872ca */ /* 0x008fe400000e0000 */
[----:B------:R-:W-:Y:S02]  /*1fc80*/  R2UR UR9, R21 ;  /* 0x00000000150972ca */ /* 0x000fe400000e0000 */
[----:B------:R-:W3:Y:S01]  /*1fc90*/  LDL.64 R20, [R1+0x6d0] ;  /* 0x0006d00001147983 */ /* 0x000ee20000100a00 */
[----:B----4-:R-:W-:-:S02]  /*1fca0*/  R2UR UR70, R18 ;  /* 0x00000000124672ca */ /* 0x010fc400000e0000 */
[----:B------:R-:W-:Y:S02]  /*1fcb0*/  R2UR UR71, R19 ;  /* 0x00000000134772ca */ /* 0x000fe400000e0000 */
[----:B------:R-:W4:Y:S11]  /*1fcc0*/  LDL.64 R18, [R1+0x6c0] ;  /* 0x0006c00001127983 */ /* 0x000f360000100a00 */
[----:B------:R0:W-:Y:S02]  /*1fcd0*/  UTCHMMA gdesc[UR26], gdesc[UR70], tmem[UR5], tmem[UR72], idesc[UR73], UPT ;  /* 0x00ff48461a0075ea */ /* 0x0001e4000b800005 */
[----:B0-----:R-:W-:Y:S01]  /*1fce0*/  UMOV UR70, 0x0 ;  /* 0x0000000000467882 */ /* 0x001fe20000000000 */
[----:B------:R-:W-:-:S02]  /*1fcf0*/  UMOV UR71, 0x4108490 ;  /* 0x0410849000477882 */ /* 0x000fc40000000000 */
[----:B------:R2:W-:Y:S02]  /*1fd00*/  UTCHMMA gdesc[UR28], gdesc[UR6], tmem[UR5], tmem[UR70], idesc[UR71], UPT ;  /* 0x00ff46061c0075ea */ /* 0x0005e4000b800005 */
[----:B--2---:R-:W-:Y:S02]  /*1fd10*/  R2UR UR70, R6 ;  /* 0x00000000064672ca */ /* 0x004fe400000e0000 */
[----:B------:R-:W-:Y:S02]  /*1fd20*/  R2UR UR71, R7 ;  /* 0x00000000074772ca */ /* 0x000fe400000e0000 */
[----:B------:R-:W2:Y:S01]  /*1fd30*/  LDL.64 R6, [R1+0x6e8] ;  /* 0x0006e80001067983 */ /* 0x000ea20000100a00 */
[----:B------:R-:W-:Y:S02]  /*1fd40*/  R2UR UR10, R32 ;  /* 0x00000000200a72ca */ /* 0x000fe400000e0000 */
[----:B------:R-:W-:Y:S02]  /*1fd50*/  R2UR UR11, R33 ;  /* 0x00000000210b72ca */ /* 0x000fe400000e0000 */
[----:B-----5:R-:W-:-:S02]  /*1fd60*/  R2UR UR6, R26 ;  /* 0x000000001a0672ca */ /* 0x020fc400000e0000 */
[----:B------:R-:W-:Y:S02]  /*1fd70*/  R2UR UR7, R27 ;  /* 0x000000001b0772ca */ /* 0x000fe400000e0000 */
[----:B------:R-:W5:Y:S02]  /*1fd80*/  LDL.64 R26, [R1+0x6e0] ;  /* 0x0006e000011a7983 */ /* 0x000f640000100a00 */
[----:B------:R-:W-:Y:S05]  /*1fd90*/  UTCHMMA gdesc[UR30], gdesc[UR70], tmem[UR5], tmem[UR72], idesc[UR73], UPT ;  /* 0x00ff48461e0075ea */ /* 0x000fea000b800005 */
[----:B------:R0:W-:Y:S02]  /*1fda0*/  UTCHMMA gdesc[UR32], gdesc[UR10], tmem[UR5], tmem[UR72], idesc[UR73], UPT ;  /* 0x00ff480a200075ea */ /* 0x0001e4000b800005 */
[----:B0-----:R-:W-:-:S02]  /*1fdb0*/  R2UR UR72, R24 ;  /* 0x00000000184872ca */ /* 0x001fc400000e0000 */
[----:B------:R-:W-:Y:S02]  /*1fdc0*/  R2UR UR73, R25 ;  /* 0x00000000194972ca */ /* 0x000fe400000e0000 */
[----:B------:R-:W5:Y:S01]  /*1fdd0*/  LDL.64 R24, [R1+0x6d8] ;  /* 0x0006d80001187983 */ /* 0x000f620000100a00 */
[----:B------:R-:W-:Y:S02]  /*1fde0*/  R2UR UR10, R22 ;  /* 0x00000000160a72ca */ /* 0x000fe400000e0000 */
[----:B------:R-:W-:Y:S02]  /*1fdf0*/  R2UR UR11, R23 ;  /* 0x00000000170b72ca */ /* 0x000fe400000e0000 */
[----:B------:R-:W5:Y:S01]  /*1fe00*/  LDL.64 R22, [R1+0x6c8] ;  /* 0x0006c80001167983 */ /* 0x000f620000100a00 */
[----:B------:R-:W-:Y:S01]  /*1fe10*/  UMOV UR70, 0x0 ;  /* 0x0000000000467882 */ /* 0x000fe20000000000 */
[----:B------:R-:W-:Y:S02]  /*1fe20*/  UMOV UR71, 0x4108490 ;  /* 0x0410849000477882 */ /* 0x000fe40000000000 */
[----:B------:R-:W-:Y:S02]  /*1fe30*/  UTCHMMA gdesc[UR34], gdesc[UR68], tmem[UR5], tmem[UR70], idesc[UR71], UPT ;  /* 0x00ff4644220075ea */ /* 0x000fe4000b800005 */
[----:B------:R0:W-:Y:S02]  /*1fe40*/  UTCHMMA gdesc[UR36], gdesc[UR72], tmem[UR5], tmem[UR70], idesc[UR71], UPT ;  /* 0x00ff4648240075ea */ /* 0x0001e4000b800005 */
[----:B0-----:R-:W-:Y:S01]  /*1fe50*/  UMOV UR72, 0x0 ;  /* 0x0000000000487882 */ /* 0x001fe20000000000 */
[----:B------:R-:W-:-:S02]  /*1fe60*/  UMOV UR73, 0x4108490 ;  /* 0x0410849000497882 */ /* 0x000fc40000000000 */
[----:B------:R0:W-:Y:S02]  /*1fe70*/  UTCHMMA gdesc[UR38], gdesc[UR8], tmem[UR5], tmem[UR72], idesc[UR73], UPT ;  /* 0x00ff4808260075ea */ /* 0x0001e4000b800005 */
[----:B0-----:R-:W-:Y:S02]  /*1fe80*/  R2UR UR72, R30 ;  /* 0x000000001e4872ca */ /* 0x001fe400000e0000 */
[----:B------:R-:W-:-:S13]  /*1fe90*/  R2UR UR73, R31 ;  /* 0x000000001f4972ca */ /* 0x000fda00000e0000 */
[----:B------:R0:W-:Y:S02]  /*1fea0*/  UTCHMMA gdesc[UR40], gdesc[UR72], tmem[UR5], tmem[UR70], idesc[UR71], UPT ;  /* 0x00ff4648280075ea */ /* 0x0001e4000b800005 */
[----:B0-----:R-:W-:Y:S01]  /*1feb0*/  UMOV UR72, 0x0 ;  /* 0x0000000000487882 */ /* 0x001fe20000000000 */
[----:B------:R-:W-:Y:S02]  /*1fec0*/  UMOV UR73, 0x4108490 ;  /* 0x0410849000497882 */ /* 0x000fe40000000000 */
[----:B------:R4:W-:Y:S01]  /*1fed0*/  UTCHMMA gdesc[UR42], gdesc[UR6], tmem[UR5], tmem[UR72], idesc[UR73], UPT ;  /* 0x00ff48062a0075ea */ /* 0x0009e2000b800005 */
[----:B------:R-:W-:Y:S02]  /*1fee0*/  R2UR.FILL UR66, R8 ;  /* 0x00000000084272ca */ /* 0x000fe400004e0000 */
[----:B------:R-:W-:Y:S02]  /*1fef0*/  R2UR.FILL UR69, R9 ;  /* 0x00000000094572ca */ /* 0x000fe400004e0000 */
[----:B------:R-:W-:Y:S01]  /*1ff00*/  R2UR UR70, R28 ;  /* 0x000000001c4672ca */ /* 0x000fe200000e0000 */
[----:B------:R-:W5:Y:S01]  /*1ff10*/  LDL.64 R8, [R1+0x6a8] ;  /* 0x0006a80001087983 */ /* 0x000f620000100a00 */
[----:B------:R-:W-:-:S02]  /*1ff20*/  R2UR UR71, R29 ;  /* 0x000000001d4772ca */ /* 0x000fc400000e0000 */
[----:B------:R-:W-:Y:S02]  /*1ff30*/  R2UR.FILL UR67, R0 ;  /* 0x00000000004372ca */ /* 0x000fe400004e0000 */
[----:B------:R-:W5:Y:S09]  /*1ff40*/  LDL R0, [R1+0x1190] ;  /* 0x0011900001007983 */ /* 0x000f720000100800 */
[----:B------:R2:W-:Y:S01]  /*1ff50*/  UTCHMMA gdesc[UR44], gdesc[UR70], tmem[UR5], tmem[UR72], idesc[UR73], UPT ;  /* 0x00ff48462c0075ea */ /* 0x0005e2000b800005 */
[----:B---3--:R-:W-:-:S02]  /*1ff60*/  R2UR UR8, R20 ;  /* 0x00000000140872ca */ /* 0x008fc400000e0000 */
[----:B------:R-:W-:Y:S02]  /*1ff70*/  R2UR UR9, R21 ;  /* 0x00000000150972ca */ /* 0x000fe400000e0000 */
[----:B------:R-:W3:Y:S01]  /*1ff80*/  LDL.64 R20, [R1+0x6b8] ;  /* 0x0006b80001147983 */ /* 0x000ee20000100a00 */
[----:B----4-:R-:W-:Y:S02]  /*1ff90*/  R2UR UR6, R18 ;  /* 0x00000000120672ca */ /* 0x010fe400000e0000 */
[----:B------:R-:W-:Y:S02]  /*1ffa0*/  R2UR UR7, R19 ;  /* 0x00000000130772ca */ /* 0x000fe400000e0000 */
[----:B------:R-:W4:Y:S01]  /*1ffb0*/  LDL.64 R18, [R1+0x6b0] ;  /* 0x0006b00001127983 */ /* 0x000f220000100a00 */
[----:B--2---:R-:W-:Y:S02]  /*1ffc0*/  R2UR UR72, R6 ;  /* 0x00000000064872ca */ /* 0x004fe400000e0000 */
[----:B------:R-:W-:-:S02]  /*1ffd0*/  R2UR UR73, R7 ;  /* 0x00000000074972ca */ /* 0x000fc400000e0000 */
[----:B------:R-:W2:Y:S01]  /*1ffe0*/  LDL.64 R6, [R1+0x6a0] ;  /* 0x0006a00001067983 */ /* 0x000ea20000100a00 */
[----:B------:R-:W-:Y:S01]  /*1fff0*/  UMOV UR70, 0x0 ;  /* 0x0000000000467882 */ /* 0x000fe20000000000 */
[----:B------:R-:W-:Y:S02]  /*20000*/  UMOV UR71, 0x4108490 ;  /* 0x0410849000477882 */ /* 0x000fe40000000000 */
[----:B------:R-:W-:Y:S07]  /*20010*/  UTCHMMA gdesc[UR46], gdesc[UR10], tmem[UR5], tmem[UR70], idesc[UR71], UPT ;  /* 0x00ff460a2e0075ea */ /* 0x000fee000b800005 */
[----:B------:R5:W-:Y:S02]  /*20020*/  UTCHMMA gdesc[UR48], gdesc[UR72], tmem[UR5], tmem[UR70], idesc[UR71], UPT ;  /* 0x00ff4648300075ea */ /* 0x000be4000b800005 */
[----:B-----5:R-:W-:-:S02]  /*20030*/  R2UR UR70, R26 ;  /* 0x000000001a4672ca */ /* 0x020fc400000e0000 */
[----:B------:R-:W-:Y:S01]  /*20040*/  R2UR UR71, R27 ;  /* 0x000000001b4772ca */ /* 0x000fe200000e0000 */
[----:B------:R-:W-:Y:S01]  /*20050*/  UMOV UR72, 0x0 ;  /* 0x0000000000487882 */ /* 0x000fe20000000000 */
[----:B------:R-:W-:-:S11]  /*20060*/  UMOV UR73, 0x4108490 ;  /* 0x0410849000497882 */ /* 0x000fd60000000000 */
[----:B------:R0:W-:Y:S02]  /*20070*/  UTCHMMA gdesc[UR50], gdesc[UR70], tmem[UR5], tmem[UR72], idesc[UR73], UPT ;  /* 0x00ff4846320075ea */ /* 0x0001e4000b800005 */
[----:B0-----:R-:W-:Y:S02]  /*20080*/  R2UR UR72, R24 ;  /* 0x00000000184872ca */ /* 0x001fe400000e0000 */
[----:B------:R-:W-:Y:S01]  /*20090*/  R2UR UR73, R25 ;  /* 0x00000000194972ca */ /* 0x000fe200000e0000 */
[----:B------:R-:W-:Y:S01]  /*200a0*/  UMOV UR70, 0x0 ;  /* 0x0000000000467882 */ /* 0x000fe20000000000 */
[----:B------:R-:W-:-:S11]  /*200b0*/  UMOV UR71, 0x4108490 ;  /* 0x0410849000477882 */ /* 0x000fd60000000000 */
[----:B------:R0:W-:Y:S02]  /*200c0*/  UTCHMMA gdesc[UR52], gdesc[UR72], tmem[UR5], tmem[UR70], idesc[UR71], UPT ;  /* 0x00ff4648340075ea */ /* 0x0001e4000b800005 */
[----:B0-----:R-:W-:Y:S02]  /*200d0*/  R2UR UR70, R22 ;  /* 0x00000000164672ca */ /* 0x001fe400000e0000 */
[----:B------:R-:W-:Y:S01]  /*200e0*/  R2UR UR71, R23 ;  /* 0x00000000174772ca */ /* 0x000fe200000e0000 */
[----:B------:R-:W-:Y:S01]  /*200f0*/  UMOV UR72, 0x0 ;  /* 0x0000000000487882 */ /* 0x000fe20000000000 */
[----:B------:R-:W-:Y:S02]  /*20100*/  UMOV UR73, 0x4108490 ;  /* 0x0410849000497882 */ /* 0x000fe40000000000 */
[----:B------:R-:W-:Y:S09]  /*20110*/  UTCHMMA gdesc[UR54], gdesc[UR8], tmem[UR5], tmem[UR72], idesc[UR73], UPT ;  /* 0x00ff4808360075ea */ /* 0x000ff2000b800005 */
[----:B------:R0:W-:Y:S02]  /*20120*/  UTCHMMA gdesc[UR56], gdesc[UR70], tmem[UR5], tmem[UR72], idesc[UR73], UPT ;  /* 0x00ff4846380075ea */ /* 0x0001e4000b800005 */
[----:B0-----:R-:W-:Y:S01]  /*20130*/  UMOV UR70, 0x0 ;  /* 0x0000000000467882 */ /* 0x001fe20000000000 */
[----:B------:R-:W-:-:S02]  /*20140*/  UMOV UR71, 0x4108490 ;  /* 0x0410849000477882 */ /* 0x000fc40000000000 */
[----:B------:R0:W-:Y:S01]  /*20150*/  UTCHMMA gdesc[UR58], gdesc[UR6], tmem[UR5], tmem[UR70], idesc[UR71], UPT ;  /* 0x00ff46063a0075ea */ /* 0x0001e2000b800005 */
[----:B------:R-:W-:Y:S01]  /*20160*/  IMAD.MOV.U32 R5, RZ, RZ, RZ ;  /* 0x000000ffff057224 */ /* 0x000fe200078e00ff */
[----:B------:R-:W-:-:S04]  /*20170*/  IADD3 R4, PT, PT, R0, 0x40010, RZ ;  /* 0x0004001000047810 */ /* 0x000fc80007ffe0ff */
[----:B------:R-:W-:Y:S02]  /*20180*/  @P1 MOV R4, R4 ;  /* 0x0000000400041202 */ /* 0x000fe40000000f00 */
[----:B------:R-:W-:Y:S02]  /*20190*/  R2UR.FILL UR68, R10 ;  /* 0x000000000a4472ca */ /* 0x000fe400004e0000 */
[----:B------:R-:W-:Y:S02]  /*201a0*/  R2UR.FILL UR11, R11 ;  /* 0x000000000b0b72ca */ /* 0x000fe400004e0000 */
[----:B------:R-:W-:Y:S02]  /*201b0*/  R2UR.FILL UR10, R12 ;  /* 0x000000000c0a72ca */ /* 0x000fe400004e0000 */
[----:B------:R-:W-:Y:S02]  /*201c0*/  R2UR.FILL UR9, R13 ;  /* 0x000000000d0972ca */ /* 0x000fe400004e0000 */
[----:B------:R-:W-:-:S02]  /*201d0*/  R2UR.FILL UR8, R14 ;  /* 0x000000000e0872ca */ /* 0x000fc400004e0000 */
[----:B0-----:R-:W-:Y:S02]  /*201e0*/  R2UR.FILL UR7, R15 ;  /* 0x000000000f0772ca */ /* 0x001fe400004e0000 */
[----:B------:R-:W-:Y:S02]  /*201f0*/  R2UR.FILL UR6, R16 ;  /* 0x00000000100672ca */ /* 0x000fe400004e0000 */
[----:B---3--:R-:W-:Y:S02]  /*20200*/  R2UR UR72, R20 ;  /* 0x00000000144872ca */ /* 0x008fe400000e0000 */
[----:B------:R-:W-:-:S13]  /*20210*/  R2UR UR73, R21 ;  /* 0x00000000154972ca */ /* 0x000fda00000e0000 */
[----:B------:R4:W-:Y:S02]  /*20220*/  UTCHMMA gdesc[UR60], gdesc[UR72], tmem[UR5], tmem[UR70], idesc[UR71], UPT ;  /* 0x00ff46483c0075ea */ /* 0x0009e4000b800005 */
[----:B----4-:R-:W-:Y:S02]  /*20230*/  R2UR UR70, R18 ;  /* 0x00000000124672ca */ /* 0x010fe400000e0000 */
        /* <DEDUP_REMOVED lines=9> */
[----:B--2---:R-:W-:Y:S02]  /*202d0*/  R2UR UR70, R6 ;  /* 0x00000000064672ca */ /* 0x004fe400000e0000 */
[----:B------:R-:W-:Y:S01]  /*202e0*/  R2UR UR71, R7 ;  /* 0x00000000074772ca */ /* 0x000fe200000e0000 */
[----:B------:R-:W-:Y:S01]  /*202f0*/  UMOV UR72, 0x0 ;  /* 0x0000000000487882 */ /* 0x000fe20000000000 */
[----:B------:R-:W-:-:S11]  /*20300*/  UMOV UR73, 0x4108490 ;  /* 0x0410849000497882 */ /* 0x000fd60000000000 */
[----:B------:R0:W-:Y:S02]  /*20310*/  UTCHMMA gdesc[UR66], gdesc[UR70], tmem[UR5], tmem[UR72], idesc[UR73], UPT ;  /* 0x00ff4846420075ea */ /* 0x0001e4000b800005 */
[----:B0-----:R-:W-:-:S13]  /*20320*/  @P1 R2UR UR70, R4 ;  /* 0x00000000044612ca */ /* 0x001fda00000e0000 */
[----:B------:R0:W-:Y:S01]  /*20330*/  UTCBAR [UR70], URZ ;  /* 0x000000ff460073e9 */ /* 0x0001e200080000ff */
[----:B------:R-:W-:Y:S01]  /*20340*/  NOP ;  /* 0x0000000000007918 */ /* 0x000fe20000000000 */
.L_x_14:
[----:B------:R-:W1:Y:S01]  /*20350*/  SYNCS.PHASECHK.TRANS64.TRYWAIT P1, [UR9+0x40010], RZ ;  /* 0x040010ffff0075a7 */ /* 0x000e620008021109 */
[----:B------:R-:W2:Y:S01]  /*20360*/  LDC R37, c[0x0][0x3a8] ;  /* 0x0000ea00ff257b82 */ /* 0x000ea20000000800 */
[----:B-1----:R-:W-:Y:S05]  /*20370*/  @!P1 BRA `(.L_x_15) ;  /* 0x0000010000609947 */ /* 0x002fea0003800000 */
.L_x_24:
[----:B------:R-:W-:Y:S01]  /*20380*/  BAR.SYNC.DEFER_BLOCKING 0x0 ;  /* 0x0000000000007b1d */ /* 0x000fe20000010000 */
[----:B------:R-:W-:-:S05]  /*20390*/  IMAD.U32 R186, R186, -0x80000000, RZ ;  /* 0x80000000baba7824 */ /* 0x000fca00078e00ff */
[----:B------:R-:W-:Y:S01]  /*203a0*/  LDTM.16dp32bit_t0_t15.x32 R4, tmem[UR7+0x100] ;  /* 0x00010007000479ee */ /* 0x000fe20008a80000 */
[----:B------:R-:W1:Y:S01]  /*203b0*/  LDTM.16dp32bit_t16_t31.x32 R4, tmem[UR7+0x120] ;  /* 0x00012007000479ee */ /* 0x000e620008aa0000 */
[----:B------:R-:W3:Y:S01]  /*203c0*/  @!P0 SYNCS.CCTL.IV [UR9+0x40010] ;  /* 0x04001000ff0089b1 */ /* 0x000ee20008000009 */
[----:B------:R-:W-:Y:S01]  /*203d0*/  NOP ;  /* 0x0000000000007918 */ /* 0x000fe20000000000 */
[-C--:B-12---:R-:W-:Y:S01]  /*203e0*/  FMUL R38, R4, R37.reuse ;  /* 0x0000002504267220 */ /* 0x086fe20000400000 */
[-C--:B------:R-:W-:Y:S01]  /*203f0*/  FMUL R39, R5, R37.reuse ;  /* 0x0000002505277220 */ /* 0x080fe20000400000 */
[-C--:B------:R-:W-:Y:S01]  /*20400*/  FMUL R40, R6, R37.reuse ;  /* 0x0000002506287220 */ /* 0x080fe20000400000 */
[-C--:B------:R-:W-:Y:S01]  /*20410*/  FMUL R36, R7, R37.reuse ;  /* 0x0000002507247220 */ /* 0x080fe20000400000 */
[----:B------:R-:W-:Y:S01]  /*20420*/  FMUL R0, R8, R37 ;  /* 0x0000002508007220 */ /* 0x000fe20000400000 */
[----:B---3--:R-:W1:Y:S02]  /*20430*/  SYNCS.PHASECHK.TRANS64.TRYWAIT P1, [UR6], R186 ;  /* 0x000000baff0075a7 */ /* 0x008e640008021106 */
        /* <DEDUP_REMOVED lines=40> */
[----:B------:R-:W-:-:S03]  /*206c0*/  FMUL R36, R35, R37 ;  /* 0x0000002523247220 */ /* 0x000fc60000400000 */
[----:B------:R-:W-:-:S04]  /*206d0*/  FMNMX3 R0, R0, R39, R40, !PT ;  /* 0x0000002700007276 */ /* 0x000fc80007800028 */
[----:B------:R-:W-:-:S05]  /*206e0*/  FMNMX R0, R36, R0, !PT ;  /* 0x0000000024007209 */ /* 0x000fca0007800000 */
[----:B------:R-:W2:Y:S02]  /*206f0*/  SHFL.BFLY PT, R244, R0, 0x10, 0x1f ;  /* 0x0e001f0000f47f89 */ /* 0x000ea400000e0000 */
[----:B--2---:R-:W-:-:S05]  /*20700*/  FMNMX3 R244, R0, R244, R240, !PT ;  /* 0x000000f400f47276 */ /* 0x004fca00078000f0 */
[-CC-:B------:R-:W-:Y:S01]  /*20710*/  FFMA R4, R4, R37.reuse, -R244.reuse ;  /* 0x0000002504047223 */ /* 0x180fe200000008f4 */
[-CC-:B------:R-:W-:Y:S01]  /*20720*/  FFMA R5, R5, R37.reuse, -R244.reuse ;  /* 0x0000002505057223 */ /* 0x180fe200000008f4 */
[-CC-:B------:R-:W-:Y:S01]  /*20730*/  FFMA R6, R6, R37.reuse, -R244.reuse ;  /* 0x0000002506067223 */ /* 0x180fe200000008f4 */
[-CC-:B------:R-:W-:Y:S01]  /*20740*/  FFMA R7, R7, R37.reuse, -R244.reuse ;  /* 0x0000002507077223 */ /* 0x180fe200000008f4 */
[----:B------:R-:W-:Y:S01]  /*20750*/  FMUL R4, R4, 1.4426950216293334961 ;  /* 0x3fb8aa3b04047820 */ /* 0x000fe20000400000 */
[----:B------:R-:W-:Y:S01]  /*20760*/  FMUL R0, R5, 1.4426950216293334961 ;  /* 0x3fb8aa3b05007820 */ /* 0x000fe20000400000 */
[----:B------:R-:W-:Y:S01]  /*20770*/  FMUL R5, R6, 1.4426950216293334961 ;  /* 0x3fb8aa3b06057820 */ /* 0x000fe20000400000 */
[----:B------:R-:W-:Y:S01]  /*20780*/  FMUL R7, R7, 1.4426950216293334961 ;  /* 0x3fb8aa3b07077820 */ /* 0x000fe20000400000 */
[-CC-:B------:R-:W-:Y:S01]  /*20790*/  FFMA R8, R8, R37.reuse, -R244.reuse ;  /* 0x0000002508087223 */ /* 0x180fe200000008f4 */
[-CC-:B------:R-:W-:Y:S01]  /*207a0*/  FFMA R9, R9, R37.reuse, -R244.reuse ;  /* 0x0000002509097223 */ /* 0x180fe200000008f4 */
[----:B------:R-:W-:Y:S01]  /*207b0*/  MUFU.EX2 R4, R4 ;  /* 0x0000000400047308 */ /* 0x000fe20000000800 */
[-CC-:B------:R-:W-:Y:S01]  /*207c0*/  FFMA R10, R10, R37.reuse, -R244.reuse ;  /* 0x000000250a0a7223 */ /* 0x180fe200000008f4 */
[----:B------:R-:W-:Y:S01]  /*207d0*/  FMUL R6, R8, 1.4426950216293334961 ;  /* 0x3fb8aa3b08067820 */ /* 0x000fe20000400000 */
[-CC-:B------:R-:W-:Y:S01]  /*207e0*/  FFMA R12, R12, R37.reuse, -R244.reuse ;  /* 0x000000250c0c7223 */ /* 0x180fe200000008f4 */
[-CC-:B------:R-:W-:Y:S01]  /*207f0*/  FFMA R14, R14, R37.reuse, -R244.reuse ;  /* 0x000000250e0e7223 */ /* 0x180fe200000008f4 */
[-CC-:B------:R-:W-:Y:S01]  /*20800*/  FFMA R16, R16, R37.reuse, -R244.reuse ;  /* 0x0000002510107223 */ /* 0x180fe200000008f4 */
[----:B------:R-:W-:Y:S01]  /*20810*/  FMUL R9, R9, 1.4426950216293334961 ;  /* 0x3fb8aa3b09097820 */ /* 0x000fe20000400000 */
[----:B------:R-:W-:Y:S01]  /*20820*/  FMUL R8, R10, 1.4426950216293334961 ;  /* 0x3fb8aa3b0a087820 */ /* 0x000fe20000400000 */
[----:B------:R-:W2:Y:S01]  /*20830*/  MUFU.EX2 R0, R0 ;  /* 0x0000000000007308 */ /* 0x000ea20000000800 */
[-CC-:B------:R-:W-:Y:S01]  /*20840*/  FFMA R18, R18, R37.reuse, -R244.reuse ;  /* 0x0000002512127223 */ /* 0x180fe200000008f4 */
[----:B------:R-:W-:Y:S01]  /*20850*/  FMUL R10, R12, 1.4426950216293334961 ;  /* 0x3fb8aa3b0c0a7820 */ /* 0x000fe20000400000 */
[-CC-:B------:R-:W-:Y:S01]  /*20860*/  FFMA R20, R20, R37.reuse, -R244.reuse ;  /* 0x0000002514147223 */ /* 0x180fe200000008f4 */
[----:B------:R-:W-:Y:S01]  /*20870*/  FMUL R12, R14, 1.4426950216293334961 ;  /* 0x3fb8aa3b0e0c7820 */ /* 0x000fe20000400000 */
[-CC-:B------:R-:W-:Y:S01]  /*20880*/  FFMA R22, R22, R37.reuse, -R244.reuse ;  /* 0x0000002516167223 */ /* 0x180fe200000008f4 */
[----:B------:R-:W-:Y:S01]  /*20890*/  FMUL R14, R16, 1.4426950216293334961 ;  /* 0x3fb8aa3b100e7820 */ /* 0x000fe20000400000 */
[-CC-:B------:R-:W-:Y:S01]  /*208a0*/  FFMA R11, R11, R37.reuse, -R244.reuse ;  /* 0x000000250b0b7223 */ /* 0x180fe200000008f4 */
[----:B------:R-:W3:Y:S01]  /*208b0*/  MUFU.EX2 R5, R5 ;  /* 0x0000000500057308 */ /* 0x000ee20000000800 */
[----:B------:R-:W-:Y:S01]  /*208c0*/  FMUL R16, R18, 1.4426950216293334961 ;  /* 0x3fb8aa3b12107820 */ /* 0x000fe20000400000 */
[----:B------:R-:W-:Y:S01]  /*208d0*/  FMUL R18, R20, 1.4426950216293334961 ;  /* 0x3fb8aa3b14127820 */ /* 0x000fe20000400000 */
[----:B------:R-:W-:Y:S01]  /*208e0*/  FMUL R20, R22, 1.4426950216293334961 ;  /* 0x3fb8aa3b16147820 */ /* 0x000fe20000400000 */
[----:B------:R-:W-:Y:S01]  /*208f0*/  FMUL R11, R11, 1.4426950216293334961 ;  /* 0x3fb8aa3b0b0b7820 */ /* 0x000fe20000400000 */
[-CC-:B------:R-:W-:Y:S01]  /*20900*/  FFMA R13, R13, R37.reuse, -R244.reuse ;  /* 0x000000250d0d7223 */ /* 0x180fe200000008f4 */
[-CC-:B------:R-:W-:Y:S01]  /*20910*/  FFMA R15, R15, R37.reuse, -R244.reuse ;  /* 0x000000250f0f7223 */ /* 0x180fe200000008f4 */
[-C--:B------:R-:W-:Y:S01]  /*20920*/  FFMA R17, R17, R37.reuse, -R244 ;  /* 0x0000002511117223 */ /* 0x080fe200000008f4 */
[----:B------:R-:W4:Y:S01]  /*20930*/  MUFU.EX2 R7, R7 ;  /* 0x0000000700077308 */ /* 0x000f220000000800 */
[----:B--2---:R-:W-:Y:S01]  /*20940*/  FADD R22, R4, R0 ;  /* 0x0000000004167221 */ /* 0x004fe20000000000 */
[----:B------:R-:W-:Y:S01]  /*20950*/  FMUL R13, R13, 1.4426950216293334961 ;  /* 0x3fb8aa3b0d0d7820 */ /* 0x000fe20000400000 */
[----:B------:R-:W-:Y:S01]  /*20960*/  FMUL R15, R15, 1.4426950216293334961 ;  /* 0x3fb8aa3b0f0f7820 */ /* 0x000fe20000400000 */
[----:B------:R-:W-:Y:S01]  /*20970*/  FMUL R17, R17, 1.4426950216293334961 ;  /* 0x3fb8aa3b11117820 */ /* 0x000fe20000400000 */
[-CC-:B------:R-:W-:Y:S01]  /*20980*/  FFMA R19, R19, R37.reuse, -R244.reuse ;  /* 0x0000002513137223 */ /* 0x180fe200000008f4 */
[-CC-:B------:R-:W-:Y:S01]  /*20990*/  FFMA R21, R21, R37.reuse, -R244.reuse ;  /* 0x0000002515157223 */ /* 0x180fe200000008f4 */
[-C--:B------:R-:W-:Y:S01]  /*209a0*/  FFMA R23, R23, R37.reuse, -R244 ;  /* 0x0000002517177223 */ /* 0x080fe200000008f4 */
[----:B------:R-:W2:Y:S01]  /*209b0*/  MUFU.EX2 R6, R6 ;  /* 0x0000000600067308 */ /* 0x000ea20000000800 */
[----:B---3--:R-:W-:Y:S01]  /*209c0*/  FADD R22, R5, R22 ;  /* 0x0000001605167221 */ /* 0x008fe20000000000 */
[----:B------:R-:W-:Y:S01]  /*209d0*/  FMUL R19, R19, 1.4426950216293334961 ;  /* 0x3fb8aa3b13137820 */ /* 0x000fe20000400000 */
[----:B------:R-:W-:Y:S01]  /*209e0*/  FMUL R21, R21, 1.4426950216293334961 ;  /* 0x3fb8aa3b15157820 */ /* 0x000fe20000400000 */
[----:B------:R-:W-:Y:S01]  /*209f0*/  FMUL R23, R23, 1.4426950216293334961 ;  /* 0x3fb8aa3b17177820 */ /* 0x000fe20000400000 */
[-CC-:B------:R-:W-:Y:S01]  /*20a00*/  FFMA R24, R24, R37.reuse, -R244.reuse ;  /* 0x0000002518187223 */ /* 0x180fe200000008f4 */
[-CC-:B------:R-:W-:Y:S01]  /*20a10*/  FFMA R25, R25, R37.reuse, -R244.reuse ;  /* 0x0000002519197223 */ /* 0x180fe200000008f4 */
[-C--:B------:R-:W-:Y:S01]  /*20a20*/  FFMA R26, R26, R37.reuse, -R244 ;  /* 0x000000251a1a7223 */ /* 0x080fe200000008f4 */
[----:B------:R-:W3:Y:S01]  /*20a30*/  MUFU.EX2 R9, R9 ;  /* 0x0000000900097308 */ /* 0x000ee20000000800 */
[----:B----4-:R-:W-:Y:S01]  /*20a40*/  FADD R22, R7, R22 ;  /* 0x0000001607167221 */ /* 0x010fe20000000000 */
[----:B------:R-:W-:Y:S01]  /*20a50*/  FMUL R24, R24, 1.4426950216293334961 ;  /* 0x3fb8aa3b18187820 */ /* 0x000fe20000400000 */
[----:B------:R-:W-:Y:S01]  /*20a60*/  FMUL R25, R25, 1.4426950216293334961 ;  /* 0x3fb8aa3b19197820 */ /* 0x000fe20000400000 */
[-CC-:B------:R-:W-:Y:S01]  /*20a70*/  FFMA R27, R27, R37.reuse, -R244.reuse ;  /* 0x000000251b1b7223 */ /* 0x180fe200000008f4 */
[-CC-:B------:R-:W-:Y:S01]  /*20a80*/  FFMA R28, R28, R37.reuse, -R244.reuse ;  /* 0x000000251c1c7223 */ /* 0x180fe200000008f4 */
[-CC-:B------:R-:W-:Y:S01]  /*20a90*/  FFMA R29, R29, R37.reuse, -R244.reuse ;  /* 0x000000251d1d7223 */ /* 0x180fe200000008f4 */
[-C--:B------:R-:W-:Y:S01]  /*20aa0*/  FFMA R30, R30, R37.reuse, -R244 ;  /* 0x000000251e1e7223 */ /* 0x080fe200000008f4 */
[----:B------:R-:W4:Y:S01]  /*20ab0*/  MUFU.EX2 R8, R8 ;  /* 0x0000000800087308 */ /* 0x000f220000000800 */
[----:B--2---:R-:W-:Y:S01]  /*20ac0*/  FADD R36, R6, R22 ;  /* 0x0000001606247221 */ /* 0x004fe20000000000 */
[----:B------:R-:W-:Y:S01]  /*20ad0*/  FMUL R27, R27, 1.4426950216293334961 ;  /* 0x3fb8aa3b1b1b7820 */ /* 0x000fe20000400000 */
[-CC-:B------:R-:W-:Y:S01]  /*20ae0*/  FFMA R32, R32, R37.reuse, -R244.reuse ;  /* 0x0000002520207223 */ /* 0x180fe200000008f4 */
[----:B------:R-:W-:Y:S01]  /*20af0*/  FMUL R29, R29, 1.4426950216293334961 ;  /* 0x3fb8aa3b1d1d7820 */ /* 0x000fe20000400000 */
[-CC-:B------:R-:W-:Y:S01]  /*20b00*/  FFMA R31, R31, R37.reuse, -R244.reuse ;  /* 0x000000251f1f7223 */ /* 0x180fe200000008f4 */
[-CC-:B------:R-:W-:Y:S01]  /*20b10*/  FFMA R33, R33, R37.reuse, -R244.reuse ;  /* 0x0000002521217223 */ /* 0x180fe200000008f4 */
[----:B------:R-:W-:Y:S01]  /*20b20*/  FFMA R35, R35, R37, -R244 ;  /* 0x0000002523237223 */ /* 0x000fe200000008f4 */
[----:B------:R-:W2:Y:S01]  /*20b30*/  MUFU.EX2 R11, R11 ;  /* 0x0000000b000b7308 */ /* 0x000ea20000000800 */
[----:B---3--:R-:W-:Y:S01]  /*20b40*/  FADD R36, R9, R36 ;  /* 0x0000002409247221 */ /* 0x008fe20000000000 */
[----:B------:R-:W-:Y:S01]  /*20b50*/  FMUL R31, R31, 1.4426950216293334961 ;  /* 0x3fb8aa3b1f1f7820 */ /* 0x000fe20000400000 */
[----:B------:R-:W-:Y:S01]  /*20b60*/  FMUL R33, R33, 1.4426950216293334961 ;  /* 0x3fb8aa3b21217820 */ /* 0x000fe20000400000 */
[----:B------:R-:W-:-:S04]  /*20b70*/  FMUL R35, R35, 1.4426950216293334961 ;  /* 0x3fb8aa3b23237820 */ /* 0x000fc80000400000 */
[----:B------:R-:W3:Y:S01]  /*20b80*/  MUFU.EX2 R10, R10 ;  /* 0x0000000a000a7308 */ /* 0x000ee20000000800 */
[----:B----4-:R-:W-:-:S07]  /*20b90*/  FADD R36, R8, R36 ;  /* 0x0000002408247221 */ /* 0x010fce0000000000 */
[----:B------:R-:W4:Y:S01]  /*20ba0*/  MUFU.EX2 R13, R13 ;  /* 0x0000000d000d7308 */ /* 0x000f220000000800 */
[----:B--2---:R-:W-:-:S07]  /*20bb0*/  FADD R36, R11, R36 ;  /* 0x000000240b247221 */ /* 0x004fce0000000000 */
[----:B------:R-:W2:Y:S01]  /*20bc0*/  MUFU.EX2 R12, R12 ;  /* 0x0000000c000c7308 */ /* 0x000ea20000000800 */
[----:B---3--:R-:W-:-:S07]  /*20bd0*/  FADD R36, R10, R36 ;  /* 0x000000240a247221 */ /* 0x008fce0000000000 */
        /* <DEDUP_REMOVED lines=18> */
[----:B------:R3:W5:Y:S01]  /*20d00*/  MUFU.EX2 R22, R24 ;  /* 0x0000001800167308 */ /* 0x0007620000000800 */
[----:B----4-:R-:W-:-:S07]  /*20d10*/  FADD R36, R20, R36 ;  /* 0x0000002414247221 */ /* 0x010fce0000000000 */
[----:B------:R-:W4:Y:S01]  /*20d20*/  MUFU.EX2 R25, R25 ;  /* 0x0000001900197308 */ /* 0x000f220000000800 */
[----:B---3--:R-:W-:Y:S01]  /*20d30*/  FMUL R24, R26, 1.4426950216293334961 ;  /* 0x3fb8aa3b1a187820 */ /* 0x008fe20000400000 */
[----:B------:R-:W-:Y:S01]  /*20d40*/  FMUL R26, R28, 1.4426950216293334961 ;  /* 0x3fb8aa3b1c1a7820 */ /* 0x000fe20000400000 */
[----:B--2---:R-:W-:Y:S01]  /*20d50*/  FADD R36, R23, R36 ;  /* 0x0000002417247221 */ /* 0x004fe20000000000 */
[----:B------:R-:W-:Y:S01]  /*20d60*/  FMUL R28, R30, 1.4426950216293334961 ;  /* 0x3fb8aa3b1e1c7820 */ /* 0x000fe20000400000 */
[----:B------:R-:W-:-:S03]  /*20d70*/  FMUL R30, R32, 1.4426950216293334961 ;  /* 0x3fb8aa3b201e7820 */ /* 0x000fc60000400000 */
[----:B------:R-:W2:Y:S01]  /*20d80*/  MUFU.EX2 R24, R24 ;  /* 0x0000001800187308 */ /* 0x000ea20000000800 */
[----:B-----5:R-:W-:Y:S01]  /*20d90*/  FADD R32, R22, R36 ;  /* 0x0000002416207221 */ /* 0x020fe20000000000 */
[----:B------:R-:W-:-:S04]  /*20da0*/  FFMA R36, R34, R37, -R244 ;  /* 0x0000002522247223 */ /* 0x000fc800000008f4 */
[----:B------:R-:W-:Y:S02]  /*20db0*/  FMUL R36, R36, 1.4426950216293334961 ;  /* 0x3fb8aa3b24247820 */ /* 0x000fe40000400000 */
[----:B------:R-:W3:Y:S01]  /*20dc0*/  MUFU.EX2 R27, R27 ;  /* 0x0000001b001b7308 */ /* 0x000ee20000000800 */
[----:B----4-:R-:W-:-:S07]  /*20dd0*/  FADD R32, R25, R32 ;  /* 0x0000002019207221 */ /* 0x010fce0000000000 */
[----:B------:R-:W4:Y:S01]  /*20de0*/  MUFU.EX2 R26, R26 ;  /* 0x0000001a001a7308 */ /* 0x000f220000000800 */
[----:B--2---:R-:W-:-:S07]  /*20df0*/  FADD R32, R24, R32 ;  /* 0x0000002018207221 */ /* 0x004fce0000000000 */
[----:B------:R-:W2:Y:S01]  /*20e00*/  MUFU.EX2 R29, R29 ;  /* 0x0000001d001d7308 */ /* 0x000ea20000000800 */
[----:B---3--:R-:W-:-:S07]  /*20e10*/  FADD R32, R27, R32 ;  /* 0x000000201b207221 */ /* 0x008fce0000000000 */
[----:B------:R-:W3:Y:S08]  /*20e20*/  MUFU.EX2 R28, R28 ;  /* 0x0000001c001c7308 */ /* 0x000ef00000000800 */
[----:B------:R-:W5:Y:S08]  /*20e30*/  MUFU.EX2 R31, R31 ;  /* 0x0000001f001f7308 */ /* 0x000f700000000800 */
[----:B------:R-:W0:Y:S08]  /*20e40*/  MUFU.EX2 R30, R30 ;  /* 0x0000001e001e7308 */ /* 0x000e300000000800 */
[----:B------:R4:W0:Y:S02]  /*20e50*/  MUFU.EX2 R34, R33 ;  /* 0x0000002100227308 */ /* 0x0008240000000800 */
[----:B----4-:R-:W-:-:S06]  /*20e60*/  FADD R33, R26, R32 ;  /* 0x000000201a217221 */ /* 0x010fcc0000000000 */
[----:B------:R3:W4:Y:S01]  /*20e70*/  MUFU.EX2 R32, R36 ;  /* 0x0000002400207308 */ /* 0x0007220000000800 */
[----:B--2---:R-:W-:-:S04]  /*20e80*/  FADD R33, R29, R33 ;  /* 0x000000211d217221 */ /* 0x004fc80000000000 */
[----:B---3--:R-:W-:-:S03]  /*20e90*/  FADD R36, R28, R33 ;  /* 0x000000211c247221 */ /* 0x008fc60000000000 */
[----:B------:R-:W2:Y:S01]  /*20ea0*/  MUFU.EX2 R33, R35 ;  /* 0x0000002300217308 */ /* 0x000ea20000000800 */
[----:B-----5:R-:W-:-:S04]  /*20eb0*/  FADD R36, R31, R36 ;  /* 0x000000241f247221 */ /* 0x020fc80000000000 */
[----:B0-----:R-:W-:-:S04]  /*20ec0*/  FADD R36, R30, R36 ;  /* 0x000000241e247221 */ /* 0x001fc80000000000 */
[----:B------:R-:W-:-:S04]  /*20ed0*/  FADD R36, R34, R36 ;  /* 0x0000002422247221 */ /* 0x000fc80000000000 */
[----:B----4-:R-:W-:-:S04]  /*20ee0*/  FADD R36, R32, R36 ;  /* 0x0000002420247221 */ /* 0x010fc80000000000 */
[----:B--2---:R-:W-:-:S05]  /*20ef0*/  FADD R242, R33, R36 ;  /* 0x0000002421f27221 */ /* 0x004fca0000000000 */
[----:B------:R0:W2:Y:S01]  /*20f00*/  SHFL.BFLY PT, R249, R242, 0x10, 0x1f ;  /* 0x0e001f00f2f97f89 */ /* 0x0000a200000e0000 */
[----:B-1----:R-:W-:Y:S05]  /*20f10*/  @!P1 BRA `(.L_x_16) ;  /* 0x000000f400849947 */ /* 0x002fea0003800000 */
.L_x_25:
[----:B------:R-:W3:Y:S04]  /*20f20*/  LDL.64 R48, [R1+0xa28] ;  /* 0x000a280001307983 */ /* 0x000ee80000100a00 */
[----:B------:R-:W4:Y:S04]  /*20f30*/  LDL.64 R46, [R1+0xa08] ;  /* 0x000a0800012e7983 */ /* 0x000f280000100a00 */
[----:B--2---:R-:W2:Y:S04]  /*20f40*/  LDL.64 R44, [R1+0x948] ;  /* 0x00094800012c7983 */ /* 0x004ea80000100a00 */
[----:B------:R-:W2:Y:S04]  /*20f50*/  LDL.64 R50, [R1+0x8c8] ;  /* 0x0008c80001327983 */ /* 0x000ea80000100a00 */
        /* <DEDUP_REMOVED lines=8> */
[----:B------:R-:W-:Y:S04]  /*20fe0*/  STL [R1+0x11c8], R245 ;  /* 0x0011c8f501007387 */ /* 0x000fe80000100800 */
[----:B------:R-:W-:Y:S04]  /*20ff0*/  STL [R1+0x11c4], R249 ;  /* 0x0011c4f901007387 */ /* 0x000fe80000100800 */
[----:B------:R-:W-:Y:S04]  /*21000*/  STL [R1+0x11c0], R242 ;  /* 0x0011c0f201007387 */ /* 0x000fe80000100800 */
[----:B------:R-:W-:Y:S04]  /*21010*/  STL [R1+0x11bc], R247 ;  /* 0x0011bcf701007387 */ /* 0x000fe80000100800 */
[----:B------:R-:W-:Y:S04]  /*21020*/  STL [R1+0x11b8], R205 ;  /* 0x0011b8cd01007387 */ /* 0x000fe80000100800 */
[----:B------:R-:W-:Y:S04]  /*21030*/  STL [R1+0x11b4], R204 ;  /* 0x0011b4cc01007387 */ /* 0x000fe80000100800 */
[----:B------:R-:W-:Y:S04]  /*21040*/  STL [R1+0x11b0], R203 ;  /* 0x0011b0cb01007387 */ /* 0x000fe80000100800 */
[----:B------:R1:W-:Y:S04]  /*21050*/  STL [R1+0x11ac], R202 ;  /* 0x0011acca01007387 */ /* 0x0003e80000100800 */
[----:B------:R-:W-:Y:S04]  /*21060*/  STL [R1+0x11a8], R201 ;  /* 0x0011a8c901007387 */ /* 0x000fe80000100800 */
[----:B------:R0:W-:Y:S04]  /*21070*/  STL [R1+0x11a4], R200 ;  /* 0x0011a4c801007387 */ /* 0x0001e80000100800 */
[----:B------:R-:W-:Y:S04]  /*21080*/  STL [R1+0x11a0], R199 ;  /* 0x0011a0c701007387 */ /* 0x000fe80000100800 */
[----:B------:R0:W-:Y:S04]  /*21090*/  STL [R1+0x119c], R198 ;  /* 0x00119cc601007387 */ /* 0x0001e80000100800 */
[----:B------:R-:W-:Y:S04]  /*210a0*/  STL [R1+0x1198], R197 ;  /* 0x001198c501007387 */ /* 0x000fe80000100800 */
[----:B------:R0:W-:Y:S04]  /*210b0*/  STL [R1+0x1194], R3 ;  /* 0x0011940301007387 */ /* 0x0001e80000100800 */
        /* <DEDUP_REMOVED lines=17> */
[----:B-1----:R-:W2:Y:S04]  /*211d0*/  LDL.64 R202, [R1+0x8b8] ;  /* 0x0008b80001ca7983 */ /* 0x002ea80000100a00 */
[----:B0-----:R-:W2:Y:S04]  /*211e0*/  LDL.64 R200, [R1+0x898] ;  /* 0x0008980001c87983 */ /* 0x001ea80000100a00 */
[----:B------:R-:W2:Y:S04]  /*211f0*/  LDL.64 R198, [R1+0x878] ;  /* 0x0008780001c67983 */ /* 0x000ea80000100a00 */
[----:B------:R-:W2:Y:S04]  /*21200*/  LDL.64 R242, [R1+0x818] ;  /* 0x0008180001f27983 */ /* 0x000ea80000100a00 */
[----:B------:R-:W2:Y:S04]  /*21210*/  LDL.64 R246, [R1+0x7f8] ;  /* 0x0007f80001f67983 */ /* 0x000ea80000100a00 */
[----:B------:R-:W2:Y:S04]  /*21220*/  LDL.64 R204, [R1+0x7d8] ;  /* 0x0007d80001cc7983 */ /* 0x000ea80000100a00 */
[----:B------:R-:W2:Y:S04]  /*21230*/  LDL.64 R248, [R1+0x270] ;  /* 0x0002700001f87983 */ /* 0x000ea80000100a00 */
[----:B------:R-:W2:Y:S01]  /*21240*/  LDL.64 R250, [R1+0xa10] ;  /* 0x000a100001fa7983 */ /* 0x000ea20000100a00 */
[----:B---3--:R-:W-:-:S03]  /*21250*/  IMAD.WIDE R238, R2, 0x2, R48 ;  /* 0x0000000202ee7825 */ /* 0x008fc600078e0230 */
[----:B------:R-:W3:Y:S01]  /*21260*/  LDL.64 R48, [R1+0x8a8] ;  /* 0x0008a80001307983 */ /* 0x000ee20000100a00 */
[----:B----4-:R-:W-:-:S03]  /*21270*/  IMAD.WIDE R234, R2, 0x2, R46 ;  /* 0x0000000202ea7825 */ /* 0x010fc600078e022e */
[----:B------:R-:W4:Y:S01]  /*21280*/  LDL.64 R46, [R1+0x888] ;  /* 0x00088800012e7983 */ /* 0x000f220000100a00 */
[----:B--2---:R-:W-:-:S03]  /*21290*/  IMAD.WIDE R210, R2, 0x2, R44 ;  /* 0x0000000202d27825 */ /* 0x004fc600078e022c */
[----:B------:R-:W2:Y:S01]  /*212a0*/  LDL.64 R44, [R1+0x7e8] ;  /* 0x0007e800012c7983 */ /* 0x000ea20000100a00 */
[----:B------:R-:W-:-:S03]  /*212b0*/  IMAD.WIDE R184, R2, 0x2, R50 ;  /* 0x0000000202b87825 */ /* 0x000fc600078e0232 */
        /* <DEDUP_REMOVED lines=16> */
[----:B------:R-:W2:Y:S04]  /*213c0*/  LDL.64 R52, [R1+0x688] ;  /* 0x0006880001347983 */ /* 0x000ea80000100a00 */
[----:B------:R-:W2:Y:S04]  /*213d0*/  LDG.E.U16 R184, desc[UR10][R184.64] ;  /* 0x0000000ab8b87981 */ /* 0x000ea8000c1e1500 */
        /* <DEDUP_REMOVED lines=10> */
[----:B------:R-:W2:Y:S01]  /*21480*/  LDG.E.U16 R238, desc[UR10][R238.64] ;  /* 0x0000000aeeee7981 */ /* 0x000ea2000c1e1500 */
[----:B---3--:R-:W-:-:S03]  /*21490*/  IMAD.WIDE R180, R2, 0x2, R48 ;  /* 0x0000000202b47825 */ /* 0x008fc600078e0230 */
[----:B------:R-:W3:Y:S01]  /*214a0*/  LDL.64 R48, [R1+0x648] ;  /* 0x0006480001307983 */ /* 0x000ee20000100a00 */
[----:B----4-:R-:W-:-:S03]  /*214b0*/  IMAD.WIDE R176, R2, 0x2, R46 ;  /* 0x0000000202b07825 */ /* 0x010fc600078e022e */
[----:B------:R-:W4:Y:S01]  /*214c0*/  LDL.64 R46, [R1+0x628] ;  /* 0x00062800012e7983 */ /* 0x000f220000100a00 */
[----:B--2---:R-:W-:-:S03]  /*214d0*/  IMAD.WIDE R156, R2, 0x2, R44 ;  /* 0x00000002029c7825 */ /* 0x004fc600078e022c */
[----:B------:R-:W2:Y:S01]  /*214e0*/  LDL.64 R44, [R1+0x588] ;  /* 0x00058800012c7983 */ /* 0x000ea20000100a00 */
[----:B------:R-:W-:-:S03]  /*214f0*/  IMAD.WIDE R144, R2, 0x2, R50 ;  /* 0x0000000202907825 */ /* 0x000fc600078e0232 */
[----:B------:R-:W2:Y:S04]  /*21500*/  LDL.64 R50, [R1+0x4e8] ;  /* 0x0004e80001327983 */ /* 0x000ea80000100a00 */
[----:B------:R-:W2:Y:S01]  /*21510*/  LDG.E.U16 R144, desc[UR10][R144.64] ;  /* 0x0000000a90907981 */ /* 0x000ea2000c1e1500 */
        /* <DEDUP_REMOVED lines=14> */
[----:B------:R-:W2:Y:S01]  /*21600*/  LDG.E.U16 R146, desc[UR10][R146.64] ;  /* 0x0000000a92927981 */ /* 0x000ea2000c1e1500 */
[----:B------:R-:W-:-:S03]  /*21610*/  IMAD.WIDE R142, R2, 0x2, R132 ;  /* 0x00000002028e7825 */ /* 0x000fc600078e0284 */
        /* <DEDUP_REMOVED lines=15> */
[----:B------:R-:W2:Y:S04]  /*21710*/  LDG.E.U16 R140, desc[UR10][R140.64] ;  /* 0x0000000a8c8c7981 */ /* 0x000ea8000c1e1500 */
[----:B------:R0:W2:Y:S04]  /*21720*/  LDG.E.U16 R109, desc[UR10][R44.64] ;  /* 0x0000000a2c6d7981 */ /* 0x0000a8000c1e1500 */
[----:B------:R-:W2:Y:S01]  /*21730*/  LDG.E.U16 R138, desc[UR10][R138.64] ;  /* 0x0000000a8a8a7981 */ /* 0x000ea2000c1e1500 */
[----:B0-----:R-:W-:-:S03]  /*21740*/  IMAD.WIDE R44, R2, 0x2, R50 ;  /* 0x00000002022c7825 */ /* 0x001fc600078e0232 */
[----:B------:R-:W2:Y:S01]  /*21750*/  LDL.64 R50, [R1+0x388] ;  /* 0x0003880001327983 */ /* 0x000ea20000100a00 */
[----:B------:R-:W-:-:S03]  /*21760*/  IMAD.WIDE R40, R2, 0x2, R40 ;  /* 0x0000000202287825 */ /* 0x000fc600078e0228 */
[----:B------:R-:W2:Y:S01]  /*21770*/  LDG.E.U16 R104, desc[UR10][R44.64] ;  /* 0x0000000a2c687981 */ /* 0x000ea2000c1e1500 */
[----:B------:R-:W-:-:S03]  /*21780*/  IMAD.WIDE R42, R2, 0x2, R42 ;  /* 0x00000002022a7825 */ /* 0x000fc600078e022a */
[----:B------:R0:W2:Y:S01]  /*21790*/  LDG.E.U16 R112, desc[UR10][R40.64] ;  /* 0x0000000a28707981 */ /* 0x0000a2000c1e1500 */
[----:B------:R-:W-:-:S03]  /*217a0*/  IMAD.WIDE R36, R2, 0x2, R36 ;  /* 0x0000000202247825 */ /* 0x000fc600078e0224 */
[----:B------:R1:W2:Y:S04]  /*217b0*/  LDG.E.U16 R113, desc[UR10][R42.64] ;  /* 0x0000000a2a717981 */ /* 0x0002a8000c1e1500 */
[----:B------:R1:W2:Y:S01]  /*217c0*/  LDG.E.U16 R110, desc[UR10][R36.64] ;  /* 0x0000000a246e7981 */ /* 0x0002a2000c1e1500 */
[----:B0-----:R-:W-:-:S03]  /*217d0*/  IMAD.WIDE R40, R2, 0x2, R58 ;  /* 0x0000000202287825 */ /* 0x001fc600078e023a */
[----:B------:R-:W2:Y:S01]  /*217e0*/  LDL.64 R58, [R1+0x3e8] ;  /* 0x0003e800013a7983 */ /* 0x000ea20000100a00 */
[----:B-1----:R-:W-:-:S03]  /*217f0*/  IMAD.WIDE R42, R2, 0x2, R60 ;  /* 0x00000002022a7825 */ /* 0x002fc600078e023c */
[----:B------:R-:W2:Y:S01]  /*21800*/  LDG.E.U16 R107, desc[UR10][R40.64] ;  /* 0x0000000a286b7981 */ /* 0x000ea2000c1e1500 */
[----:B------:R-:W-:-:S03]  /*21810*/  IMAD.WIDE R36, R2, 0x2, R56 ;  /* 0x0000000202247825 */ /* 0x000fc600078e0238 */
[----:B------:R-:W2:Y:S04]  /*21820*/  LDL.64 R60, [R1+0x408] ;  /* 0x00040800013c7983 */ /* 0x000ea80000100a00 */
[----:B------:R-:W2:Y:S04]  /*21830*/  LDG.E.U16 R105, desc[UR10][R36.64] ;  /* 0x0000000a24697981 */ /* 0x000ea8000c1e1500 */
[----:B------:R-:W2:Y:S01]  /*21840*/  LDL.64 R56, [R1+0x3a8] ;  /* 0x0003a80001387983 */ /* 0x000ea20000100a00 */
[----:B------:R-:W-:-:S03]  /*21850*/  IMAD.WIDE R38, R2, 0x2, R38 ;  /* 0x0000000202267825 */ /* 0x000fc600078e0226 */
[----:B------:R0:W2:Y:S04]  /*21860*/  LDG.E.U16 R108, desc[UR10][R42.64] ;  /* 0x0000000a2a6c7981 */ /* 0x0000a8000c1e1500 */
[----:B------:R1:W2:Y:S01]  /*21870*/  LDG.E.U16 R111, desc[UR10][R38.64] ;  /* 0x0000000a266f7981 */ /* 0x0002a2000c1e1500 */
[----:B0-----:R-:W-:-:S03]  /*21880*/  IMAD.WIDE R42, R2, 0x2, R54 ;  /* 0x00000002022a7825 */ /* 0x001fc600078e0236 */
[----:B------:R-:W2:Y:S01]  /*21890*/  LDL.64 R54, [R1+0x368] ;  /* 0x0003680001367983 */ /* 0x000ea20000100a00 */
[----:B-1----:R-:W-:-:S03]  /*218a0*/  IMAD.WIDE R38, R2, 0x2, R64 ;  /* 0x0000000202267825 */ /* 0x002fc600078e0240 */
[----:B------:R0:W2:Y:S04]  /*218b0*/  LDG.E.U16 R103, desc[UR10][R42.64] ;  /* 0x0000000a2a677981 */ /* 0x0000a8000c1e1500 */
[----:B------:R-:W2:Y:S04]  /*218c0*/  LDL.64 R64, [R1+0x3c8] ;  /* 0x0003c80001407983 */ /* 0x000ea80000100a00 */
[----:B------:R1:W2:Y:S01]  /*218d0*/  LDG.E.U16 R106, desc[UR10][R38.64] ;  /* 0x0000000a266a7981 */ /* 0x0002a2000c1e1500 */
[----:B0-----:R-:W-:-:S03]  /*218e0*/  IMAD.WIDE R42, R2, 0x2, R62 ;  /* 0x00000002022a7825 */ /* 0x001fc600078e023e */
[----:B------:R-:W2:Y:S04]  /*218f0*/  LDL.64 R62, [R1+0x2c0] ;  /* 0x0002c000013e7983 */ /* 0x000ea80000100a00 */
[----:B------:R2:W2:Y:S01]  /*21900*/  LDG.E.U16 R98, desc[UR10][R42.64] ;  /* 0x0000000a2a627981 */ /* 0x0004a2000c1e1500 */
[----:B-1----:R-:W-:-:S03]  /*21910*/  IMAD.WIDE R38, R2, 0x2, R52 ;  /* 0x0000000202267825 */ /* 0x002fc600078e0234 */
[----:B------:R-:W2:Y:S04]  /*21920*/  LDL.64 R52, [R1+0x300] ;  /* 0x0003000001347983 */ /* 0x000ea80000100a00 */
[----:B------:R0:W2:Y:S01]  /*21930*/  LDG.E.U16 R101, desc[UR10][R38.64] ;  /* 0x0000000a26657981 */ /* 0x0000a2000c1e1500 */
[----:B---3--:R-:W-:-:S03]  /*21940*/  IMAD.WIDE R40, R2, 0x2, R48 ;  /* 0x0000000202287825 */ /* 0x008fc600078e0230 */
[----:B------:R-:W3:Y:S01]  /*21950*/  LDL.64 R48, [R1+0x348] ;  /* 0x0003480001307983 */ /* 0x000ee20000100a00 */
[----:B----4-:R-:W-:-:S03]  /*21960*/  IMAD.WIDE R36, R2, 0x2, R46 ;  /* 0x0000000202247825 */ /* 0x010fc600078e022e */
[----:B------:R-:W4:Y:S04]  /*21970*/  LDL.64 R46, [R1+0x2e0] ;  /* 0x0002e000012e7983 */ /* 0x000f280000100a00 */
[----:B------:R1:W4:Y:S01]  /*21980*/  LDG.E.U16 R102, desc[UR10][R40.64] ;  /* 0x0000000a28667981 */ /* 0x000322000c1e1500 */
[----:B------:R-:W-:-:S03]  /*21990*/  IMAD.WIDE R44, R2, 0x2, R68 ;  /* 0x00000002022c7825 */ /* 0x000fc600078e0244 */
[----:B------:R-:W4:Y:S04]  /*219a0*/  LDG.E.U16 R100, desc[UR10][R36.64] ;  /* 0x0000000a24647981 */ /* 0x000f28000c1e1500 */
[----:B------:R0:W4:Y:S04]  /*219b0*/  LDG.E.U16 R99, desc[UR10][R44.64] ;  /* 0x0000000a2c637981 */ /* 0x000128000c1e1500 */
[----:B------:R-:W4:Y:S01]  /*219c0*/  LDL.64 R68, [R1+0x1a0] ;  /* 0x0001a00001447983 */ /* 0x000f220000100a00 */
[----:B--2---:R-:W-:-:S03]  /*219d0*/  IMAD.WIDE R42, R2, 0x2, R50 ;  /* 0x00000002022a7825 */ /* 0x004fc600078e0232 */
[----:B------:R-:W2:Y:S04]  /*219e0*/  LDL.64 R50, [R1+0x220] ;  /* 0x0002200001327983 */ /* 0x000ea80000100a00 */
[----:B------:R-:W2:Y:S01]  /*219f0*/  LDG.E.U16 R93, desc[UR10][R42.64] ;  /* 0x0000000a2a5d7981 */ /* 0x000ea2000c1e1500 */
[----:B0-----:R-:W-:-:S03]  /*21a00*/  IMAD.WIDE R38, R2, 0x2, R58 ;  /* 0x0000000202267825 */ /* 0x001fc600078e023a */
[----:B------:R-:W2:Y:S04]  /*21a10*/  LDL.64 R58, [R1+0x280] ;  /* 0x00028000013a7983 */ /* 0x000ea80000100a00 */
[----:B------:R-:W2:Y:S01]  /*21a20*/  LDG.E.U16 R96, desc[UR10][R38.64] ;  /* 0x0000000a26607981 */ /* 0x000ea2000c1e1500 */
[----:B-1----:R-:W-:-:S03]  /*21a30*/  IMAD.WIDE R40, R2, 0x2, R60 ;  /* 0x0000000202287825 */ /* 0x002fc600078e023c */
[----:B------:R-:W2:Y:S04]  /*21a40*/  LDL.64 R60, [R1+0x2a0] ;  /* 0x0002a000013c7983 */ /* 0x000ea80000100a00 */
[----:B------:R0:W2:Y:S01]  /*21a50*/  LDG.E.U16 R97, desc[UR10][R40.64] ;  /* 0x0000000a28617981 */ /* 0x0000a2000c1e1500 */
[----:B------:R-:W-:-:S03]  /*21a60*/  IMAD.WIDE R44, R2, 0x2, R56 ;  /* 0x00000002022c7825 */ /* 0x000fc600078e0238 */
[----:B------:R-:W2:Y:S04]  /*21a70*/  LDL.64 R56, [R1+0x240] ;  /* 0x0002400001387983 */ /* 0x000ea80000100a00 */
[----:B------:R-:W2:Y:S01]  /*21a80*/  LDG.E.U16 R94, desc[UR10][R44.64] ;  /* 0x0000000a2c5e7981 */ /* 0x000ea2000c1e1500 */
[----:B0-----:R-:W-:-:S03]  /*21a90*/  IMAD.WIDE R40, R2, 0x2, R54 ;  /* 0x0000000202287825 */ /* 0x001fc600078e0236 */
[----:B------:R-:W2:Y:S04]  /*21aa0*/  LDL.64 R54, [R1+0x200] ;  /* 0x0002000001367983 */ /* 0x000ea80000100a00 */
[----:B------:R0:W2:Y:S01]  /*21ab0*/  LDG.E.U16 R92, desc[UR10][R40.64] ;  /* 0x0000000a285c7981 */ /* 0x0000a2000c1e1500 */
[----:B------:R-:W-:-:S03]  /*21ac0*/  IMAD.WIDE R36, R2, 0x2, R64 ;  /* 0x0000000202247825 */ /* 0x000fc600078e0240 */
[----:B------:R-:W2:Y:S04]  /*21ad0*/  LDL.64 R64, [R1+0x260] ;  /* 0x0002600001407983 */ /* 0x000ea80000100a00 */
[----:B------:R1:W2:Y:S01]  /*21ae0*/  LDG.E.U16 R95, desc[UR10][R36.64] ;  /* 0x0000000a245f7981 */ /* 0x0002a2000c1e1500 */
[----:B0-----:R-:W-:-:S03]  /*21af0*/  IMAD.WIDE R40, R2, 0x2, R62 ;  /* 0x0000000202287825 */ /* 0x001fc600078e023e */
[----:B------:R-:W2:Y:S04]  /*21b00*/  LDL.64 R62, [R1+0x160] ;  /* 0x00016000013e7983 */ /* 0x000ea80000100a00 */
[----:B------:R2:W2:Y:S01]  /*21b10*/  LDG.E.U16 R87, desc[UR10][R40.64] ;  /* 0x0000000a28577981 */ /* 0x0004a2000c1e1500 */
[----:B------:R-:W-:-:S03]  /*21b20*/  IMAD.WIDE R44, R2, 0x2, R52 ;  /* 0x00000002022c7825 */ /* 0x000fc600078e0234 */
[----:B------:R-:W2:Y:S01]  /*21b30*/  LDL.64 R52, [R1+0x1c0] ;  /* 0x0001c00001347983 */ /* 0x000ea20000100a00 */
[----:B---3--:R-:W-:-:S03]  /*21b40*/  IMAD.WIDE R38, R2, 0x2, R48 ;  /* 0x0000000202267825 */ /* 0x008fc600078e0230 */
[----:B------:R-:W3:Y:S04]  /*21b50*/  LDG.E.U16 R89, desc[UR10][R44.64] ;  /* 0x0000000a2c597981 */ /* 0x000ee8000c1e1500 */
[----:B------:R-:W3:Y:S01]  /*21b60*/  LDL.64 R48, [R1+0x1e0] ;  /* 0x0001e00001307983 */ /* 0x000ee20000100a00 */
[----:B----4-:R-:W-:-:S03]  /*21b70*/  IMAD.WIDE R42, R2, 0x2, R46 ;  /* 0x00000002022a7825 */ /* 0x010fc600078e022e */
[----:B------:R-:W4:Y:S01]  /*21b80*/  LDL.64 R46, [R1+0x180] ;  /* 0x00018000012e7983 */ /* 0x000f220000100a00 */
[----:B-1----:R-:W-:-:S03]  /*21b90*/  IMAD.WIDE R36, R2, 0x2, R66 ;  /* 0x0000000202247825 */ /* 0x002fc600078e0242 */
[----:B------:R-:W4:Y:S04]  /*21ba0*/  LDG.E.U16 R91, desc[UR10][R38.64] ;  /* 0x0000000a265b7981 */ /* 0x000f28000c1e1500 */
[----:B------:R0:W4:Y:S04]  /*21bb0*/  LDG.E.U16 R90, desc[UR10][R36.64] ;  /* 0x0000000a245a7981 */ /* 0x000128000c1e1500 */
[----:B------:R1:W4:Y:S01]  /*21bc0*/  LDG.E.U16 R88, desc[UR10][R42.64] ;  /* 0x0000000a2a587981 */ /* 0x000322000c1e1500 */
[----:B--2---:R-:W-:-:S03]  /*21bd0*/  IMAD.WIDE R40, R2, 0x2, R50 ;  /* 0x0000000202287825 */ /* 0x004fc600078e0232 */
[----:B------:R-:W2:Y:S04]  /*21be0*/  LDL.64 R66, [R1+0xa20] ;  /* 0x000a200001427983 */ /* 0x000ea80000100a00 */
[----:B------:R-:W2:Y:S04]  /*21bf0*/  LDL.64 R50, [R1+0x9c0] ;  /* 0x0009c00001327983 */ /* 0x000ea80000100a00 */
[----:B------:R-:W2:Y:S01]  /*21c00*/  LDG.E.U16 R82, desc[UR10][R40.64] ;  /* 0x0000000a28527981 */ /* 0x000ea2000c1e1500 */
[----:B0-----:R-:W-:-:S03]  /*21c10*/  IMAD.WIDE R36, R2, 0x2, R58 ;  /* 0x0000000202247825 */ /* 0x001fc600078e023a */
[----:B------:R-:W2:Y:S04]  /*21c20*/  LDL.64 R58, [R1+0xa00] ;  /* 0x000a0000013a7983 */ /* 0x000ea80000100a00 */
[----:B------:R-:W2:Y:S01]  /*21c30*/  LDG.E.U16 R85, desc[UR10][R36.64] ;  /* 0x0000000a24557981 */ /* 0x000ea2000c1e1500 */
[----:B------:R-:W-:-:S03]  /*21c40*/  IMAD.WIDE R38, R2, 0x2, R60 ;  /* 0x0000000202267825 */ /* 0x000fc600078e023c */
[----:B------:R-:W2:Y:S04]  /*21c50*/  LDL.64 R60, [R1+0x140] ;  /* 0x00014000013c7983 */ /* 0x000ea80000100a00 */
[----:B------:R0:W2:Y:S01]  /*21c60*/  LDG.E.U16 R86, desc[UR10][R38.64] ;  /* 0x0000000a26567981 */ /* 0x0000a2000c1e1500 */
[----:B-1----:R-:W-:-:S03]  /*21c70*/  IMAD.WIDE R42, R2, 0x2, R56 ;  /* 0x00000002022a7825 */ /* 0x002fc600078e0238 */
[----:B------:R-:W2:Y:S04]  /*21c80*/  LDL.64 R56, [R1+0x9a0] ;  /* 0x0009a00001387983 */ /* 0x000ea80000100a00 */
[----:B------:R-:W2:Y:S01]  /*21c90*/  LDG.E.U16 R83, desc[UR10][R42.64] ;  /* 0x0000000a2a537981 */ /* 0x000ea2000c1e1500 */
[----:B0-----:R-:W-:-:S03]  /*21ca0*/  IMAD.WIDE R38, R2, 0x2, R54 ;  /* 0x0000000202267825 */ /* 0x001fc600078e0236 */
[----:B------:R-:W2:Y:S04]  /*21cb0*/  LDL.64 R54, [R1+0x960] ;  /* 0x0009600001367983 */ /* 0x000ea80000100a00 */
[----:B------:R-:W2:Y:S01]  /*21cc0*/  LDG.E.U16 R81, desc[UR10][R38.64] ;  /* 0x0000000a26517981 */ /* 0x000ea2000c1e1500 */
[----:B------:R-:W-:-:S03]  /*21cd0*/  IMAD.WIDE R44, R2, 0x2, R64 ;  /* 0x00000002022c7825 */ /* 0x000fc600078e0240 */
[----:B------:R-:W2:Y:S04]  /*21ce0*/  LDL.64 R64, [R1+0x9e0] ;  /* 0x0009e00001407983 */ /* 0x000ea80000100a00 */
[----:B------:R0:W2:Y:S02]  /*21cf0*/  LDG.E.U16 R84, desc[UR10][R44.64] ;  /* 0x0000000a2c547981 */ /* 0x0000a4000c1e1500 */
[C---:B0-----:R-:W-:Y:S02]  /*21d00*/  IMAD.WIDE R44, R2.reuse, 0x2, R52 ;  /* 0x00000002022c7825 */ /* 0x041fe400078e0234 */
[----:B------:R-:W2:Y:S02]  /*21d10*/  LDL.64 R52, [R1+0x940] ;  /* 0x0009400001347983 */ /* 0x000ea40000100a00 */
[----:B---3--:R-:W-:-:S02]  /*21d20*/  IMAD.WIDE R36, R2, 0x2, R48 ;  /* 0x0000000202247825 */ /* 0x008fc400078e0230 */
[----:B------:R-:W3:Y:S04]  /*21d30*/  LDG.E.U16 R79, desc[UR10][R44.64] ;  /* 0x0000000a2c4f7981 */ /* 0x000ee8000c1e1500 */
[----:B------:R-:W3:Y:S01]  /*21d40*/  LDL.64 R48, [R1+0x980] ;  /* 0x0009800001307983 */ /* 0x000ee20000100a00 */
[----:B----4-:R-:W-:-:S03]  /*21d50*/  IMAD.WIDE R40, R2, 0x2, R46 ;  /* 0x0000000202287825 */ /* 0x010fc600078e022e */
[----:B------:R-:W4:Y:S01]  /*21d60*/  LDL.64 R46, [R1+0x920] ;  /* 0x00092000012e7983 */ /* 0x000f220000100a00 */
[----:B--2---:R-:W-:-:S03]  /*21d70*/  IMAD.WIDE R224, R2, 0x2, R50 ;  /* 0x0000000202e07825 */ /* 0x004fc600078e0232 */
[----:B------:R0:W2:Y:S04]  /*21d80*/  LDG.E.U16 R80, desc[UR10][R36.64] ;  /* 0x0000000a24507981 */ /* 0x0000a8000c1e1500 */
[----:B------:R-:W2:Y:S01]  /*21d90*/  LDL.64 R50, [R1+0x860] ;  /* 0x0008600001327983 */ /* 0x000ea20000100a00 */
[----:B------:R-:W-:-:S03]  /*21da0*/  IMAD.WIDE R38, R2, 0x2, R62 ;  /* 0x0000000202267825 */ /* 0x000fc600078e023e */
[----:B------:R1:W2:Y:S04]  /*21db0*/  LDG.E.U16 R77, desc[UR10][R40.64] ;  /* 0x0000000a284d7981 */ /* 0x0002a8000c1e1500 */
[----:B------:R-:W2:Y:S01]  /*21dc0*/  LDG.E.U16 R76, desc[UR10][R38.64] ;  /* 0x0000000a264c7981 */ /* 0x000ea2000c1e1500 */
[----:B------:R-:W-:-:S03]  /*21dd0*/  IMAD.WIDE R232, R2, 0x2, R58 ;  /* 0x0000000202e87825 */ /* 0x000fc600078e023a */
[----:B------:R-:W2:Y:S04]  /*21de0*/  LDL.64 R44, [R1+0x700] ;  /* 0x00070000012c7983 */ /* 0x000ea80000100a00 */
[----:B------:R-:W2:Y:S01]  /*21df0*/  LDL.64 R58, [R1+0x8c0] ;  /* 0x0008c000013a7983 */ /* 0x000ea20000100a00 */
[----:B0-----:R-:W-:-:S03]  /*21e00*/  IMAD.WIDE R36, R2, 0x2, R60 ;  /* 0x0000000202247825 */ /* 0x001fc600078e023c */
[----:B------:R-:W2:Y:S04]  /*21e10*/  LDL.64 R38, [R1+0x8a0] ;  /* 0x0008a00001267983 */ /* 0x000ea80000100a00 */
[----:B------:R-:W2:Y:S01]  /*21e20*/  LDL.64 R60, [R1+0x8e0] ;  /* 0x0008e000013c7983 */ /* 0x000ea20000100a00 */
[----:B------:R-:W-:-:S03]  /*21e30*/  IMAD.WIDE R220, R2, 0x2, R56 ;  /* 0x0000000202dc7825 */ /* 0x000fc600078e0238 */
[----:B------:R-:W2:Y:S04]  /*21e40*/  LDG.E.U16 R75, desc[UR10][R36.64] ;  /* 0x0000000a244b7981 */ /* 0x000ea8000c1e1500 */
[----:B------:R-:W2:Y:S01]  /*21e50*/  LDL.64 R56, [R1+0x820] ;  /* 0x0008200001387983 */ /* 0x000ea20000100a00 */
[----:B------:R-:W-:-:S03]  /*21e60*/  IMAD.WIDE R42, R2, 0x2, R68 ;  /* 0x00000002022a7825 */ /* 0x000fc600078e0244 */
[----:B------:R-:W1:Y:S04]  /*21e70*/  LDL.64 R40, [R1+0x660] ;  /* 0x0006600001287983 */ /* 0x000e680000100a00 */
[----:B------:R-:W2:Y:S04]  /*21e80*/  LDL.64 R36, [R1+0x880] ;  /* 0x0008800001247983 */ /* 0x000ea80000100a00 */
[----:B------:R0:W2:Y:S01]  /*21e90*/  LDG.E.U16 R78, desc[UR10][R42.64] ;  /* 0x0000000a2a4e7981 */ /* 0x0000a2000c1e1500 */
[----:B------:R-:W-:-:S03]  /*21ea0*/  IMAD.WIDE R212, R2, 0x2, R54 ;  /* 0x0000000202d47825 */ /* 0x000fc600078e0236 */
[----:B------:R-:W2:Y:S04]  /*21eb0*/  LDL.64 R54, [R1+0x800] ;  /* 0x0008000001367983 */ /* 0x000ea80000100a00 */
[----:B------:R-:W2:Y:S04]  /*21ec0*/  LDL.64 R62, [R1+0x900] ;  /* 0x00090000013e7983 */ /* 0x000ea80000100a00 */
[----:B------:R-:W0:Y:S01]  /*21ed0*/  LDL.64 R42, [R1+0x680] ;  /* 0x00068000012a7983 */ /* 0x000e220000100a00 */
[----:B------:R-:W-:-:S03]  /*21ee0*/  IMAD.WIDE R236, R2, 0x2, R66 ;  /* 0x0000000202ec7825 */ /* 0x000fc600078e0242 */
[----:B------:R-:W2:Y:S01]  /*21ef0*/  LDL.64 R66, [R1+0x580] ;  /* 0x0005800001427983 */ /* 0x000ea20000100a00 */
[----:B------:R-:W-:-:S03]  /*21f00*/  IMAD.WIDE R228, R2, 0x2, R64 ;  /* 0x0000000202e47825 */ /* 0x000fc600078e0240 */
[----:B------:R-:W2:Y:S01]  /*21f10*/  LDL.64 R64, [R1+0x520] ;  /* 0x0005200001407983 */ /* 0x000ea20000100a00 */
[----:B------:R-:W-:-:S03]  /*21f20*/  IMAD.WIDE R208, R2, 0x2, R52 ;  /* 0x0000000202d07825 */ /* 0x000fc600078e0234 */
[----:B------:R-:W2:Y:S04]  /*21f30*/  LDG.E.U16 R212, desc[UR10][R212.64] ;  /* 0x0000000ad4d47981 */ /* 0x000ea8000c1e1500 */
[----:B------:R-:W2:Y:S04]  /*21f40*/  LDL.64 R52, [R1+0x7e0] ;  /* 0x0007e00001347983 */ /* 0x000ea80000100a00 */
        /* <DEDUP_REMOVED lines=9> */
[----:B------:R-:W4:Y:S04]  /*21fe0*/  LDL.64 R46, [R1+0x7b0] ;  /* 0x0007b000012e7983 */ /* 0x000f280000100a00 */
[----:B------:R-:W4:Y:S04]  /*21ff0*/  LDG.E.U16 R194, desc[UR10][R194.64] ;  /* 0x0000000ac2c27981 */ /* 0x000f28000c1e1500 */
[----:B------:R-:W4:Y:S01]  /*22000*/  LDG.E.U16 R216, desc[UR10][R216.64] ;  /* 0x0000000ad8d87981 */ /* 0x000f22000c1e1500 */
[----:B--2---:R-:W-:-:S03]  /*22010*/  IMAD.WIDE R170, R2, 0x2, R50 ;  /* 0x0000000202aa7825 */ /* 0x004fc600078e0232 */
        /* <DEDUP_REMOVED lines=13> */
[----:B------:R-:W2:Y:S01]  /*220f0*/  LDG.E.U16 R162, desc[UR10][R162.64] ;  /* 0x0000000aa2a27981 */ /* 0x000ea2000c1e1500 */
[----:B------:R-:W-:-:S03]  /*22100*/  IMAD.WIDE R158, R2, 0x2, R54 ;  /* 0x00000002029e7825 */ /* 0x000fc600078e0236 */
[----:B------:R-:W2:Y:S01]  /*22110*/  LDL.64 R54, [R1+0x500] ;  /* 0x0005000001367983 */ /* 0x000ea20000100a00 */
[----:B-1----:R-:W-:-:S03]  /*22120*/  IMAD.WIDE R40, R2, 0x2, R40 ;  /* 0x0000000202287825 */ /* 0x002fc600078e0228 */
[----:B------:R-:W2:Y:S01]  /*22130*/  LDG.E.U16 R147, desc[UR10][R44.64] ;  /* 0x0000000a2c937981 */ /* 0x000ea2000c1e1500 */
[----:B0-----:R-:W-:-:S03]  /*22140*/  IMAD.WIDE R42, R2, 0x2, R42 ;  /* 0x00000002022a7825 */ /* 0x001fc600078e022a */
[----:B------:R-:W2:Y:S04]  /*22150*/  LDG.E.U16 R141, desc[UR10][R40.64] ;  /* 0x0000000a288d7981 */ /* 0x000ea8000c1e1500 */
[----:B------:R2:W2:Y:S01]  /*22160*/  LDG.E.U16 R145, desc[UR10][R42.64] ;  /* 0x0000000a2a917981 */ /* 0x0004a2000c1e1500 */
[----:B------:R-:W-:-:S03]  /*22170*/  IMAD.WIDE R190, R2, 0x2, R62 ;  /* 0x0000000202be7825 */ /* 0x000fc600078e023e */
[----:B------:R-:W2:Y:S04]  /*22180*/  LDL.64 R62, [R1+0x4e0] ;  /* 0x0004e000013e7983 */ /* 0x000ea80000100a00 */
[----:B------:R-:W2:Y:S01]  /*22190*/  LDG.E.U16 R158, desc[UR10][R158.64] ;  /* 0x0000000a9e9e7981 */ /* 0x000ea2000c1e1500 */
[----:B------:R-:W-:-:S03]  /*221a0*/  IMAD.WIDE R154, R2, 0x2, R52 ;  /* 0x00000002029a7825 */ /* 0x000fc600078e0234 */
        /* <DEDUP_REMOVED lines=19> */
[----:B------:R0:W2:Y:S04]  /*222e0*/  LDG.E.U16 R73, desc[UR10][R44.64] ;  /* 0x0000000a2c497981 */ /* 0x0000a8000c1e1500 */
[----:B------:R1:W2:Y:S01]  /*222f0*/  LDG.E.U16 R139, desc[UR10][R38.64] ;  /* 0x0000000a268b7981 */ /* 0x0002a2000c1e1500 */
[----:B0-----:R-:W-:-:S03]  /*22300*/  IMAD.WIDE R44, R2, 0x2, R56 ;  /* 0x00000002022c7825 */ /* 0x001fc600078e0238 */
[----:B------:R-:W2:Y:S01]  /*22310*/  LDL.64 R56, [R1+0x3e0] ;  /* 0x0003e00001387983 */ /* 0x000ea20000100a00 */
[----:B-1----:R-:W-:-:S03]  /*22320*/  IMAD.WIDE R38, R2, 0x2, R58 ;  /* 0x0000000202267825 */ /* 0x002fc600078e023a */
[----:B------:R-:W2:Y:S01]  /*22330*/  LDL.64 R58, [R1+0x440] ;  /* 0x00044000013a7983 */ /* 0x000ea20000100a00 */
[----:B------:R-:W-:-:S03]  /*22340*/  IMAD.WIDE R36, R2, 0x2, R36 ;  /* 0x0000000202247825 */ /* 0x000fc600078e0224 */
[----:B------:R0:W2:Y:S04]  /*22350*/  LDG.E.U16 R70, desc[UR10][R38.64] ;  /* 0x0000000a26467981 */ /* 0x0000a8000c1e1500 */
[----:B------:R1:W2:Y:S04]  /*22360*/  LDG.E.U16 R74, desc[UR10][R36.64] ;  /* 0x0000000a244a7981 */ /* 0x0002a8000c1e1500 */
[----:B------:R1:W2:Y:S01]  /*22370*/  LDG.E.U16 R68, desc[UR10][R44.64] ;  /* 0x0000000a2c447981 */ /* 0x0002a2000c1e1500 */
[----:B0-----:R-:W-:-:S03]  /*22380*/  IMAD.WIDE R38, R2, 0x2, R54 ;  /* 0x0000000202267825 */ /* 0x001fc600078e0236 */
[----:B------:R-:W2:Y:S01]  /*22390*/  LDL.64 R54, [R1+0x3a0] ;  /* 0x0003a00001367983 */ /* 0x000ea20000100a00 */
[----:B-1----:R-:W-:-:S05]  /*223a0*/  IMAD.WIDE R36, R2, 0x2, R66 ;  /* 0x0000000202247825 */ /* 0x002fca00078e0242 */
[----:B------:R-:W2:Y:S01]  /*223b0*/  LDG.E.U16 R69, desc[UR10][R36.64] ;  /* 0x0000000a24457981 */ /* 0x000ea2000c1e1500 */
[----:B------:R-:W-:-:S03]  /*223c0*/  IMAD.WIDE R44, R2, 0x2, R52 ;  /* 0x00000002022c7825 */ /* 0x000fc600078e0234 */
[----:B------:R-:W2:Y:S01]  /*223d0*/  LDL.64 R52, [R1+0x340] ;  /* 0x0003400001347983 */ /* 0x000ea20000100a00 */
[----:B---3--:R-:W-:-:S03]  /*223e0*/  IMAD.WIDE R40, R2, 0x2, R48 ;  /* 0x0000000202287825 */ /* 0x008fc600078e0230 */
[----:B------:R-:W3:Y:S01]  /*223f0*/  LDL.64 R48, [R1+0x480] ;  /* 0x0004800001307983 */ /* 0x000ee20000100a00 */
[----:B----4-:R-:W-:-:S03]  /*22400*/  IMAD.WIDE R42, R2, 0x2, R46 ;  /* 0x00000002022a7825 */ /* 0x010fc600078e022e */
[----:B------:R-:W4:Y:S04]  /*22410*/  LDL.64 R46, [R1+0x3c0] ;  /* 0x0003c000012e7983 */ /* 0x000f280000100a00 */
[----:B------:R2:W4:Y:S04]  /*22420*/  LDG.E.U16 R67, desc[UR10][R42.64] ;  /* 0x0000000a2a437981 */ /* 0x000528000c1e1500 */
[----:B------:R0:W4:Y:S01]  /*22430*/  LDG.E.U16 R71, desc[UR10][R40.64] ;  /* 0x0000000a28477981 */ /* 0x000122000c1e1500 */
[----:B--2---:R-:W-:-:S03]  /*22440*/  IMAD.WIDE R42, R2, 0x2, R50 ;  /* 0x00000002022a7825 */ /* 0x004fc600078e0232 */
[----:B------:R-:W2:Y:S01]  /*22450*/  LDL.64 R50, [R1+0x320] ;  /* 0x0003200001327983 */ /* 0x000ea20000100a00 */
[----:B0-----:R-:W-:-:S03]  /*22460*/  IMAD.WIDE R40, R2, 0x2, R64 ;  /* 0x0000000202287825 */ /* 0x001fc600078e0240 */
[----:B------:R0:W2:Y:S04]  /*22470*/  LDG.E.U16 R65, desc[UR10][R38.64] ;  /* 0x0000000a26417981 */ /* 0x0000a8000c1e1500 */
[----:B------:R-:W2:Y:S01]  /*22480*/  LDG.E.U16 R66, desc[UR10][R40.64] ;  /* 0x0000000a28427981 */ /* 0x000ea2000c1e1500 */
[----:B------:R-:W-:-:S03]  /*22490*/  IMAD.WIDE R36, R2, 0x2, R62 ;  /* 0x0000000202247825 */ /* 0x000fc600078e023e */
[----:B------:R1:W2:Y:S04]  /*224a0*/  LDG.E.U16 R62, desc[UR10][R42.64] ;  /* 0x0000000a2a3e7981 */ /* 0x0002a8000c1e1500 */
[----:B------:R1:W2:Y:S04]  /*224b0*/  LDG.E.U16 R63, desc[UR10][R44.64] ;  /* 0x0000000a2c3f7981 */ /* 0x0002a8000c1e1500 */
[----:B------:R1:W2:Y:S01]  /*224c0*/  LDG.E.U16 R64, desc[UR10][R36.64] ;  /* 0x0000000a24407981 */ /* 0x0002a2000c1e1500 */
[----:B0-----:R-:W-:-:S04]  /*224d0*/  IMAD.WIDE R38, R2, 0x2, R60 ;  /* 0x0000000202267825 */ /* 0x001fc800078e023c */
[C---:B-1----:R-:W-:Y:S01]  /*224e0*/  IMAD.WIDE R42, R2.reuse, 0x2, R122 ;  /* 0x00000002022a7825 */ /* 0x042fe200078e027a */
[----:B------:R-:W2:Y:S03]  /*224f0*/  LDG.E.U16 R60, desc[UR10][R38.64] ;  /* 0x0000000a263c7981 */ /* 0x000ea6000c1e1500 */
[C---:B------:R-:W-:Y:S01]  /*22500*/  IMAD.WIDE R44, R2.reuse, 0x2, R124 ;  /* 0x00000002022c7825 */ /* 0x040fe200078e027c */
[----:B------:R-:W2:Y:S04]  /*22510*/  LDL.64 R122, [R1+0x1d8] ;  /* 0x0001d800017a7983 */ /* 0x000ea80000100a00 */
[----:B------:R-:W2:Y:S01]  /*22520*/  LDL.64 R124, [R1+0x1f8] ;  /* 0x0001f800017c7983 */ /* 0x000ea20000100a00 */
[----:B------:R-:W-:-:S03]  /*22530*/  IMAD.WIDE R36, R2, 0x2, R58 ;  /* 0x0000000202247825 */ /* 0x000fc600078e023a */
[----:B------:R0:W2:Y:S04]  /*22540*/  LDG.E.U16 R58, desc[UR10][R44.64] ;  /* 0x0000000a2c3a7981 */ /* 0x0000a8000c1e1500 */
[----:B------:R1:W2:Y:S01]  /*22550*/  LDG.E.U16 R59, desc[UR10][R36.64] ;  /* 0x0000000a243b7981 */ /* 0x0002a2000c1e1500 */
[----:B0-----:R-:W-:-:S03]  /*22560*/  IMAD.WIDE R44, R2, 0x2, R114 ;  /* 0x00000002022c7825 */ /* 0x001fc600078e0272 */
[----:B------:R-:W2:Y:S01]  /*22570*/  LDL.64 R114, [R1+0x218] ;  /* 0x0002180001727983 */ /* 0x000ea20000100a00 */
[----:B-1----:R-:W-:-:S05]  /*22580*/  IMAD.WIDE R36, R2, 0x2, R54 ;  /* 0x0000000202247825 */ /* 0x002fca00078e0236 */
[----:B------:R-:W2:Y:S01]  /*22590*/  LDG.E.U16 R54, desc[UR10][R36.64] ;  /* 0x0000000a24367981 */ /* 0x000ea2000c1e1500 */
[----:B---3--:R-:W-:-:S03]  /*225a0*/  IMAD.WIDE R40, R2, 0x2, R48 ;  /* 0x0000000202287825 */ /* 0x008fc600078e0230 */
[----:B------:R-:W3:Y:S01]  /*225b0*/  LDL.64 R48, [R1+0x2f8] ;  /* 0x0002f80001307983 */ /* 0x000ee20000100a00 */
[----:B----4-:R-:W-:-:S03]  /*225c0*/  IMAD.WIDE R38, R2, 0x2, R46 ;  /* 0x0000000202267825 */ /* 0x010fc600078e022e */
[----:B------:R-:W4:Y:S04]  /*225d0*/  LDL.64 R46, [R1+0x258] ;  /* 0x00025800012e7983 */ /* 0x000f280000100a00 */
[----:B------:R0:W4:Y:S04]  /*225e0*/  LDG.E.U16 R61, desc[UR10][R40.64] ;  /* 0x0000000a283d7981 */ /* 0x000128000c1e1500 */
[----:B------:R2:W4:Y:S01]  /*225f0*/  LDG.E.U16 R55, desc[UR10][R38.64] ;  /* 0x0000000a26377981 */ /* 0x000522000c1e1500 */
[----:B0-----:R-:W-:-:S03]  /*22600*/  IMAD.WIDE R40, R2, 0x2, R56 ;  /* 0x0000000202287825 */ /* 0x001fc600078e0238 */
[----:B------:R0:W4:Y:S01]  /*22610*/  LDG.E.U16 R57, desc[UR10][R42.64] ;  /* 0x0000000a2a397981 */ /* 0x000122000c1e1500 */
[----:B--2---:R-:W-:-:S03]  /*22620*/  IMAD.WIDE R38, R2, 0x2, R50 ;  /* 0x0000000202267825 */ /* 0x004fc600078e0232 */
[----:B------:R1:W2:Y:S04]  /*22630*/  LDG.E.U16 R56, desc[UR10][R40.64] ;  /* 0x0000000a28387981 */ /* 0x0002a8000c1e1500 */
[----:B------:R1:W2:Y:S01]  /*22640*/  LDG.E.U16 R50, desc[UR10][R38.64] ;  /* 0x0000000a26327981 */ /* 0x0002a2000c1e1500 */
[----:B0-----:R-:W-:-:S03]  /*22650*/  IMAD.WIDE R42, R2, 0x2, R120 ;  /* 0x00000002022a7825 */ /* 0x001fc600078e0278 */
[----:B------:R-:W2:Y:S01]  /*22660*/  LDL.64 R120, [R1+0x1b8] ;  /* 0x0001b80001787983 */ /* 0x000ea20000100a00 */
[----:B-1----:R-:W-:-:S03]  /*22670*/  IMAD.WIDE R40, R2, 0x2, R52 ;  /* 0x0000000202287825 */ /* 0x002fc600078e0234 */
[----:B------:R0:W2:Y:S01]  /*22680*/  LDG.E.U16 R52, desc[UR10][R42.64] ;  /* 0x0000000a2a347981 */ /* 0x0000a2000c1e1500 */
[----:B------:R-:W-:-:S03]  /*22690*/  IMAD.WIDE R38, R2, 0x2, R126 ;  /* 0x0000000202267825 */ /* 0x000fc600078e027e */
[----:B------:R-:W2:Y:S04]  /*226a0*/  LDL.64 R126, [R1+0x9d8] ;  /* 0x0009d800017e7983 */ /* 0x000ea80000100a00 */
[----:B------:R1:W2:Y:S01]  /*226b0*/  LDG.E.U16 R53, desc[UR10][R44.64] ;  /* 0x0000000a2c357981 */ /* 0x0002a2000c1e1500 */
[----:B0-----:R-:W-:-:S03]  /*226c0*/  IMAD.WIDE R42, R2, 0x2, R116 ;  /* 0x00000002022a7825 */ /* 0x001fc600078e0274 */
[----:B------:R-:W2:Y:S04]  /*226d0*/  LDL.64 R116, [R1+0x178] ;  /* 0x0001780001747983 */ /* 0x000ea80000100a00 */
[----:B------:R0:W2:Y:S01]  /*226e0*/  LDG.E.U16 R51, desc[UR10][R40.64] ;  /* 0x0000000a28337981 */ /* 0x0000a2000c1e1500 */
[----:B-1----:R-:W-:-:S03]  /*226f0*/  IMAD.WIDE R44, R2, 0x2, R118 ;  /* 0x00000002022c7825 */ /* 0x002fc600078e0276 */
[----:B------:R-:W2:Y:S01]  /*22700*/  LDL.64 R118, [R1+0x198] ;  /* 0x0001980001767983 */ /* 0x000ea20000100a00 */
[----:B0-----:R-:W-:-:S03]  /*22710*/  IMAD.WIDE R40, R2, 0x2, R130 ;  /* 0x0000000202287825 */ /* 0x001fc600078e0282 */
[----:B------:R-:W2:Y:S01]  /*22720*/  LDL.64 R130, [R1+0x9f8] ;  /* 0x0009f80001827983 */ /* 0x000ea20000100a00 */
[----:B------:R-:W-:-:S04]  /*22730*/  IMAD.WIDE R114, R2, 0x2, R114 ;  /* 0x0000000202727825 */ /* 0x000fc800078e0272 */
[C---:B---3--:R-:W-:Y:S02]  /*22740*/  IMAD.WIDE R36, R2.reuse, 0x2, R48 ;  /* 0x0000000202247825 */ /* 0x048fe400078e0230 */
[----:B------:R-:W3:Y:S04]  /*22750*/  LDG.E.U16 R48, desc[UR10][R44.64] ;  /* 0x0000000a2c307981 */ /* 0x000ee8000c1e1500 */
[----:B------:R4:W3:Y:S04]  /*22760*/  LDG.E.U16 R49, desc[UR10][R36.64] ;  /* 0x0000000a24317981 */ /* 0x0008e8000c1e1500 */
[----:B------:R0:W3:Y:S01]  /*22770*/  LDG.E.U16 R45, desc[UR10][R38.64] ;  /* 0x0000000a262d7981 */ /* 0x0000e2000c1e1500 */
[----:B----4-:R-:W-:-:S03]  /*22780*/  IMAD.WIDE R36, R2, 0x2, R46 ;  /* 0x0000000202247825 */ /* 0x010fc600078e022e */
[----:B------:R1:W4:Y:S04]  /*22790*/  LDG.E.U16 R46, desc[UR10][R40.64] ;  /* 0x0000000a282e7981 */ /* 0x000328000c1e1500 */
[----:B------:R1:W3:Y:S01]  /*227a0*/  LDG.E.U16 R47, desc[UR10][R42.64] ;  /* 0x0000000a2a2f7981 */ /* 0x0002e2000c1e1500 */
[----:B0-----:R-:W-:-:S03]  /*227b0*/  IMAD.WIDE R38, R2, 0x2, R122 ;  /* 0x0000000202267825 */ /* 0x001fc600078e027a */
[----:B------:R2:W3:Y:S01]  /*227c0*/  LDG.E.U16 R44, desc[UR10][R36.64] ;  /* 0x0000000a242c7981 */ /* 0x0004e2000c1e1500 */
[----:B-1----:R-:W-:-:S03]  /*227d0*/  IMAD.WIDE R40, R2, 0x2, R124 ;  /* 0x0000000202287825 */ /* 0x002fc600078e027c */
[----:B------:R-:W3:Y:S01]  /*227e0*/  LDL.64 R124, [R1+0x998] ;  /* 0x00099800017c7983 */ /* 0x000ee20000100a00 */
[----:B------:R-:W-:-:S03]  /*227f0*/  IMAD.WIDE R42, R2, 0x2, R128 ;  /* 0x00000002022a7825 */ /* 0x000fc600078e0280 */
[----:B------:R-:W4:Y:S01]  /*22800*/  LDG.E.U16 R41, desc[UR10][R40.64] ;  /* 0x0000000a28297981 */ /* 0x000f22000c1e1500 */
[----:B--2---:R-:W-:-:S03]  /*22810*/  IMAD.WIDE R36, R2, 0x2, R120 ;  /* 0x0000000202247825 */ /* 0x004fc600078e0278 */
[----:B------:R-:W2:Y:S04]  /*22820*/  LDG.E.U16 R43, desc[UR10][R42.64] ;  /* 0x0000000a2a2b7981 */ /* 0x000ea8000c1e1500 */
[----:B------:R-:W2:Y:S04]  /*22830*/  LDL.64 R128, [R1+0x9b8] ;  /* 0x0009b80001807983 */ /* 0x000ea80000100a00 */
[----:B------:R-:W4:Y:S04]  /*22840*/  LDG.E.U16 R40, desc[UR10][R38.64] ;  /* 0x0000000a26287981 */ /* 0x000f28000c1e1500 */
[----:B------:R0:W4:Y:S04]  /*22850*/  LDG.E.U16 R42, desc[UR10][R114.64] ;  /* 0x0000000a722a7981 */ /* 0x000128000c1e1500 */
[----:B------:R-:W4:Y:S04]  /*22860*/  LDL.64 R122, [R1+0x978] ;  /* 0x00097800017a7983 */ /* 0x000f280000100a00 */
[----:B------:R1:W4:Y:S01]  /*22870*/  LDG.E.U16 R39, desc[UR10][R36.64] ;  /* 0x0000000a24277981 */ /* 0x000322000c1e1500 */
[----:B0-----:R-:W-:-:S03]  /*22880*/  IMAD.WIDE R114, R2, 0x2, R134 ;  /* 0x0000000202727825 */ /* 0x001fc600078e0286 */
[----:B------:R-:W4:Y:S01]  /*22890*/  LDL.64 R120, [R1+0x958] ;  /* 0x0009580001787983 */ /* 0x000f220000100a00 */
[----:B-1----:R-:W-:-:S06]  /*228a0*/  IMAD.WIDE R36, R2, 0x2, R136 ;  /* 0x0000000202247825 */ /* 0x002fcc00078e0288 */
[----:B------:R-:W4:Y:S01]  /*228b0*/  LDG.E.U16 R37, desc[UR10][R36.64] ;  /* 0x0000000a24257981 */ /* 0x000f22000c1e1500 */
[----:B------:R-:W-:-:S04]  /*228c0*/  IMAD.WIDE R116, R2, 0x2, R116 ;  /* 0x0000000202747825 */ /* 0x000fc800078e0274 */
[C---:B------:R-:W-:Y:S01]  /*228d0*/  IMAD.WIDE R134, R2.reuse, 0x2, R126 ;  /* 0x0000000202867825 */ /* 0x040fe200078e027e */
[----:B------:R-:W4:Y:S04]  /*228e0*/  LDG.E.U16 R38, desc[UR10][R116.64] ;  /* 0x0000000a74267981 */ /* 0x000f28000c1e1500 */
[----:B------:R0:W4:Y:S01]  /*228f0*/  LDG.E.U16 R36, desc[UR10][R114.64] ;  /* 0x0000000a72247981 */ /* 0x000122000c1e1500 */
[----:B------:R-:W-:-:S03]  /*22900*/  IMAD.WIDE R118, R2, 0x2, R118 ;  /* 0x0000000202767825 */ /* 0x000fc600078e0276 */
[----:B------:R-:W4:Y:S04]  /*22910*/  LDL.64 R126, [R1+0x918] ;  /* 0x00091800017e7983 */ /* 0x000f280000100a00 */
[----:B------:R-:W4:Y:S04]  /*22920*/  LDL.64 R116, [R1+0x8f8] ;  /* 0x0008f80001747983 */ /* 0x000f280000100a00 */
[----:B------:R-:W0:Y:S04]  /*22930*/  LDL.64 R114, [R1+0x8d8] ;  /* 0x0008d80001727983 */ /* 0x000e280000100a00 */
[----:B------:R-:W4:Y:S01]  /*22940*/  LDG.E.U16 R35, desc[UR10][R118.64] ;  /* 0x0000000a76237981 */ /* 0x000f22000c1e1500 */
[----:B------:R-:W-:-:S03]  /*22950*/  IMAD.WIDE R136, R2, 0x2, R130 ;  /* 0x0000000202887825 */ /* 0x000fc600078e0282 */
[----:B------:R-:W4:Y:S04]  /*22960*/  LDG.E.U16 R134, desc[UR10][R134.64] ;  /* 0x0000000a86867981 */ /* 0x000f28000c1e1500 */
[----:B------:R-:W4:Y:S04]  /*22970*/  LDG.E.U16 R136, desc[UR10][R136.64] ;  /* 0x0000000a88887981 */ /* 0x000f28000c1e1500 */
[----:B------:R-:W4:Y:S01]  /*22980*/  LDL.64 R118, [R1+0x938] ;  /* 0x0009380001767983 */ /* 0x000f220000100a00 */
[----:B---3--:R-:W-:-:S06]  /*22990*/  IMAD.WIDE R130, R2, 0x2, R124 ;  /* 0x0000000202827825 */ /* 0x008fcc00078e027c */
[----:B------:R-:W3:Y:S01]  /*229a0*/  LDG.E.U16 R130, desc[UR10][R130.64] ;  /* 0x0000000a82827981 */ /* 0x000ee2000c1e1500 */
[----:B--2---:R-:W-:-:S06]  /*229b0*/  IMAD.WIDE R132, R2, 0x2, R128 ;  /* 0x0000000202847825 */ /* 0x004fcc00078e0280 */
[----:B------:R-:W2:Y:S01]  /*229c0*/  LDG.E.U16 R132, desc[UR10][R132.64] ;  /* 0x0000000a84847981 */ /* 0x000ea2000c1e1500 */
[----:B----4-:R-:W-:-:S03]  /*229d0*/  IMAD.WIDE R128, R2, 0x2, R122 ;  /* 0x0000000202807825 */ /* 0x010fc600078e027a */
[----:B------:R-:W4:Y:S04]  /*229e0*/  LDL.64 R122, [R1+0x838] ;  /* 0x00083800017a7983 */ /* 0x000f280000100a00 */
[----:B------:R-:W2:Y:S01]  /*229f0*/  LDG.E.U16 R128, desc[UR10][R128.64] ;  /* 0x0000000a80807981 */ /* 0x000ea2000c1e1500 */
[----:B------:R-:W-:-:S03]  /*22a00*/  IMAD.WIDE R124, R2, 0x2, R120 ;  /* 0x00000002027c7825 */ /* 0x000fc600078e0278 */
[----:B------:R-:W2:Y:S04]  /*22a10*/  LDL.64 R120, [R1+0x858] ;  /* 0x0008580001787983 */ /* 0x000ea80000100a00 */
[----:B------:R-:W3:Y:S01]  /*22a20*/  LDG.E.U16 R124, desc[UR10][R124.64] ;  /* 0x0000000a7c7c7981 */ /* 0x000ee2000c1e1500 */
[----:B0-----:R-:W-:-:S05]  /*22a30*/  IMAD.WIDE R114, R2, 0x2, R114 ;  /* 0x0000000202727825 */ /* 0x001fca00078e0272 */
[----:B------:R0:W3:Y:S01]  /*22a40*/  LDG.E.U16 R129, desc[UR10][R114.64] ;  /* 0x0000000a72817981 */ /* 0x0000e2000c1e1500 */
[----:B------:R-:W-:-:S04]  /*22a50*/  IMAD.WIDE R126, R2, 0x2, R126 ;  /* 0x00000002027e7825 */ /* 0x000fc800078e027e */
[C---:B------:R-:W-:Y:S02]  /*22a60*/  IMAD.WIDE R116, R2.reuse, 0x2, R116 ;  /* 0x0000000202747825 */ /* 0x040fe400078e0274 */
[----:B------:R-:W3:Y:S02]  /*22a70*/  LDG.E.U16 R126, desc[UR10][R126.64] ;  /* 0x0000000a7e7e7981 */ /* 0x000ee4000c1e1500 */
[C---:B0-----:R-:W-:Y:S02]  /*22a80*/  IMAD.WIDE R114, R2.reuse, 0x2, R202 ;  /* 0x0000000202727825 */ /* 0x041fe400078e02ca */
[----:B------:R-:W3:Y:S02]  /*22a90*/  LDL.64 R202, [R1+0x780] ;  /* 0x0007800001ca7983 */ /* 0x000ee40000100a00 */
[C---:B------:R-:W-:Y:S02]  /*22aa0*/  IMAD.WIDE R118, R2.reuse, 0x2, R118 ;  /* 0x0000000202767825 */ /* 0x040fe400078e0276 */
[----:B------:R-:W3:Y:S04]  /*22ab0*/  LDG.E.U16 R131, desc[UR10][R114.64] ;  /* 0x0000000a72837981 */ /* 0x000ee8000c1e1500 */
[----:B------:R0:W3:Y:S04]  /*22ac0*/  LDG.E.U16 R127, desc[UR10][R116.64] ;  /* 0x0000000a747f7981 */ /* 0x0000e8000c1e1500 */
[----:B------:R1:W3:Y:S01]  /*22ad0*/  LDG.E.U16 R125, desc[UR10][R118.64] ;  /* 0x0000000a767d7981 */ /* 0x0002e2000c1e1500 */
[----:B0-----:R-:W-:-:S03]  /*22ae0*/  IMAD.WIDE R116, R2, 0x2, R200 ;  /* 0x0000000202747825 */ /* 0x001fc600078e02c8 */
[----:B------:R-:W3:Y:S01]  /*22af0*/  LDL.64 R200, [R1+0x698] ;  /* 0x0006980001c87983 */ /* 0x000ee20000100a00 */
[----:B-1----:R-:W-:-:S03]  /*22b00*/  IMAD.WIDE R118, R2, 0x2, R198 ;  /* 0x0000000202767825 */ /* 0x002fc600078e02c6 */
[----:B------:R-:W3:Y:S01]  /*22b10*/  LDL.64 R198, [R1+0x678] ;  /* 0x0006780001c67983 */ /* 0x000ee20000100a00 */
[----:B------:R-:W-:-:S03]  /*22b20*/  IMAD.WIDE R114, R2, 0x2, R242 ;  /* 0x0000000202727825 */ /* 0x000fc600078e02f2 */
[----:B------:R-:W3:Y:S04]  /*22b30*/  LDL.64 R242, [R1+0x658] ;  /* 0x0006580001f27983 */ /* 0x000ee80000100a00 */
[----:B------:R0:W3:Y:S04]  /*22b40*/  LDG.E.U16 R133, desc[UR10][R116.64] ;  /* 0x0000000a74857981 */ /* 0x0000e8000c1e1500 */
[----:B------:R1:W3:Y:S01]  /*22b50*/  LDG.E.U16 R135, desc[UR10][R118.64] ;  /* 0x0000000a76877981 */ /* 0x0002e2000c1e1500 */
[----:B0-----:R-:W-:-:S03]  /*22b60*/  IMAD.WIDE R116, R2, 0x2, R246 ;  /* 0x0000000202747825 */ /* 0x001fc600078e02f6 */
[----:B------:R-:W3:Y:S01]  /*22b70*/  LDL.64 R246, [R1+0x638] ;  /* 0x0006380001f67983 */ /* 0x000ee20000100a00 */
[----:B-1----:R-:W-:-:S03]  /*22b80*/  IMAD.WIDE R118, R2, 0x2, R204 ;  /* 0x0000000202767825 */ /* 0x002fc600078e02cc */
[----:B------:R-:W3:Y:S04]  /*22b90*/  LDL.64 R204, [R1+0x618] ;  /* 0x0006180001cc7983 */ /* 0x000ee80000100a00 */
[----:B------:R-:W3:Y:S01]  /*22ba0*/  LDG.E.U16 R118, desc[UR10][R118.64] ;  /* 0x0000000a76767981 */ /* 0x000ee2000c1e1500 */
[----:B--2---:R-:W-:-:S06]  /*22bb0*/  IMAD.WIDE R120, R2, 0x2, R120 ;  /* 0x0000000202787825 */ /* 0x004fcc00078e0278 */
[----:B------:R-:W2:Y:S01]  /*22bc0*/  LDG.E.U16 R120, desc[UR10][R120.64] ;  /* 0x0000000a78787981 */ /* 0x000ea2000c1e1500 */
[----:B----4-:R-:W-:-:S06]  /*22bd0*/  IMAD.WIDE R122, R2, 0x2, R122 ;  /* 0x00000002027a7825 */ /* 0x010fcc00078e027a */
[----:B------:R-:W4:Y:S04]  /*22be0*/  LDG.E.U16 R122, desc[UR10][R122.64] ;  /* 0x0000000a7a7a7981 */ /* 0x000f28000c1e1500 */
[----:B------:R3:W2:Y:S04]  /*22bf0*/  LDG.E.U16 R121, desc[UR10][R114.64] ;  /* 0x0000000a72797981 */ /* 0x0006a8000c1e1500 */
[----:B------:R0:W2:Y:S01]  /*22c00*/  LDG.E.U16 R123, desc[UR10][R116.64] ;  /* 0x0000000a747b7981 */ /* 0x0000a2000c1e1500 */
[----:B---3--:R-:W-:-:S03]  /*22c10*/  IMAD.WIDE R114, R2, 0x2, R202 ;  /* 0x0000000202727825 */ /* 0x008fc600078e02ca */
[----:B------:R-:W3:Y:S04]  /*22c20*/  LDL.64 R202, [R1+0x600] ;  /* 0x0006000001ca7983 */ /* 0x000ee80000100a00 */
[----:B------:R1:W2:Y:S01]  /*22c30*/  LDG.E.U16 R119, desc[UR10][R114.64] ;  /* 0x0000000a72777981 */ /* 0x0002a2000c1e1500 */
[----:B0-----:R-:W-:-:S03]  /*22c40*/  IMAD.WIDE R116, R2, 0x2, R200 ;  /* 0x0000000202747825 */ /* 0x001fc600078e02c8 */
[----:B------:R-:W2:Y:S01]  /*22c50*/  LDL.64 R200, [R1+0x5e8] ;  /* 0x0005e80001c87983 */ /* 0x000ea20000100a00 */
[----:B-1----:R-:W-:-:S03]  /*22c60*/  IMAD.WIDE R114, R2, 0x2, R198 ;  /* 0x0000000202727825 */ /* 0x002fc600078e02c6 */
[----:B------:R-:W4:Y:S04]  /*22c70*/  LDL.64 R198, [R1+0x5b8] ;  /* 0x0005b80001c67983 */ /* 0x000f280000100a00 */
[----:B------:R-:W4:Y:S04]  /*22c80*/  LDG.E.U16 R116, desc[UR10][R116.64] ;  /* 0x0000000a74747981 */ /* 0x000f28000c1e1500 */
[----:B------:R0:W4:Y:S02]  /*22c90*/  LDG.E.U16 R117, desc[UR10][R114.64] ;  /* 0x0000000a72757981 */ /* 0x000124000c1e1500 */
[----:B0-----:R-:W-:-:S02]  /*22ca0*/  IMAD.WIDE R114, R2, 0x2, R242 ;  /* 0x0000000202727825 */ /* 0x001fc400078e02f2 */
[----:B------:R-:W4:Y:S04]  /*22cb0*/  LDL.64 R242, [R1+0x598] ;  /* 0x0005980001f27983 */ /* 0x000f280000100a00 */
[----:B------:R0:W4:Y:S02]  /*22cc0*/  LDG.E.U16 R137, desc[UR10][R114.64] ;  /* 0x0000000a72897981 */ /* 0x000124000c1e1500 */
[C---:B0-----:R-:W-:Y:S02]  /*22cd0*/  IMAD.WIDE R114, R2.reuse, 0x2, R246 ;  /* 0x0000000202727825 */ /* 0x041fe400078e02f6 */
[----:B------:R-:W4:Y:S04]  /*22ce0*/  LDL.64 R246, [R1+0x578] ;  /* 0x0005780001f67983 */ /* 0x000f280000100a00 */
[----:B------:R0:W4:Y:S02]  /*22cf0*/  LDG.E.U16 R143, desc[UR10][R114.64] ;  /* 0x0000000a728f7981 */ /* 0x000124000c1e1500 */
[----:B0-----:R-:W-:-:S02]  /*22d00*/  IMAD.WIDE R114, R2, 0x2, R204 ;  /* 0x0000000202727825 */ /* 0x001fc400078e02cc */
[----:B------:R-:W4:Y:S04]  /*22d10*/  LDL.64 R204, [R1+0x558] ;  /* 0x0005580001cc7983 */ /* 0x000f280000100a00 */
[----:B------:R3:W4:Y:S02]  /*22d20*/  LDG.E.U16 R149, desc[UR10][R114.64] ;  /* 0x0000000a72957981 */ /* 0x000724000c1e1500 */
[C---:B---3--:R-:W-:Y:S02]  /*22d30*/  IMAD.WIDE R114, R2.reuse, 0x2, R202 ;  /* 0x0000000202727825 */ /* 0x048fe400078e02ca */
[----:B------:R-:W3:Y:S04]  /*22d40*/  LDL.64 R202, [R1+0x538] ;  /* 0x0005380001ca7983 */ /* 0x000ee80000100a00 */
[----:B------:R2:W3:Y:S02]  /*22d50*/  LDG.E.U16 R151, desc[UR10][R114.64] ;  /* 0x0000000a72977981 */ /* 0x0004e4000c1e1500 */
[----:B--2---:R-:W-:-:S02]  /*22d60*/  IMAD.WIDE R114, R2, 0x2, R200 ;  /* 0x0000000202727825 */ /* 0x004fc400078e02c8 */
[----:B------:R-:W2:Y:S04]  /*22d70*/  LDL.64 R200, [R1+0x518] ;  /* 0x0005180001c87983 */ /* 0x000ea80000100a00 */
[----:B------:R4:W2:Y:S02]  /*22d80*/  LDG.E.U16 R153, desc[UR10][R114.64] ;  /* 0x0000000a72997981 */ /* 0x0008a4000c1e1500 */
[C---:B----4-:R-:W-:Y:S02]  /*22d90*/  IMAD.WIDE R114, R2.reuse, 0x2, R198 ;  /* 0x0000000202727825 */ /* 0x050fe400078e02c6 */
[----:B------:R-:W4:Y:S04]  /*22da0*/  LDL.64 R198, [R1+0x4f8] ;  /* 0x0004f80001c67983 */ /* 0x000f280000100a00 */
        /* <DEDUP_REMOVED lines=85> */
[----:B0-----:R-:W-:-:S02]  /*23300*/  IMAD.WIDE R114, R2, 0x2, R246 ;  /* 0x0000000202727825 */ /* 0x001fc400078e02f6 */
[----:B------:R-:W3:Y:S04]  /*23310*/  LDL.64 R246, [R1+0x9b0] ;  /* 0x0009b00001f67983 */ /* 0x000ee80000100a00 */
[----:B------:R2:W3:Y:S02]  /*23320*/  LDG.E.U16 R223, desc[UR10][R114.64] ;  /* 0x0000000a72df7981 */ /* 0x0004e4000c1e1500 */
[C---:B--2---:R-:W-:Y:S02]  /*23330*/  IMAD.WIDE R114, R2.reuse, 0x2, R200 ;  /* 0x0000000202727825 */ /* 0x044fe400078e02c8 */
[----:B------:R-:W2:Y:S04]  /*23340*/  LDL.64 R200, [R1+0x150] ;  /* 0x0001500001c87983 */ /* 0x000ea80000100a00 */
[----:B------:R4:W2:Y:S02]  /*23350*/  LDG.E.U16 R225, desc[UR10][R114.64] ;  /* 0x0000000a72e17981 */ /* 0x0008a4000c1e1500 */
[----:B----4-:R-:W-:-:S02]  /*23360*/  IMAD.WIDE R114, R2, 0x2, R198 ;  /* 0x0000000202727825 */ /* 0x010fc400078e02c6 */
        /* <DEDUP_REMOVED lines=17> */
[----:B0-----:R-:W-:-:S05]  /*23480*/  IMAD.WIDE R114, R2, 0x2, R250 ;  /* 0x0000000202727825 */ /* 0x001fca00078e02fa */
[----:B------:R0:W4:Y:S02]  /*23490*/  LDG.E.U16 R239, desc[UR10][R114.64] ;  /* 0x0000000a72ef7981 */ /* 0x000124000c1e1500 */
[C---:B0-----:R-:W-:Y:S01]  /*234a0*/  IMAD.WIDE R114, R2.reuse, 0x2, R248 ;  /* 0x0000000202727825 */ /* 0x041fe200078e02f8 */
[----:B------:R-:W0:Y:S04]  /*234b0*/  S2R R3, SR_TID.X ;  /* 0x0000000000037919 */ /* 0x000e280000002100 */
[----:B------:R1:W4:Y:S02]  /*234c0*/  LDG.E.U16 R241, desc[UR10][R114.64] ;  /* 0x0000000a72f17981 */ /* 0x000324000c1e1500 */
[----:B-1----:R-:W-:-:S05]  /*234d0*/  IMAD.WIDE R114, R2, 0x2, R242 ;  /* 0x0000000202727825 */ /* 0x002fca00078e02f2 */
[----:B------:R1:W4:Y:S02]  /*234e0*/  LDG.E.U16 R243, desc[UR10][R114.64] ;  /* 0x0000000a72f37981 */ /* 0x000324000c1e1500 */
[----:B-1----:R-:W-:-:S05]  /*234f0*/  IMAD.WIDE R114, R2, 0x2, R246 ;  /* 0x0000000202727825 */ /* 0x002fca00078e02f6 */
[----:B------:R1:W4:Y:S02]  /*23500*/  LDG.E.U16 R246, desc[UR10][R114.64] ;  /* 0x0000000a72f67981 */ /* 0x000324000c1e1500 */
[----:B-1----:R-:W-:-:S05]  /*23510*/  IMAD.WIDE R114, R2, 0x2, R204 ;  /* 0x0000000202727825 */ /* 0x002fca00078e02cc */
[----:B------:R3:W4:Y:S01]  /*23520*/  LDG.E.U16 R248, desc[UR10][R114.64] ;  /* 0x0000000a72f87981 */ /* 0x000722000c1e1500 */
[----:B0-----:R-:W-:Y:S02]  /*23530*/  SHF.R.S32.HI R252, RZ, 0x6, R3 ;  /* 0x00000006fffc7819 */ /* 0x001fe40000011403 */
[----:B------:R-:W-:Y:S01]  /*23540*/  LOP3.LUT R197, R3, 0x3f, RZ, 0xc0, !PT ;  /* 0x0000003f03c57812 */ /* 0x000fe200078ec0ff */
        /* <DEDUP_REMOVED lines=35> */
[----:B---3--:R-:W-:-:S05]  /*23780*/  IMAD.WIDE R114, R2, 0x2, R202 ;  /* 0x0000000202727825 */ /* 0x008fca00078e02ca */
[----:B------:R2:W3:Y:S02]  /*23790*/  LDG.E.U16 R250, desc[UR10][R114.64] ;  /* 0x0000000a72fa7981 */ /* 0x0004e4000c1e1500 */
[----:B--2---:R-:W-:-:S05]  /*237a0*/  IMAD.WIDE R114, R2, 0x2, R200 ;  /* 0x0000000202727825 */ /* 0x004fca00078e02c8 */
[----:B------:R4:W2:Y:S02]  /*237b0*/  LDG.E.U16 R251, desc[UR10][R114.64] ;  /* 0x0000000a72fb7981 */ /* 0x0008a4000c1e1500 */
[----:B----4-:R-:W-:Y:S01]  /*237c0*/  IMAD.WIDE R114, R2, 0x2, R198 ;  /* 0x0000000202727825 */ /* 0x010fe200078e02c6 */
[----:B------:R-:W-:-:S05]  /*237d0*/  LOP3.LUT R198, R3, 0x3f, RZ, 0xc0, !PT ;  /* 0x0000003f03c67812 */ /* 0x000fca00078ec0ff */
[----:B------:R0:W4:Y:S02]  /*237e0*/  LDG.E.U16 R114, desc[UR10][R114.64] ;  /* 0x0000000a72727981 */ /* 0x000124000c1e1500 */
[----:B0-----:R-:W-:Y:S02]  /*237f0*/  SHF.R.S32.HI R115, RZ, 0x6, R3 ;  /* 0x00000006ff737819 */ /* 0x001fe40000011403 */
[----:B------:R-:W-:Y:S01]  /*23800*/  SGXT R3, R252, 0x1 ;  /* 0x00000001fc03781a */ /* 0x000fe20000000200 */
[----:B------:R-:W-:-:S05]  /*23810*/  IMAD.SHL.U32 R252, R198, 0x2, RZ ;  /* 0x00000002c6fc7824 */ /* 0x000fca00078e00ff */
[----:B------:R-:W-:Y:S02]  /*23820*/  LOP3.LUT R252, R252, 0x90, R3, 0x78, !PT ;  /* 0x00000090fcfc7812 */ /* 0x000fe400078e7803 */
        /* <DEDUP_REMOVED lines=86> */
[----:B------:R-:W-:Y:S04]  /*23d90*/  STL [R1+0x11cc], R196 ;  /* 0x0011ccc401007387 */ /* 0x000fe80000100800 */
[----:B------:R1:W-:Y:S04]  /*23da0*/  STS.U16 [R3+UR9+0x3e100], R42 ;  /* 0x03e1002a03007988 */ /* 0x0003e80008000409 */
[----:B0-----:R-:W2:Y:S04]  /*23db0*/  LDL.64 R46, [R1+0x910] ;  /* 0x00091000012e7983 */ /* 0x001ea80000100a00 */
[----:B------:R-:W3:Y:S04]  /*23dc0*/  LDL.64 R66, [R1+0x830] ;  /* 0x0008300001427983 */ /* 0x000ee80000100a00 */
[----:B-1----:R-:W3:Y:S04]  /*23dd0*/  LDL.64 R42, [R1+0x8d0] ;  /* 0x0008d000012a7983 */ /* 0x002ee80000100a00 */
[----:B------:R-:W-:Y:S04]  /*23de0*/  STS.U16 [R3+UR9+0x3e500], R41 ;  /* 0x03e5002903007988 */ /* 0x000fe80008000409 */
[----:B------:R0:W-:Y:S04]  /*23df0*/  STS.U16 [R3+UR9+0x3e900], R40 ;  /* 0x03e9002803007988 */ /* 0x0001e80008000409 */
[----:B------:R-:W4:Y:S04]  /*23e00*/  LDL.64 R54, [R1+0x870] ;  /* 0x0008700001367983 */ /* 0x000f280000100a00 */
[----:B------:R-:W4:Y:S04]  /*23e10*/  LDL.64 R58, [R1+0x810] ;  /* 0x00081000013a7983 */ /* 0x000f280000100a00 */
[----:B0-----:R-:W4:Y:S04]  /*23e20*/  LDL.64 R40, [R1+0x8b0] ;  /* 0x0008b00001287983 */ /* 0x001f280000100a00 */
[----:B------:R-:W-:Y:S04]  /*23e30*/  STS.U16 [R3+UR9+0x3ed00], R39 ;  /* 0x03ed002703007988 */ /* 0x000fe80008000409 */
[----:B------:R-:W-:Y:S04]  /*23e40*/  STS.U16 [R3+UR9+0x3f100], R35 ;  /* 0x03f1002303007988 */ /* 0x000fe80008000409 */
[----:B------:R0:W-:Y:S04]  /*23e50*/  STS.U16 [R3+UR9+0x3f500], R38 ;  /* 0x03f5002603007988 */ /* 0x0001e80008000409 */
[----:B------:R-:W4:Y:S04]  /*23e60*/  LDL.64 R44, [R1+0x8f0] ;  /* 0x0008f000012c7983 */ /* 0x000f280000100a00 */
[----:B------:R-:W4:Y:S04]  /*23e70*/  LDL.64 R52, [R1+0x7c0] ;  /* 0x0007c00001347983 */ /* 0x000f280000100a00 */
[----:B0-----:R-:W4:Y:S04]  /*23e80*/  LDL.64 R38, [R1+0x890] ;  /* 0x0008900001267983 */ /* 0x001f280000100a00 */
        /* <DEDUP_REMOVED lines=10> */
[----:B------:R-:W-:-:S02]  /*23f30*/  SHF.L.U32 R197, R197, 0x1, RZ ;  /* 0x00000001c5c57819 */ /* 0x000fc400000006ff */
[----:B------:R-:W-:Y:S01]  /*23f40*/  SGXT R115, R115, 0x1 ;  /* 0x000000017373781a */ /* 0x000fe20000000200 */
[----:B------:R-:W4:Y:S04]  /*23f50*/  LDL.64 R84, [R1+0x4f0] ;  /* 0x0004f00001547983 */ /* 0x000f280000100a00 */
[----:B------:R-:W4:Y:S04]  /*23f60*/  LDL.64 R90, [R1+0x570] ;  /* 0x00057000015a7983 */ /* 0x000f280000100a00 */
[----:B------:R-:W4:Y:S04]  /*23f70*/  LDL.64 R82, [R1+0x4d0] ;  /* 0x0004d00001527983 */ /* 0x000f280000100a00 */
[----:B------:R-:W4:Y:S04]  /*23f80*/  LDL.64 R88, [R1+0x430] ;  /* 0x0004300001587983 */ /* 0x000f280000100a00 */
[----:B------:R-:W4:Y:S04]  /*23f90*/  LDL.64 R100, [R1+0x390] ;  /* 0x0003900001647983 */ /* 0x000f280000100a00 */
[----:B------:R-:W4:Y:S04]  /*23fa0*/  LDL.64 R98, [R1+0x370] ;  /* 0x0003700001627983 */ /* 0x000f280000100a00 */
[----:B------:R-:W4:Y:S01]  /*23fb0*/  LDL.64 R96, [R1+0x350] ;  /* 0x0003500001607983 */ /* 0x000f220000100a00 */
[----:B------:R-:W-:-:S03]  /*23fc0*/  LOP3.LUT R252, R252, 0x60, RZ, 0x3c, !PT ;  /* 0x00000060fcfc7812 */ /* 0x000fc600078e3cff */
        /* <DEDUP_REMOVED lines=8> */
[----:B--2---:R-:W-:-:S03]  /*24050*/  IMAD.WIDE R70, R2, 0x2, R46 ;  /* 0x0000000202467825 */ /* 0x004fc600078e022e */
[----:B------:R-:W2:Y:S01]  /*24060*/  LDL.64 R46, [R1+0x630] ;  /* 0x00063000012e7983 */ /* 0x000ea20000100a00 */
[----:B---3--:R-:W-:-:S03]  /*24070*/  IMAD.WIDE R42, R2, 0x2, R42 ;  /* 0x00000002022a7825 */ /* 0x008fc600078e022a */
[----:B------:R-:W-:Y:S04]  /*24080*/  STS.U16 [R3+UR9+0x3f900], R37 ;  /* 0x03f9002503007988 */ /* 0x000fe80008000409 */
[----:B------:R0:W3:Y:S01]  /*24090*/  LDG.E.U16 R68, desc[UR10][R42.64] ;  /* 0x0000000a2a447981 */ /* 0x0000e2000c1e1500 */
[----:B------:R-:W-:-:S03]  /*240a0*/  LOP3.LUT R115, R197, 0x90, R115, 0x78, !PT ;  /* 0x00000090c5737812 */ /* 0x000fc600078e7873 */
[----:B------:R-:W2:Y:S01]  /*240b0*/  LDG.E.U16 R70, desc[UR10][R70.64] ;  /* 0x0000000a46467981 */ /* 0x000ea2000c1e1500 */
[----:B0-----:R-:W-:-:S03]  /*240c0*/  IMAD.WIDE R42, R2, 0x2, R66 ;  /* 0x00000002022a7825 */ /* 0x001fc600078e0242 */
[----:B------:R-:W2:Y:S01]  /*240d0*/  LDL.64 R66, [R1+0x5d0] ;  /* 0x0005d00001427983 */ /* 0x000ea20000100a00 */
[----:B----4-:R-:W-:-:S03]  /*240e0*/  IMAD.WIDE R40, R2, 0x2, R40 ;  /* 0x0000000202287825 */ /* 0x010fc600078e0228 */
[----:B------:R0:W-:Y:S04]  /*240f0*/  STS.U16 [R3+UR9+0x3fd00], R36 ;  /* 0x03fd002403007988 */ /* 0x0001e80008000409 */
[----:B------:R1:W4:Y:S01]  /*24100*/  LDG.E.U16 R57, desc[UR10][R40.64] ;  /* 0x0000000a28397981 */ /* 0x000322000c1e1500 */
[----:B0-----:R-:W-:-:S04]  /*24110*/  IMAD.WIDE R36, R2, 0x2, R54 ;  /* 0x0000000202247825 */ /* 0x001fc800078e0236 */
[C---:B-1----:R-:W-:Y:S01]  /*24120*/  IMAD.WIDE R40, R2.reuse, 0x2, R58 ;  /* 0x0000000202287825 */ /* 0x042fe200078e023a */
[----:B------:R0:W2:Y:S04]  /*24130*/  LDG.E.U16 R55, desc[UR10][R36.64] ;  /* 0x0000000a24377981 */ /* 0x0000a8000c1e1500 */
[----:B------:R-:W2:Y:S01]  /*24140*/  LDL.64 R58, [R1+0x5e0] ;  /* 0x0005e000013a7983 */ /* 0x000ea20000100a00 */
[----:B------:R-:W-:-:S04]  /*24150*/  IMAD.WIDE R44, R2, 0x2, R44 ;  /* 0x00000002022c7825 */ /* 0x000fc800078e022c */
[C---:B------:R-:W-:Y:S01]  /*24160*/  IMAD.WIDE R38, R2.reuse, 0x2, R38 ;  /* 0x0000000202267825 */ /* 0x040fe200078e0226 */
[----:B------:R1:W2:Y:S03]  /*24170*/  LDG.E.U16 R69, desc[UR10][R44.64] ;  /* 0x0000000a2c457981 */ /* 0x0002a6000c1e1500 */
[C---:B0-----:R-:W-:Y:S01]  /*24180*/  IMAD.WIDE R36, R2.reuse, 0x2, R52 ;  /* 0x0000000202247825 */ /* 0x041fe200078e0234 */
[----:B------:R-:W-:Y:S01]  /*24190*/  LOP3.LUT R50, R115, 0x40, RZ, 0x3c, !PT ;  /* 0x0000004073327812 */ /* 0x000fe200078e3cff */
[----:B------:R0:W3:Y:S04]  /*241a0*/  LDG.E.U16 R52, desc[UR10][R40.64] ;  /* 0x0000000a28347981 */ /* 0x0000e8000c1e1500 */
[----:B------:R0:W3:Y:S01]  /*241b0*/  LDG.E.U16 R56, desc[UR10][R38.64] ;  /* 0x0000000a26387981 */ /* 0x0000e2000c1e1500 */
[----:B-1----:R-:W-:-:S03]  /*241c0*/  IMAD.WIDE R44, R2, 0x2, R74 ;  /* 0x00000002022c7825 */ /* 0x002fc600078e024a */
[----:B------:R1:W3:Y:S01]  /*241d0*/  LDG.E.U16 R53, desc[UR10][R42.64] ;  /* 0x0000000a2a357981 */ /* 0x0002e2000c1e1500 */
[----:B0-----:R-:W-:-:S03]  /*241e0*/  IMAD.WIDE R40, R2, 0x2, R60 ;  /* 0x0000000202287825 */ /* 0x001fc600078e023c */
[----:B------:R-:W3:Y:S01]  /*241f0*/  LDL.64 R60, [R1+0x510] ;  /* 0x00051000013c7983 */ /* 0x000ee20000100a00 */
[----:B------:R-:W-:-:S03]  /*24200*/  IMAD.WIDE R38, R2, 0x2, R72 ;  /* 0x0000000202267825 */ /* 0x000fc600078e0248 */
[----:B------:R-:W3:Y:S01]  /*24210*/  LDL.64 R74, [R1+0x4b0] ;  /* 0x0004b000014a7983 */ /* 0x000ee20000100a00 */
        /* <DEDUP_REMOVED lines=66> */
[----:B------:R1:W4:Y:S04]  /*24640*/  LDG.E.U16 R54, desc[UR10][R44.64] ;  /* 0x0000000a2c367981 */ /* 0x000328000c1e1500 */
[----:B------:R2:W4:Y:S04]  /*24650*/  LDG.E.U16 R51, desc[UR10][R38.64] ;  /* 0x0000000a26337981 */ /* 0x000528000c1e1500 */
[----:B0-----:R0:W4:Y:S01]  /*24660*/  LDG.E.U16 R50, desc[UR10][R36.64] ;  /* 0x0000000a24327981 */ /* 0x001122000c1e1500 */
[----:B-1----:R-:W-:-:S03]  /*24670*/  IMAD.WIDE R44, R2, 0x2, R64 ;  /* 0x00000002022c7825 */ /* 0x002fc600078e0240 */
[----:B------:R-:W4:Y:S01]  /*24680*/  LDL.64 R72, [R1+0x490] ;  /* 0x0004900001487983 */ /* 0x000f220000100a00 */
[----:B--2---:R-:W-:-:S03]  /*24690*/  IMAD.WIDE R38, R2, 0x2, R48 ;  /* 0x0000000202267825 */ /* 0x004fc600078e0230 */
[----:B------:R1:W2:Y:S01]  /*246a0*/  LDG.E.U16 R48, desc[UR10][R42.64] ;  /* 0x0000000a2a307981 */ /* 0x0002a2000c1e1500 */
[----:B0-----:R-:W-:-:S03]  /*246b0*/  IMAD.WIDE R36, R2, 0x2, R46 ;  /* 0x0000000202247825 */ /* 0x001fc600078e022e */
[----:B------:R-:W2:Y:S04]  /*246c0*/  LDG.E.U16 R49, desc[UR10][R44.64] ;  /* 0x0000000a2c317981 */ /* 0x000ea8000c1e1500 */
[----:B------:R0:W2:Y:S01]  /*246d0*/  LDG.E.U16 R47, desc[UR10][R40.64] ;  /* 0x0000000a282f7981 */ /* 0x0000a2000c1e1500 */
[----:B-1----:R-:W-:-:S03]  /*246e0*/  IMAD.WIDE R42, R2, 0x2, R86 ;  /* 0x00000002022a7825 */ /* 0x002fc600078e0256 */
[----:B------:R-:W2:Y:S04]  /*246f0*/  LDL.64 R86, [R1+0x410] ;  /* 0x0004100001567983 */ /* 0x000ea80000100a00 */
[----:B------:R1:W2:Y:S01]  /*24700*/  LDG.E.U16 R45, desc[UR10][R36.64] ;  /* 0x0000000a242d7981 */ /* 0x0002a2000c1e1500 */
[----:B0-----:R-:W-:-:S03]  /*24710*/  IMAD.WIDE R40, R2, 0x2, R66 ;  /* 0x0000000202287825 */ /* 0x001fc600078e0242 */
[----:B------:R-:W2:Y:S04]  /*24720*/  LDL.64 R64, [R1+0x470] ;  /* 0x0004700001407983 */ /* 0x000ea80000100a00 */
[----:B------:R0:W2:Y:S01]  /*24730*/  LDG.E.U16 R46, desc[UR10][R38.64] ;  /* 0x0000000a262e7981 */ /* 0x0000a2000c1e1500 */
[----:B-1----:R-:W-:-:S03]  /*24740*/  IMAD.WIDE R36, R2, 0x2, R78 ;  /* 0x0000000202247825 */ /* 0x002fc600078e024e */
[----:B------:R-:W2:Y:S04]  /*24750*/  LDL.64 R66, [R1+0x450] ;  /* 0x0004500001427983 */ /* 0x000ea80000100a00 */
[----:B------:R-:W2:Y:S01]  /*24760*/  LDG.E.U16 R43, desc[UR10][R42.64] ;  /* 0x0000000a2a2b7981 */ /* 0x000ea2000c1e1500 */
[----:B0-----:R-:W-:-:S03]  /*24770*/  IMAD.WIDE R38, R2, 0x2, R80 ;  /* 0x0000000202267825 */ /* 0x001fc600078e0250 */
[----:B------:R-:W2:Y:S04]  /*24780*/  LDL.64 R80, [R1+0x3f0] ;  /* 0x0003f00001507983 */ /* 0x000ea80000100a00 */
[----:B------:R-:W2:Y:S04]  /*24790*/  LDL.64 R78, [R1+0x3d0] ;  /* 0x0003d000014e7983 */ /* 0x000ea80000100a00 */
[----:B------:R-:W2:Y:S04]  /*247a0*/  LDG.E.U16 R42, desc[UR10][R40.64] ;  /* 0x0000000a282a7981 */ /* 0x000ea8000c1e1500 */
[----:B------:R0:W2:Y:S01]  /*247b0*/  LDG.E.U16 R40, desc[UR10][R36.64] ;  /* 0x0000000a24287981 */ /* 0x0000a2000c1e1500 */
[----:B------:R-:W-:-:S03]  /*247c0*/  IMAD.WIDE R58, R2, 0x2, R58 ;  /* 0x00000002023a7825 */ /* 0x000fc600078e023a */
[----:B------:R1:W2:Y:S01]  /*247d0*/  LDG.E.U16 R41, desc[UR10][R38.64] ;  /* 0x0000000a26297981 */ /* 0x0002a2000c1e1500 */
[----:B---3--:R-:W-:-:S03]  /*247e0*/  IMAD.WIDE R60, R2, 0x2, R60 ;  /* 0x00000002023c7825 */ /* 0x008fc600078e023c */
[----:B------:R3:W2:Y:S01]  /*247f0*/  LDG.E.U16 R44, desc[UR10][R58.64] ;  /* 0x0000000a3a2c7981 */ /* 0x0006a2000c1e1500 */
[----:B0-----:R-:W-:-:S03]  /*24800*/  IMAD.WIDE R36, R2, 0x2, R76 ;  /* 0x0000000202247825 */ /* 0x001fc600078e024c */
[----:B------:R-:W2:Y:S01]  /*24810*/  LDL.64 R76, [R1+0x3b0] ;  /* 0x0003b000014c7983 */ /* 0x000ea20000100a00 */
[----:B-1----:R-:W-:-:S03]  /*24820*/  IMAD.WIDE R38, R2, 0x2, R90 ;  /* 0x0000000202267825 */ /* 0x002fc600078e025a */
[----:B------:R-:W2:Y:S01]  /*24830*/  LDG.E.U16 R37, desc[UR10][R36.64] ;  /* 0x0000000a24257981 */ /* 0x000ea2000c1e1500 */
[----:B---3--:R-:W-:-:S03]  /*24840*/  IMAD.WIDE R58, R2, 0x2, R84 ;  /* 0x00000002023a7825 */ /* 0x008fc600078e0254 */
[----:B------:R-:W3:Y:S01]  /*24850*/  LDL.64 R84, [R1+0x330] ;  /* 0x0003300001547983 */ /* 0x000ee20000100a00 */
[----:B------:R-:W-:-:S03]  /*24860*/  IMAD.WIDE R62, R2, 0x2, R62 ;  /* 0x00000002023e7825 */ /* 0x000fc600078e023e */
[----:B------:R0:W3:Y:S04]  /*24870*/  LDG.E.U16 R35, desc[UR10][R58.64] ;  /* 0x0000000a3a237981 */ /* 0x0000e8000c1e1500 */
[----:B------:R1:W3:Y:S04]  /*24880*/  LDG.E.U16 R36, desc[UR10][R60.64] ;  /* 0x0000000a3c247981 */ /* 0x0002e8000c1e1500 */
[----:B------:R-:W3:Y:S01]  /*24890*/  LDG.E.U16 R39, desc[UR10][R38.64] ;  /* 0x0000000a26277981 */ /* 0x000ee2000c1e1500 */
[----:B0-----:R-:W-:-:S03]  /*248a0*/  IMAD.WIDE R58, R2, 0x2, R82 ;  /* 0x00000002023a7825 */ /* 0x001fc600078e0252 */
[----:B------:R-:W3:Y:S01]  /*248b0*/  LDL.64 R82, [R1+0x308] ;  /* 0x0003080001527983 */ /* 0x000ee20000100a00 */
[----:B-1----:R-:W-:-:S03]  /*248c0*/  IMAD.WIDE R60, R2, 0x2, R74 ;  /* 0x00000002023c7825 */ /* 0x002fc600078e024a */
[----:B------:R0:W3:Y:S04]  /*248d0*/  LDG.E.U16 R71, desc[UR10][R58.64] ;  /* 0x0000000a3a477981 */ /* 0x0000e8000c1e1500 */
[----:B------:R4:W3:Y:S04]  /*248e0*/  LDG.E.U16 R38, desc[UR10][R62.64] ;  /* 0x0000000a3e267981 */ /* 0x0008e8000c1e1500 */
[----:B------:R1:W-:Y:S01]  /*248f0*/  STS.U16 [R252+UR9+0x31f00], R114 ;  /* 0x031f0072fc007988 */ /* 0x0003e20008000409 */
[----:B0-----:R-:W-:-:S03]  /*24900*/  IMAD.WIDE R58, R2, 0x2, R88 ;  /* 0x00000002023a7825 */ /* 0x001fc600078e0258 */
[----:B------:R-:W3:Y:S04]  /*24910*/  LDL.64 R90, [R1+0x2a8] ;  /* 0x0002a800015a7983 */ /* 0x000ee80000100a00 */
[----:B------:R-:W3:Y:S04]  /*24920*/  LDL.64 R88, [R1+0x288] ;  /* 0x0002880001587983 */ /* 0x000ee80000100a00 */
[----:B-1----:R-:W3:Y:S01]  /*24930*/  LDL.64 R114, [R1+0x2e8] ;  /* 0x0002e80001727983 */ /* 0x002ee20000100a00 */
[----:B----4-:R-:W-:-:S03]  /*24940*/  IMAD.WIDE R62, R2, 0x2, R72 ;  /* 0x00000002023e7825 */ /* 0x010fc600078e0248 */
[----:B------:R2:W4:Y:S04]  /*24950*/  LDG.E.U16 R72, desc[UR10][R60.64] ;  /* 0x0000000a3c487981 */ /* 0x000528000c1e1500 */
[----:B------:R0:W4:Y:S01]  /*24960*/  LDG.E.U16 R73, desc[UR10][R62.64] ;  /* 0x0000000a3e497981 */ /* 0x000122000c1e1500 */
[----:B--2---:R-:W-:-:S03]  /*24970*/  IMAD.WIDE R60, R2, 0x2, R86 ;  /* 0x00000002023c7825 */ /* 0x004fc600078e0256 */
[----:B------:R-:W2:Y:S01]  /*24980*/  LDL.64 R86, [R1+0x268] ;  /* 0x0002680001567983 */ /* 0x000ea20000100a00 */
[----:B------:R-:W-:-:S05]  /*24990*/  IMAD.WIDE R64, R2, 0x2, R64 ;  /* 0x0000000202407825 */ /* 0x000fca00078e0240 */
[----:B------:R1:W4:Y:S01]  /*249a0*/  LDG.E.U16 R74, desc[UR10][R64.64] ;  /* 0x0000000a404a7981 */ /* 0x000322000c1e1500 */
[----:B------:R-:W-:-:S05]  /*249b0*/  IMAD.WIDE R66, R2, 0x2, R66 ;  /* 0x0000000202427825 */ /* 0x000fca00078e0242 */
[----:B------:R-:W4:Y:S01]  /*249c0*/  LDG.E.U16 R75, desc[UR10][R66.64] ;  /* 0x0000000a424b7981 */ /* 0x000f22000c1e1500 */
[----:B0-----:R-:W-:-:S04]  /*249d0*/  IMAD.WIDE R62, R2, 0x2, R80 ;  /* 0x00000002023e7825 */ /* 0x001fc800078e0250 */
[C---:B-1----:R-:W-:Y:S02]  /*249e0*/  IMAD.WIDE R64, R2.reuse, 0x2, R78 ;  /* 0x0000000202407825 */ /* 0x042fe400078e024e */
[----:B------:R0:W4:Y:S04]  /*249f0*/  LDG.E.U16 R78, desc[UR10][R62.64] ;  /* 0x0000000a3e4e7981 */ /* 0x000128000c1e1500 */
[----:B------:R3:W4:Y:S01]  /*24a00*/  LDG.E.U16 R79, desc[UR10][R64.64] ;  /* 0x0000000a404f7981 */ /* 0x000722000c1e1500 */
[----:B0-----:R-:W-:-:S03]  /*24a10*/  IMAD.WIDE R62, R2, 0x2, R96 ;  /* 0x00000002023e7825 */ /* 0x001fc600078e0260 */
[----:B------:R-:W4:Y:S01]  /*24a20*/  LDL.64 R96, [R1+0x128] ;  /* 0x0001280001607983 */ /* 0x000f220000100a00 */
[----:B------:R-:W-:-:S03]  /*24a30*/  IMAD.WIDE R66, R2, 0x2, R76 ;  /* 0x0000000202427825 */ /* 0x000fc600078e024c */
[----:B------:R0:W4:Y:S04]  /*24a40*/  LDG.E.U16 R76, desc[UR10][R58.64] ;  /* 0x0000000a3a4c7981 */ /* 0x000128000c1e1500 */
[----:B------:R1:W4:Y:S01]  /*24a50*/  LDG.E.U16 R77, desc[UR10][R60.64] ;  /* 0x0000000a3c4d7981 */ /* 0x000322000c1e1500 */
[----:B---3--:R-:W-:-:S03]  /*24a60*/  IMAD.WIDE R64, R2, 0x2, R84 ;  /* 0x0000000202407825 */ /* 0x008fc600078e0254 */
[----:B------:R3:W4:Y:S01]  /*24a70*/  LDG.E.U16 R80, desc[UR10][R66.64] ;  /* 0x0000000a42507981 */ /* 0x000722000c1e1500 */
[----:B0-----:R-:W-:-:S03]  /*24a80*/  IMAD.WIDE R58, R2, 0x2, R100 ;  /* 0x00000002023a7825 */ /* 0x001fc600078e0264 */
[----:B------:R-:W4:Y:S01]  /*24a90*/  LDL.64 R100, [R1+0x168] ;  /* 0x0001680001647983 */ /* 0x000f220000100a00 */
[----:B-1----:R-:W-:-:S03]  /*24aa0*/  IMAD.WIDE R60, R2, 0x2, R98 ;  /* 0x00000002023c7825 */ /* 0x002fc600078e0262 */
[----:B------:R-:W4:Y:S04]  /*24ab0*/  LDL.64 R98, [R1+0x148] ;  /* 0x0001480001627983 */ /* 0x000f280000100a00 */
[----:B------:R-:W4:Y:S01]  /*24ac0*/  LDG.E.U16 R81, desc[UR10][R58.64] ;  /* 0x0000000a3a517981 */ /* 0x000f22000c1e1500 */
[----:B---3--:R-:W-:-:S03]  /*24ad0*/  IMAD.WIDE R66, R2, 0x2, R82 ;  /* 0x0000000202427825 */ /* 0x008fc600078e0252 */
[----:B------:R0:W3:Y:S04]  /*24ae0*/  LDG.E.U16 R82, desc[UR10][R60.64] ;  /* 0x0000000a3c527981 */ /* 0x0000e8000c1e1500 */
[----:B------:R1:W3:Y:S04]  /*24af0*/  LDG.E.U16 R83, desc[UR10][R62.64] ;  /* 0x0000000a3e537981 */ /* 0x0002e8000c1e1500 */
[----:B------:R1:W3:Y:S01]  /*24b00*/  LDG.E.U16 R84, desc[UR10][R64.64] ;  /* 0x0000000a40547981 */ /* 0x0002e2000c1e1500 */
[----:B0-----:R-:W-:-:S03]  /*24b10*/  IMAD.WIDE R60, R2, 0x2, R112 ;  /* 0x00000002023c7825 */ /* 0x001fc600078e0270 */
[----:B------:R-:W3:Y:S01]  /*24b20*/  LDG.E.U16 R85, desc[UR10][R66.64] ;  /* 0x0000000a42557981 */ /* 0x000ee2000c1e1500 */
[----:B-1----:R-:W-:-:S04]  /*24b30*/  IMAD.WIDE R62, R2, 0x2, R90 ;  /* 0x00000002023e7825 */ /* 0x002fc800078e025a */
[C---:B------:R-:W-:Y:S02]  /*24b40*/  IMAD.WIDE R64, R2.reuse, 0x2, R88 ;  /* 0x0000000202407825 */ /* 0x040fe400078e0258 */
[----:B------:R0:W3:Y:S02]  /*24b50*/  LDG.E.U16 R88, desc[UR10][R62.64] ;  /* 0x0000000a3e587981 */ /* 0x0000e4000c1e1500 */
[C---:B------:R-:W-:Y:S02]  /*24b60*/  IMAD.WIDE R58, R2.reuse, 0x2, R114 ;  /* 0x00000002023a7825 */ /* 0x040fe400078e0272 */
[----:B------:R1:W3:Y:S02]  /*24b70*/  LDG.E.U16 R89, desc[UR10][R64.64] ;  /* 0x0000000a40597981 */ /* 0x0002e4000c1e1500 */
[----:B0-----:R-:W-:-:S04]  /*24b80*/  IMAD.WIDE R62, R2, 0x2, R106 ;  /* 0x00000002023e7825 */ /* 0x001fc800078e026a */
[----:B-1----:R-:W-:-:S05]  /*24b90*/  IMAD.WIDE R64, R2, 0x2, R94 ;  /* 0x0000000202407825 */ /* 0x002fca00078e025e */
[----:B------:R-:W3:Y:S01]  /*24ba0*/  LDG.E.U16 R94, desc[UR10][R64.64] ;  /* 0x0000000a405e7981 */ /* 0x000ee2000c1e1500 */
[----:B--2---:R-:W-:-:S03]  /*24bb0*/  IMAD.WIDE R66, R2, 0x2, R86 ;  /* 0x0000000202427825 */ /* 0x004fc600078e0256 */
[----:B------:R0:W2:Y:S04]  /*24bc0*/  LDG.E.U16 R86, desc[UR10][R58.64] ;  /* 0x0000000a3a567981 */ /* 0x0000a8000c1e1500 */
[----:B------:R1:W2:Y:S04]  /*24bd0*/  LDG.E.U16 R87, desc[UR10][R60.64] ;  /* 0x0000000a3c577981 */ /* 0x0002a8000c1e1500 */
[----:B------:R1:W2:Y:S01]  /*24be0*/  LDG.E.U16 R90, desc[UR10][R66.64] ;  /* 0x0000000a425a7981 */ /* 0x0002a2000c1e1500 */
[----:B0-----:R-:W-:-:S04]  /*24bf0*/  IMAD.WIDE R58, R2, 0x2, R110 ;  /* 0x00000002023a7825 */ /* 0x001fc800078e026e */
[C---:B-1----:R-:W-:Y:S01]  /*24c00*/  IMAD.WIDE R60, R2.reuse, 0x2, R108 ;  /* 0x00000002023c7825 */ /* 0x042fe200078e026c */
[----:B------:R0:W2:Y:S03]  /*24c10*/  LDG.E.U16 R91, desc[UR10][R58.64] ;  /* 0x0000000a3a5b7981 */ /* 0x0000a6000c1e1500 */
[C---:B------:R-:W-:Y:S02]  /*24c20*/  IMAD.WIDE R66, R2.reuse, 0x2, R92 ;  /* 0x0000000202427825 */ /* 0x040fe400078e025c */
[----:B------:R1:W2:Y:S04]  /*24c30*/  LDG.E.U16 R92, desc[UR10][R60.64] ;  /* 0x0000000a3c5c7981 */ /* 0x0002a8000c1e1500 */
[----:B------:R-:W2:Y:S01]  /*24c40*/  LDG.E.U16 R93, desc[UR10][R62.64] ;  /* 0x0000000a3e5d7981 */ /* 0x000ea2000c1e1500 */
[----:B0-----:R-:W-:-:S03]  /*24c50*/  IMAD.WIDE R58, R2, 0x2, R104 ;  /* 0x00000002023a7825 */ /* 0x001fc600078e0268 */
[----:B------:R4:W2:Y:S01]  /*24c60*/  LDG.E.U16 R95, desc[UR10][R66.64] ;  /* 0x0000000a425f7981 */ /* 0x0008a2000c1e1500 */
[----:B-1----:R-:W-:-:S03]  /*24c70*/  IMAD.WIDE R60, R2, 0x2, R102 ;  /* 0x00000002023c7825 */ /* 0x002fc600078e0266 */
[----:B------:R-:W2:Y:S04]  /*24c80*/  LDG.E.U16 R58, desc[UR10][R58.64] ;  /* 0x0000000a3a3a7981 */ /* 0x000ea8000c1e1500 */
[----:B------:R-:W2:Y:S01]  /*24c90*/  LDG.E.U16 R60, desc[UR10][R60.64] ;  /* 0x0000000a3c3c7981 */ /* 0x000ea2000c1e1500 */
[----:B----4-:R-:W-:-:S06]  /*24ca0*/  IMAD.WIDE R66, R2, 0x2, R96 ;  /* 0x0000000202427825 */ /* 0x010fcc00078e0260 */
[----:B------:R-:W4:Y:S01]  /*24cb0*/  LDG.E.U16 R66, desc[UR10][R66.64] ;  /* 0x0000000a42427981 */ /* 0x000f22000c1e1500 */
[----:B------:R-:W-:-:S04]  /*24cc0*/  IMAD.WIDE R62, R2, 0x2, R100 ;  /* 0x00000002023e7825 */ /* 0x000fc800078e0264 */
[----:B------:R-:W-:Y:S02]  /*24cd0*/  IMAD.WIDE R64, R2, 0x2, R98 ;  /* 0x0000000202407825 */ /* 0x000fe400078e0262 */
[----:B------:R-:W4:Y:S04]  /*24ce0*/  LDG.E.U16 R62, desc[UR10][R62.64] ;  /* 0x0000000a3e3e7981 */ /* 0x000f28000c1e1500 */
[----:B------:R-:W4:Y:S01]  /*24cf0*/  LDG.E.U16 R64, desc[UR10][R64.64] ;  /* 0x0000000a40407981 */ /* 0x000f22000c1e1500 */
[----:B------:R-:W-:Y:S02]  /*24d00*/  F2FP.BF16.F32.PACK_AB R5, R7, R5 ;  /* 0x000000050705723e */ /* 0x000fe400000010ff */
[----:B------:R-:W-:Y:S02]  /*24d10*/  F2FP.BF16.F32.PACK_AB R6, R9, R6 ;  /* 0x000000060906723e */ /* 0x000fe400000010ff */
[----:B------:R-:W-:-:S02]  /*24d20*/  F2FP.BF16.F32.PACK_AB R7, R11, R8 ;  /* 0x000000080b07723e */ /* 0x000fc400000010ff */
[----:B------:R-:W-:Y:S02]  /*24d30*/  F2FP.BF16.F32.PACK_AB R8, R13, R10 ;  /* 0x0000000a0d08723e */ /* 0x000fe400000010ff */
[----:B------:R-:W-:Y:S02]  /*24d40*/  F2FP.BF16.F32.PACK_AB R9, R15, R12 ;  /* 0x0000000c0f09723e */ /* 0x000fe400000010ff */
[----:B------:R-:W-:Y:S02]  /*24d50*/  F2FP.BF16.F32.PACK_AB R10, R17, R14 ;  /* 0x0000000e110a723e */ /* 0x000fe400000010ff */
        /* <DEDUP_REMOVED lines=9> */
[----:B------:R-:W-:Y:S01]  /*24df0*/  F2FP.BF16.F32.PACK_AB R19, R33, R32 ;  /* 0x000000202113723e */ /* 0x000fe200000010ff */
[----:B------:R-:W-:Y:S04]  /*24e00*/  STS.U16 [R252+UR9+0x30300], R239 ;  /* 0x030300effc007988 */ /* 0x000fe80008000409 */
[----:B------:R-:W-:Y:S04]  /*24e10*/  STS.U16 [R252+UR9+0x30700], R241 ;  /* 0x030700f1fc007988 */ /* 0x000fe80008000409 */
[----:B------:R-:W-:Y:S04]  /*24e20*/  STS.U16 [R252+UR9+0x30b00], R243 ;  /* 0x030b00f3fc007988 */ /* 0x000fe80008000409 */
[----:B------:R-:W-:Y:S04]  /*24e30*/  STS.U16 [R252+UR9+0x30f00], R246 ;  /* 0x030f00f6fc007988 */ /* 0x000fe80008000409 */
[----:B------:R-:W-:Y:S04]  /*24e40*/  STS.U16 [R252+UR9+0x31300], R248 ;  /* 0x031300f8fc007988 */ /* 0x000fe80008000409 */
[----:B------:R-:W-:Y:S04]  /*24e50*/  STS.U16 [R252+UR9+0x31700], R250 ;  /* 0x031700fafc007988 */ /* 0x000fe80008000409 */
[----:B------:R-:W-:Y:S01]  /*24e60*/  STS.U16 [R252+UR9+0x31b00], R251 ;  /* 0x031b00fbfc007988 */ /* 0x000fe20008000409 */
[----:B------:R-:W-:Y:S01]  /*24e70*/  STTM.16dp32bit_t0_t15.x16 tmem[UR7+0x140], R4 ;  /* 0x00014004000079ed */ /* 0x000fe20008a00007 */
[----:B------:R-:W-:Y:S02]  /*24e80*/  STTM.16dp32bit_t16_t31.x16 tmem[UR7+0x150], R4 ;  /* 0x00015004000079ed */ /* 0x000fe40008a20007 */
        /* <DEDUP_REMOVED lines=55> */
[----:B------:R0:W-:Y:S01]  /*25200*/  STS.U16 [R252+UR9+0x3fb00], R64 ;  /* 0x03fb0040fc007988 */ /* 0x0001e20008000409 */
[----:B------:R-:W1:Y:S02]  /*25210*/  FENCE.VIEW.ASYNC.T ;  /* 0x00000000000073c6 */ /* 0x000e640000000200 */
[----:B-1----:R-:W-:Y:S06]  /*25220*/  BAR.SYNC.DEFER_BLOCKING 0x0 ;  /* 0x0000000000007b1d */ /* 0x002fec0000010000 */
[----:B0-----:R-:W-:Y:S01]  /*25230*/  LDTM.x64 R16, tmem[UR7] ;  /* 0x00000007001079ee */ /* 0x001fe20008340000 */
[----:B------:R-:W0:Y:S01]  /*25240*/  LDTM.x64 R96, tmem[UR7+0x40] ;  /* 0x00004007006079ee */ /* 0x000e220008340000 */
[----:B------:R-:W-:-:S04]  /*25250*/  FADD R0, -R244, R240 ;  /* 0x000000f0f4007221 */ /* 0x000fc80000000100 */
[----:B------:R-:W-:-:S06]  /*25260*/  FMUL R0, R0, 1.4426950216293334961 ;  /* 0x3fb8aa3b00007820 */ /* 0x000fcc0000400000 */
[----:B------:R-:W1:Y:S01]  /*25270*/  MUFU.EX2 R0, R0 ;  /* 0x0000000000007308 */ /* 0x000e620000000800 */
[----:B0-----:R-:W-:Y:S01]  /*25280*/  IMAD.MOV.U32 R250, RZ, RZ, R132 ;  /* 0x000000fffffa7224 */ /* 0x001fe200078e0084 */
[----:B------:R-:W-:Y:S01]  /*25290*/  MOV R246, R134 ;  /* 0x0000008600f67202 */ /* 0x000fe20000000f00 */
[----:B------:R-:W-:Y:S01]  /*252a0*/  IMAD.MOV.U32 R248, RZ, RZ, R133 ;  /* 0x000000fffff87224 */ /* 0x000fe200078e0085 */
        /* <DEDUP_REMOVED lines=15> */
[----:B------:R-:W-:-:S02]  /*253a0*/  IMAD.MOV.U32 R232, RZ, RZ, R145 ;  /* 0x000000ffffe87224 */ /* 0x000fc400078e0091 */
[----:B------:R-:W-:Y:S02]  /*253b0*/  IMAD.MOV.U32 R230, RZ, RZ, R147 ;  /* 0x000000ffffe67224 */ /* 0x000fe400078e0093 */
[----:B------:R-:W-:Y:S02]  /*253c0*/  IMAD.MOV.U32 R229, RZ, RZ, R148 ;  /* 0x000000ffffe57224 */ /* 0x000fe400078e0094 */
[----:B------:R-:W-:Y:S02]  /*253d0*/  IMAD.MOV.U32 R227, RZ, RZ, R150 ;  /* 0x000000ffffe37224 */ /* 0x000fe400078e0096 */
[----:B------:R-:W-:Y:S02]  /*253e0*/  IMAD.MOV.U32 R226, RZ, RZ, R151 ;  /* 0x000000ffffe27224 */ /* 0x000fe400078e0097 */
[----:B------:R-:W-:Y:S02]  /*253f0*/  IMAD.MOV.U32 R224, RZ, RZ, R153 ;  /* 0x000000ffffe07224 */ /* 0x000fe400078e0099 */
[----:B------:R-:W-:-:S02]  /*25400*/  IMAD.MOV.U32 R223, RZ, RZ, R154 ;  /* 0x000000ffffdf7224 */ /* 0x000fc400078e009a */
[----:B------:R-:W-:Y:S02]  /*25410*/  IMAD.MOV.U32 R221, RZ, RZ, R156 ;  /* 0x000000ffffdd7224 */ /* 0x000fe400078e009c */
[----:B------:R-:W-:Y:S02]  /*25420*/  IMAD.MOV.U32 R220, RZ, RZ, R157 ;  /* 0x000000ffffdc7224 */ /* 0x000fe400078e009d */
[----:B------:R-:W-:Y:S02]  /*25430*/  IMAD.MOV.U32 R218, RZ, RZ, R159 ;  /* 0x000000ffffda7224 */ /* 0x000fe400078e009f */
[----:B------:R-:W0:Y:S01]  /*25440*/  LDTM.x64 R132, tmem[UR7+0x80] ;  /* 0x00008007008479ee */ /* 0x000e220008340000 */
[----:B------:R2:W-:Y:S01]  /*25450*/  STL.64 [R1+0x100], R108 ;  /* 0x0001006c01007387 */ /* 0x0005e20000100a00 */
[C---:B-1----:R-:W-:Y:S01]  /*25460*/  FMUL R73, R0.reuse, R73 ;  /* 0x0000004900497220 */ /* 0x042fe20000400000 */
[C---:B------:R-:W-:Y:S02]  /*25470*/  FMUL R16, R0.reuse, R16 ;  /* 0x0000001000107220 */ /* 0x040fe40000400000 */
[----:B------:R1:W-:Y:S01]  /*25480*/  STL.64 [R1+0x108], R110 ;  /* 0x0001086e01007387 */ /* 0x0003e20000100a00 */
[C---:B------:R-:W-:Y:S01]  /*25490*/  FMUL R17, R0.reuse, R17 ;  /* 0x0000001100117220 */ /* 0x040fe20000400000 */
[C---:B------:R-:W-:Y:S01]  /*254a0*/  FMUL R18, R0.reuse, R18 ;  /* 0x0000001200127220 */ /* 0x040fe20000400000 */
[C---:B------:R-:W-:Y:S01]  /*254b0*/  FMUL R19, R0.reuse, R19 ;  /* 0x0000001300137220 */ /* 0x040fe20000400000 */
[----:B------:R-:W-:Y:S01]  /*254c0*/  STL.64 [R1+0x110], R112 ;  /* 0x0001107001007387 */ /* 0x000fe20000100a00 */
        /* <DEDUP_REMOVED lines=62> */
[----:B------:R3:W-:Y:S01]  /*258b0*/  STL [R1+0x118], R114 ;  /* 0x0001187201007387 */ /* 0x0007e20000100800 */
[----:B------:R-:W-:-:S02]  /*258c0*/  IMAD.MOV.U32 R205, RZ, RZ, R120 ;  /* 0x000000ffffcd7224 */ /* 0x000fc400078e0078 */
[C---:B------:R-:W-:Y:S01]  /*258d0*/  FMUL R61, R0.reuse, R61 ;  /* 0x0000003d003d7220 */ /* 0x040fe20000400000 */
[----:B------:R-:W-:Y:S02]  /*258e0*/  IMAD.MOV.U32 R204, RZ, RZ, R121 ;  /* 0x000000ffffcc7224 */ /* 0x000fe400078e0079 */
[C---:B------:R-:W-:Y:S01]  /*258f0*/  FMUL R62, R0.reuse, R62 ;  /* 0x0000003e003e7220 */ /* 0x040fe20000400000 */
[----:B------:R-:W-:Y:S02]  /*25900*/  IMAD.MOV.U32 R202, RZ, RZ, R123 ;  /* 0x000000ffffca7224 */ /* 0x000fe400078e007b */
[C---:B------:R-:W-:Y:S01]  /*25910*/  FMUL R63, R0.reuse, R63 ;  /* 0x0000003f003f7220 */ /* 0x040fe20000400000 */
[----:B------:R-:W-:Y:S02]  /*25920*/  IMAD.MOV.U32 R201, RZ, RZ, R124 ;  /* 0x000000ffffc97224 */ /* 0x000fe400078e007c */
[----:B------:R-:W-:Y:S01]  /*25930*/  FMUL R64, R0, R64 ;  /* 0x0000004000407220 */ /* 0x000fe20000400000 */
[----:B------:R-:W-:-:S02]  /*25940*/  IMAD.MOV.U32 R199, RZ, RZ, R126 ;  /* 0x000000ffffc77224 */ /* 0x000fc400078e007e */
[C---:B------:R-:W-:Y:S01]  /*25950*/  FMUL R65, R0.reuse, R65 ;  /* 0x0000004100417220 */ /* 0x040fe20000400000 */
[----:B------:R-:W-:Y:S02]  /*25960*/  IMAD.MOV.U32 R198, RZ, RZ, R127 ;  /* 0x000000ffffc67224 */ /* 0x000fe400078e007f */
[C---:B------:R-:W-:Y:S01]  /*25970*/  FMUL R66, R0.reuse, R66 ;  /* 0x0000004200427220 */ /* 0x040fe20000400000 */
[----:B------:R-:W-:Y:S02]  /*25980*/  IMAD.MOV.U32 R3, RZ, RZ, R129 ;  /* 0x000000ffff037224 */ /* 0x000fe400078e0081 */
[C---:B------:R-:W-:Y:S01]  /*25990*/  FMUL R67, R0.reuse, R67 ;  /* 0x0000004300437220 */ /* 0x040fe20000400000 */
[----:B------:R-:W-:Y:S02]  /*259a0*/  IMAD.MOV.U32 R252, RZ, RZ, R130 ;  /* 0x000000fffffc7224 */ /* 0x000fe400078e0082 */
        /* <DEDUP_REMOVED lines=38> */
[----:B--2---:R-:W-:Y:S01]  /*25c10*/  MOV R108, R172 ;  /* 0x000000ac006c7202 */ /* 0x004fe20000000f00 */
[----:B------:R-:W-:Y:S01]  /*25c20*/  IMAD.MOV.U32 R89, RZ, RZ, R153 ;  /* 0x000000ffff597224 */ /* 0x000fe200078e0099 */
[----:B-1----:R-:W-:Y:S01]  /*25c30*/  MOV R111, R175 ;  /* 0x000000af006f7202 */ /* 0x002fe20000000f00 */
[----:B------:R-:W-:Y:S01]  /*25c40*/  IMAD.MOV.U32 R91, RZ, RZ, R155 ;  /* 0x000000ffff5b7224 */ /* 0x000fe200078e009b */
[----:B---3--:R-:W-:Y:S01]  /*25c50*/  MOV R114, R178 ;  /* 0x000000b200727202 */ /* 0x008fe20000000f00 */
        /* <DEDUP_REMOVED lines=33> */
[----:B------:R-:W-:Y:S01]  /*25e70*/  NOP ;  /* 0x0000000000007918 */ /* 0x000fe20000000000 */
[----:B0-----:R0:W-:Y:S02]  /*25e80*/  STTM.x64 tmem[UR7], R16 ;  /* 0x00000010000079ed */ /* 0x0011e40008340007 */
[----:B0-----:R-:W2:Y:S04]  /*25e90*/  LDL.LU R73, [R1+0x100] ;  /* 0x0001000001497983 */ /* 0x001ea80000300800 */
[----:B------:R-:W3:Y:S04]  /*25ea0*/  LDL.LU R74, [R1+0x104] ;  /* 0x00010400014a7983 */ /* 0x000ee80000300800 */
[----:B------:R-:W4:Y:S04]  /*25eb0*/  LDL.LU R75, [R1+0x108] ;  /* 0x00010800014b7983 */ /* 0x000f280000300800 */
[----:B------:R-:W4:Y:S04]  /*25ec0*/  LDL.LU R76, [R1+0x10c] ;  /* 0x00010c00014c7983 */ /* 0x000f280000300800 */
[----:B------:R-:W4:Y:S04]  /*25ed0*/  LDL.LU R77, [R1+0x110] ;  /* 0x00011000014d7983 */ /* 0x000f280000300800 */
[----:B------:R-:W4:Y:S04]  /*25ee0*/  LDL.LU R78, [R1+0x114] ;  /* 0x00011400014e7983 */ /* 0x000f280000300800 */
[----:B------:R-:W4:Y:S01]  /*25ef0*/  LDL.LU R79, [R1+0x118] ;  /* 0x00011800014f7983 */ /* 0x000f220000300800 */
[C---:B------:R-:W-:Y:S01]  /*25f00*/  FMUL R23, R0.reuse, R196 ;  /* 0x000000c400177220 */ /* 0x040fe20000400000 */
[----:B------:R-:W-:-:S02]  /*25f10*/  FMUL R24, R0, R245 ;  /* 0x000000f500187220 */ /* 0x000fc40000400000 */
[----:B------:R0:W5:Y:S01]  /*25f20*/  LDL.LU R196, [R1+0x11cc] ;  /* 0x0011cc0001c47983 */ /* 0x0001620000300800 */
[C---:B------:R-:W-:Y:S01]  /*25f30*/  FMUL R25, R0.reuse, R249 ;  /* 0x000000f900197220 */ /* 0x040fe20000400000 */
[C---:B------:R-:W-:Y:S02]  /*25f40*/  FMUL R26, R0.reuse, R242 ;  /* 0x000000f2001a7220 */ /* 0x040fe40000400000 */
[----:B------:R-:W4:Y:S01]  /*25f50*/  LDL.LU R245, [R1+0x11c8] ;  /* 0x0011c80001f57983 */ /* 0x000f220000300800 */
[C---:B------:R-:W-:Y:S01]  /*25f60*/  FMUL R27, R0.reuse, R247 ;  /* 0x000000f7001b7220 */ /* 0x040fe20000400000 */
[C---:B------:R-:W-:Y:S02]  /*25f70*/  FMUL R4, R0.reuse, R4 ;  /* 0x0000000400047220 */ /* 0x040fe40000400000 */
[----:B------:R-:W4:Y:S01]  /*25f80*/  LDL.LU R249, [R1+0x11c4] ;  /* 0x0011c40001f97983 */ /* 0x000f220000300800 */
[C---:B------:R-:W-:Y:S01]  /*25f90*/  FMUL R5, R0.reuse, R5 ;  /* 0x0000000500057220 */ /* 0x040fe20000400000 */
[C---:B------:R-:W-:Y:S01]  /*25fa0*/  FMUL R6, R0.reuse, R6 ;  /* 0x0000000600067220 */ /* 0x040fe20000400000 */
[C---:B------:R-:W-:Y:S01]  /*25fb0*/  FMUL R7, R0.reuse, R7 ;  /* 0x0000000700077220 */ /* 0x040fe20000400000 */
[----:B------:R-:W4:Y:S01]  /*25fc0*/  LDL.LU R242, [R1+0x11c0] ;  /* 0x0011c00001f27983 */ /* 0x000f220000300800 */
        /* <DEDUP_REMOVED lines=8> */
[----:B------:R0:W5:Y:S01]  /*26050*/  LDL.LU R247, [R1+0x11bc] ;  /* 0x0011bc0001f77983 */ /* 0x0001620000300800 */
        /* <DEDUP_REMOVED lines=41> */
[----:B------:R-:W-:-:S03]  /*262f0*/  FMUL R68, R0, R217 ;  /* 0x000000d900447220 */ /* 0x000fc60000400000 */
[----:B------:R0:W5:Y:S01]  /*26300*/  LDL.LU R204, [R1+0x11b4] ;  /* 0x0011b40001cc7983 */ /* 0x0001620000300800 */
[C---:B------:R-:W-:Y:S01]  /*26310*/  FMUL R69, R0.reuse, R216 ;  /* 0x000000d800457220 */ /* 0x040fe20000400000 */
[C---:B------:R-:W-:Y:S02]  /*26320*/  FMUL R70, R0.reuse, R215 ;  /* 0x000000d700467220 */ /* 0x040fe40000400000 */
[----:B------:R0:W5:Y:S01]  /*26330*/  LDL.LU R203, [R1+0x11b0] ;  /* 0x0011b00001cb7983 */ /* 0x0001620000300800 */
[C---:B------:R-:W-:Y:S01]  /*26340*/  FMUL R71, R0.reuse, R214 ;  /* 0x000000d600477220 */ /* 0x040fe20000400000 */
[C---:B------:R-:W-:Y:S01]  /*26350*/  FMUL R72, R0.reuse, R213 ;  /* 0x000000d500487220 */ /* 0x040fe20000400000 */
[C---:B------:R-:W-:Y:S01]  /*26360*/  FMUL R80, R0.reuse, R80 ;  /* 0x0000005000507220 */ /* 0x040fe20000400000 */
        /* <DEDUP_REMOVED lines=53> */
[----:B------:R0:W5:Y:S04]  /*266c0*/  LDL.LU R200, [R1+0x11a4] ;  /* 0x0011a40001c87983 */ /* 0x0001680000300800 */
[----:B------:R0:W5:Y:S04]  /*266d0*/  LDL.LU R199, [R1+0x11a0] ;  /* 0x0011a00001c77983 */ /* 0x0001680000300800 */
[----:B------:R0:W5:Y:S04]  /*266e0*/  LDL.LU R198, [R1+0x119c] ;  /* 0x00119c0001c67983 */ /* 0x0001680000300800 */
[----:B------:R0:W5:Y:S04]  /*266f0*/  LDL.LU R197, [R1+0x1198] ;  /* 0x0011980001c57983 */ /* 0x0001680000300800 */
[----:B------:R0:W5:Y:S01]  /*26700*/  LDL.LU R3, [R1+0x1194] ;  /* 0x0011940001037983 */ /* 0x0001620000300800 */
[C---:B--2---:R-:W-:Y:S01]  /*26710*/  FMUL R16, R0.reuse, R73 ;  /* 0x0000004900107220 */ /* 0x044fe20000400000 */
[C---:B---3--:R-:W-:Y:S01]  /*26720*/  FMUL R17, R0.reuse, R74 ;  /* 0x0000004a00117220 */ /* 0x048fe20000400000 */
        /* <DEDUP_REMOVED lines=8> */
[----:B------:R1:W-:Y:S01]  /*267b0*/  STTM.x64 tmem[UR7+0x40], R4 ;  /* 0x00004004000079ed */ /* 0x0003e20008340007 */
[C---:B------:R-:W-:Y:S01]  /*267c0*/  FMUL R76, R0.reuse, R209 ;  /* 0x000000d1004c7220 */ /* 0x040fe20000400000 */
[C---:B------:R-:W-:Y:S01]  /*267d0*/  FMUL R77, R0.reuse, R208 ;  /* 0x000000d0004d7220 */ /* 0x040fe20000400000 */
[C---:B------:R-:W-:Y:S01]  /*267e0*/  FMUL R78, R0.reuse, R207 ;  /* 0x000000cf004e7220 */ /* 0x040fe20000400000 */
[----:B------:R-:W-:-:S04]  /*267f0*/  FMUL R79, R0, R206 ;  /* 0x000000ce004f7220 */ /* 0x000fc80000400000 */
[----:B------:R-:W-:Y:S01]  /*26800*/  STTM.x64 tmem[UR7+0x80], R68 ;  /* 0x00008044000079ed */ /* 0x000fe20008340007 */
[C---:B-1----:R-:W-:Y:S01]  /*26810*/  FMUL R6, R0.reuse, R134 ;  /* 0x0000008600067220 */ /* 0x042fe20000400000 */
        /* <DEDUP_REMOVED lines=62> */
[----:B------:R-:W-:-:S04]  /*26c00*/  FMUL R67, R0, R195 ;  /* 0x000000c300437220 */ /* 0x000fc80000400000 */
[----:B------:R1:W-:Y:S01]  /*26c10*/  STTM.x64 tmem[UR7+0xc0], R4 ;  /* 0x0000c004000079ed */ /* 0x0003e20008340007 */
[----:B------:R-:W2:Y:S02]  /*26c20*/  FENCE.VIEW.ASYNC.T ;  /* 0x00000000000073c6 */ /* 0x000ea40000000200 */
[----:B--2---:R-:W-:Y:S06]  /*26c30*/  BAR.SYNC.DEFER_BLOCKING 0x0 ;  /* 0x0000000000007b1d */ /* 0x004fec0000010000 */
[----:B------:R2:W-:Y:S06]  /*26c40*/  MEMBAR.ALL.CTA ;  /* 0x0000000000007992 */ /* 0x0005ec0000008000 */
[----:B--2---:R-:W2:Y:S04]  /*26c50*/  FENCE.VIEW.ASYNC.S ;  /* 0x00000000000073c6 */ /* 0x004ea80000000000 */
[----:B-1----:R0:W5:Y:S01]  /*26c60*/  LDL.LU R6, [R1+0x120] ;  /* 0x0001200001067983 */ /* 0x0021620000300800 */
[----:B------:R-:W-:-:S04]  /*26c70*/  LEA R4, R245, UR9, 0x3 ;  /* 0x00000009f5047c11 */ /* 0x000fc8000f8e18ff */
[----:B------:R-:W-:Y:S01]  /*26c80*/  IADD3 R4, PT, PT, R4, 0x40000, RZ ;  /* 0x0004000004047810 */ /* 0x000fe20007ffe0ff */
[----:B------:R-:W-:-:S03]  /*26c90*/  FADD R249, R242, R249 ;  /* 0x000000f9f2f97221 */ /* 0x000fc60000000000 */
[----:B------:R-:W-:Y:S01]  /*26ca0*/  R2UR UR6, R4 ;  /* 0x00000000040672ca */ /* 0x000fe200000e0000 */
[----:B--2---:R-:W-:Y:S06]  /*26cb0*/  BAR.SYNC.DEFER_BLOCKING 0x0 ;  /* 0x0000000000007b1d */ /* 0x004fec0000010000 */
[----:B0-----:R-:W-:Y:S08]  /*26cc0*/  @P5 BRA `(.L_x_17) ;  /* 0x0000000000e45947 */ /* 0x001ff00003800000 */
[----:B------:R-:W2:Y:S01]  /*26cd0*/  LDL R206, [R1+0x124] ;  /* 0x0001240001ce7983 */ /* 0x000ea20000100800 */
[----:B------:R-:W-:Y:S02]  /*26ce0*/  ELECT P1, URZ, PT ;  /* 0x0000000000ff782f */ /* 0x000fe40003820000 */
[----:B------:R-:W-:Y:S01]  /*26cf0*/  MOV.SPILL R7, UR13 ;  /* 0x0000000d00077c02 */ /* 0x000fe20009000f00 */
[----:B------:R-:W-:Y:S01]  /*26d00*/  UMOV UR72, 0x0 ;  /* 0x0000000000487882 */ /* 0x000fe20000000000 */
[----:B------:R-:W-:Y:S01]  /*26d10*/  UMOV UR73, 0x4400490 ;  /* 0x0440049000497882 */ /* 0x000fe20000000000 */
[----:B------:R-:W-:Y:S01]  /*26d20*/  MOV.SPILL R8, UR12 ;  /* 0x0000000c00087c02 */ /* 0x000fe20009000f00 */
[----:B------:R-:W-:Y:S01]  /*26d30*/  UIADD3.64 UR12, UPT, UPT, UR68, 0x2, URZ ;  /* 0x00000002440c7897 */ /* 0x000fe2000fffe0ff */
[----:B------:R-:W-:Y:S02]  /*26d40*/  MOV.SPILL R9, UR11 ;  /* 0x0000000b00097c02 */ /* 0x000fe40009000f00 */
[----:B------:R-:W-:Y:S01]  /*26d50*/  MOV.SPILL R10, UR10 ;  /* 0x0000000a000a7c02 */ /* 0x000fe20009000f00 */
[----:B------:R-:W-:-:S03]  /*26d60*/  UIADD3.64 UR10, UPT, UPT, UR68, 0x7fe, URZ ;  /* 0x000007fe440a7897 */ /* 0x000fc6000fffe0ff */
[----:B------:R-:W-:-:S05]  /*26d70*/  @P1 IMAD.MOV.U32 R5, RZ, RZ, 0x40004040 ;  /* 0x40004040ff051424 */ /* 0x000fca00078e00ff */
[----:B------:R-:W-:Y:S01]  /*26d80*/  @P1 R2UR UR71, R5 ;  /* 0x00000000054712ca */ /* 0x000fe200000e0000 */
[----:B------:R-:W-:Y:S01]  /*26d90*/  IMAD.MOV.U32 R5, RZ, RZ, RZ ;  /* 0x000000ffff057224 */ /* 0x000fe200078e00ff */
[----:B--2---:R-:W-:-:S13]  /*26da0*/  R2UR UR70, R206 ;  /* 0x00000000ce4672ca */ /* 0x004fda00000e0000 */
[----:B------:R-:W-:-:S05]  /*26db0*/  IMAD.U32 R4, RZ, RZ, UR70 ;  /* 0x00000046ff047e24 */ /* 0x000fca000f8e00ff */
[----:B------:R-:W-:Y:S02]  /*26dc0*/  @P1 R2UR UR70, R4 ;  /* 0x00000000044612ca */ /* 0x000fe400000e0000 */
[----:B------:R-:W-:-:S04]  /*26dd0*/  MOV R4, UR6 ;  /* 0x0000000600047c02 */ /* 0x000fc80008000f00 */
[----:B------:R-:W-:-:S07]  /*26de0*/  @P1 MOV R4, R4 ;  /* 0x0000000400041202 */ /* 0x000fce0000000f00 */
[----:B------:R0:W-:Y:S02]  /*26df0*/  UTCHMMA tmem[UR4], gdesc[UR70], tmem[UR8], tmem[UR72], idesc[UR73], UPT ;  /* 0x00ff4846040079ea */ /* 0x0001e4000b800008 */
[----:B0-----:R-:W-:Y:S02]  /*26e00*/  UIADD3 UR72, UPT, UPT, UR8, 0x148, URZ ;  /* 0x0000014808487890 */ /* 0x001fe4000fffe0ff */
[----:B------:R-:W-:Y:S01]  /*26e10*/  UIADD3 UR73, UPT, UPT, UR8, 0x150, URZ ;  /* 0x0000015008497890 */ /* 0x000fe2000fffe0ff */
[----:B------:R-:W-:Y:S01]  /*26e20*/  UMOV UR70, 0x0 ;  /* 0x0000000000467882 */ /* 0x000fe20000000000 */
[----:B------:R-:W-:-:S05]  /*26e30*/  UMOV UR71, 0x4400490 ;  /* 0x0440049000477882 */ /* 0x000fca0000000000 */
[----:B------:R0:W-:Y:S02]  /*26e40*/  UTCHMMA tmem[UR72], gdesc[UR68], tmem[UR8], tmem[UR70], idesc[UR71], UPT ;  /* 0x00ff4644480079ea */ /* 0x0001e4000b800008 */
[----:B------:R1:W-:Y:S01]  /*26e50*/  UTCHMMA tmem[UR73], gdesc[UR12], tmem[UR8], tmem[UR70], idesc[UR71], UPT ;  /* 0x00ff460c490079ea */ /* 0x0003e2000b800008 */
[----:B0-----:R-:W-:Y:S01]  /*26e60*/  UMOV UR72, 0x0 ;  /* 0x0000000000487882 */ /* 0x001fe20000000000 */
[----:B-1----:R-:W-:Y:S02]  /*26e70*/  UIADD3.64 UR12, UPT, UPT, UR68, 0x4, URZ ;  /* 0x00000004440c7897 */ /* 0x002fe4000fffe0ff */
[----:B------:R-:W-:Y:S01]  /*26e80*/  UIADD3 UR70, UPT, UPT, UR8, 0x158, URZ ;  /* 0x0000015808467890 */ /* 0x000fe2000fffe0ff */
[----:B------:R-:W-:-:S08]  /*26e90*/  UMOV UR73, 0x4400490 ;  /* 0x0440049000497882 */ /* 0x000fd00000000000 */
[----:B------:R0:W-:Y:S02]  /*26ea0*/  UTCHMMA tmem[UR70], gdesc[UR12], tmem[UR8], tmem[UR72], idesc[UR73], UPT ;  /* 0x00ff480c460079ea */ /* 0x0001e4000b800008 */
[----:B0-----:R-:W-:Y:S01]  /*26eb0*/  UIADD3 UR72, UPT, UPT, UR8, 0x100000, URZ ;  /* 0x0010000008487890 */ /* 0x001fe2000fffe0ff */
[----:B------:R-:W-:Y:S01]  /*26ec0*/  R2UR.FILL UR13, R7 ;  /* 0x00000000070d72ca */ /* 0x000fe200004e0000 */
[----:B------:R-:W-:Y:S01]  /*26ed0*/  UMOV UR70, 0x0 ;  /* 0x0000000000467882 */ /* 0x000fe20000000000 */
[----:B------:R-:W-:-:S06]  /*26ee0*/  R2UR.FILL UR12, R8 ;  /* 0x00000000080c72ca */ /* 0x000fcc00004e0000 */
[----:B------:R0:W-:Y:S02]  /*26ef0*/  UTCHMMA tmem[UR4], gdesc[UR10], tmem[UR72], tmem[UR70], idesc[UR71], UPT ;  /* 0x00ff460a040079ea */ /* 0x0001e4000b800048 */
[----:B0-----:R-:W-:Y:S02]  /*26f00*/  UIADD3.64 UR10, UPT, UPT, UR68, 0x800, URZ ;  /* 0x00000800440a7897 */ /* 0x001fe4000fffe0ff */
[----:B------:R-:W-:Y:S02]  /*26f10*/  UIADD3 UR70, UPT, UPT, UR8, 0x100000, URZ ;  /* 0x0010000008467890 */ /* 0x000fe4000fffe0ff */
[----:B------:R-:W-:Y:S01]  /*26f20*/  UIADD3 UR71, UPT, UPT, UR8, 0x148, URZ ;  /* 0x0000014808477890 */ /* 0x000fe2000fffe0ff */
[----:B------:R-:W-:-:S08]  /*26f30*/  UMOV UR72, 0x0 ;  /* 0x0000000000487882 */ /* 0x000fd00000000000 */
[----:B------:R0:W-:Y:S02]  /*26f40*/  UTCHMMA tmem[UR71], gdesc[UR10], tmem[UR70], tmem[UR72], idesc[UR73], UPT ;  /* 0x00ff480a470079ea */ /* 0x0001e4000b800046 */
[----:B0-----:R-:W-:Y:S02]  /*26f50*/  UIADD3.64 UR10, UPT, UPT, UR68, 0x802, URZ ;  /* 0x00000802440a7897 */ /* 0x001fe4000fffe0ff */
[----:B------:R-:W-:Y:S02]  /*26f60*/  UIADD3 UR72, UPT, UPT, UR8, 0x100000, URZ ;  /* 0x0010000008487890 */ /* 0x000fe4000fffe0ff */
[----:B------:R-:W-:Y:S01]  /*26f70*/  UIADD3 UR73, UPT, UPT, UR8, 0x150, URZ ;  /* 0x0000015008497890 */ /* 0x000fe2000fffe0ff */
[----:B------:R-:W-:Y:S01]  /*26f80*/  UMOV UR70, 0x0 ;  /* 0x0000000000467882 */ /* 0x000fe20000000000 */
[----:B------:R-:W-:-:S07]  /*26f90*/  UMOV UR71, 0x4400490 ;  /* 0x0440049000477882 */ /* 0x000fce0000000000 */
[----:B------:R0:W-:Y:S02]  /*26fa0*/  UTCHMMA tmem[UR73], gdesc[UR10], tmem[UR72], tmem[UR70], idesc[UR71], UPT ;  /* 0x00ff460a490079ea */ /* 0x0001e4000b800048 */
[----:B0-----:R-:W-:Y:S02]  /*26fb0*/  UIADD3.64 UR10, UPT, UPT, UR68, 0x804, URZ ;  /* 0x00000804440a7897 */ /* 0x001fe4000fffe0ff */
[----:B------:R-:W-:Y:S02]  /*26fc0*/  UIADD3 UR70, UPT, UPT, UR8, 0x100000, URZ ;  /* 0x0010000008467890 */ /* 0x000fe4000fffe0ff */
[----:B------:R-:W-:Y:S01]  /*26fd0*/  UIADD3 UR71, UPT, UPT, UR8, 0x158, URZ ;  /* 0x0000015808477890 */ /* 0x000fe2000fffe0ff */
[----:B------:R-:W-:Y:S01]  /*26fe0*/  UMOV UR72, 0x0 ;  /* 0x0000000000487882 */ /* 0x000fe20000000000 */
[----:B------:R-:W-:-:S07]  /*26ff0*/  UMOV UR73, 0x4400490 ;  /* 0x0440049000497882 */ /* 0x000fce0000000000 */
[----:B------:R0:W-:Y:S02]  /*27000*/  UTCHMMA tmem[UR71], gdesc[UR10], tmem[UR70], tmem[UR72], idesc[UR73], UPT ;  /* 0x00ff480a470079ea */ /* 0x0001e4000b800046 */
[----:B0-----:R-:W-:Y:S02]  /*27010*/  @P1 R2UR UR70, R4 ;  /* 0x00000000044612ca */ /* 0x001fe400000e0000 */
[----:B------:R-:W-:Y:S02]  /*27020*/  R2UR.FILL UR11, R9 ;  /* 0x00000000090b72ca */ /* 0x000fe400004e0000 */
[----:B------:R-:W-:-:S09]  /*27030*/  R2UR.FILL UR10, R10 ;  /* 0x000000000a0a72ca */ /* 0x000fd200004e0000 */
[----:B------:R0:W-:Y:S01]  /*27040*/  UTCBAR [UR70], URZ ;  /* 0x000000ff460073e9 */ /* 0x0001e200080000ff */
[----:B------:R-:W-:-:S05]  /*27050*/  NOP ;  /* 0x0000000000007918 */ /* 0x000fca0000000000 */
.L_x_17:
[----:B------:R-:W2:Y:S01]  /*27060*/  LDL.LU R8, [R1+0x11c] ;  /* 0x00011c0001087983 */ /* 0x000ea20000300800 */
[----:B------:R-:W1:Y:S01]  /*27070*/  LDC R5, c[0x0][0x3d4] ;  /* 0x0000f500ff057b82 */ /* 0x000e620000000800 */
[----:B------:R-:W-:Y:S01]  /*27080*/  IADD3 R245, PT, PT, R245, 0x1, RZ ;  /* 0x00000001f5f57810 */ /* 0x000fe20007ffe0ff */
[----:B-----5:R-:W-:Y:S01]  /*27090*/  VIADD R247, R247, 0x40 ;  /* 0x00000040f7f77836 */ /* 0x020fe20000000000 */
[----:B------:R-:W-:Y:S01]  /*270a0*/  MOV R186, R6 ;  /* 0x0000000600ba7202 */ /* 0x000fe20000000f00 */
[----:B------:R-:W-:Y:S01]  /*270b0*/  IMAD.MOV.U32 R240, RZ, RZ, R244 ;  /* 0x000000fffff07224 */ /* 0x000fe200078e00f4 */
[----:B------:R-:W-:-:S03]  /*270c0*/  ISETP.GT.AND P1, PT, R245, 0x1, PT ;  /* 0x00000001f500780c */ /* 0x000fc60003f24270 */
[----:B------:R-:W3:Y:S01]  /*270d0*/  LDC R7, c[0x0][0x3c4] ;  /* 0x0000f100ff077b82 */ /* 0x000ee20000000800 */
[----:B------:R-:W-:-:S07]  /*270e0*/  SEL R245, R245, RZ, !P1 ;  /* 0x000000fff5f57207 */ /* 0x000fce0004800000 */
[----:B------:R-:W4:Y:S02]  /*270f0*/  LDC R4, c[0x0][0x3f0] ;  /* 0x0000fc00ff047b82 */ /* 0x000f240000000800 */
[----:B----4-:R-:W-:-:S04]  /*27100*/  IADD3 R4, PT, PT, R4, -0x40, RZ ;  /* 0xffffffc004047810 */ /* 0x010fc80007ffe0ff */
[----:B------:R-:W-:Y:S01]  /*27110*/  ISETP.GE.AND P2, PT, R247, R4, PT ;  /* 0x00000004f700720c */ /* 0x000fe20003f46270 */
[----:B--2---:R-:W-:Y:S01]  /*27120*/  FFMA R8, R0, R8, R249 ;  /* 0x0000000800087223 */ /* 0x004fe200000000f9 */
[----:B-1----:R-:W-:-:S04]  /*27130*/  IMAD.SHL.U32 R0, R5, 0x40, RZ ;  /* 0x0000004005007824 */ /* 0x002fc800078e00ff */
[----:B------:R-:W-:Y:S01]  /*27140*/  IMAD.IADD R2, R0, 0x1, R2 ;  /* 0x0000000100027824 */ /* 0x000fe200078e0202 */
[----:B------:R4:W-:Y:S01]  /*27150*/  STL [R1+0x11c], R8 ;  /* 0x00011c0801007387 */ /* 0x0009e20000100800 */
[----:B---3--:R-:W-:-:S04]  /*27160*/  IMAD.SHL.U32 R0, R7, 0x40, RZ ;  /* 0x0000004007007824 */ /* 0x008fc800078e00ff */
[----:B------:R-:W-:Y:S01]  /*27170*/  IMAD.IADD R3, R0, 0x1, R3 ;  /* 0x0000000100037824 */ /* 0x000fe200078e0203 */
[----:B------:R-:W-:-:S04]  /*27180*/  SEL R0, RZ, 0x1, !P1 ;  /* 0x00000001ff007807 */ /* 0x000fc80004800000 */
[----:B------:R-:W-:-:S05]  /*27190*/  LOP3.LUT R0, R6, R0, RZ, 0x3c, !PT ;  /* 0x0000000006007212 */ /* 0x000fca00078e3cff */
[----:B------:R4:W-:Y:S01]  /*271a0*/  STL [R1+0x120], R0 ;  /* 0x0001200001007387 */ /* 0x0009e20000100800 */
[----:B------:R-:W-:Y:S05]  /*271b0*/  @!P2 BRA `(.L_x_18) ;  /* 0xffffff4000b8a947 */ /* 0x000fea000383ffff */
.L_x_13:
[----:B------:R-:W3:Y:S01]  /*271c0*/  LDL.LU R4, [R1+0x11c] ;  /* 0x00011c0001047983 */ /* 0x000ee20000300800 */
[----:B--2-4-:R-:W2:Y:S02]  /*271d0*/  LDC R0, c[0x0][0x3f0] ;  /* 0x0000fc00ff007b82 */ /* 0x014ea40000000800 */
[----:B--2---:R-:W-:Y:S02]  /*271e0*/  ISETP.GE.AND P2, PT, R0, 0x1, PT ;  /* 0x000000010000780c */ /* 0x004fe40003f46270 */
[----:B---3--:R-:W-:-:S11]  /*271f0*/  FSETP.GT.AND P1, PT, |R4|, 8.50705917302346158658e+37, PT ;  /* 0x7e8000000400780b */ /* 0x008fd60003f24200 */
[----:B------:R-:W-:Y:S05]  /*27200*/  @!P2 BRA `(.L_x_19) ;  /* 0x00000000000ca947 */ /* 0x000fea0003800000 */
[----:B------:R-:W-:-:S04]  /*27210*/  IMAD.U32 R6, R6, -0x80000000, RZ ;  /* 0x8000000006067824 */ /* 0x000fc800078e00ff */
[----:B------:R-:W2:Y:S02]  /*27220*/  SYNCS.PHASECHK.TRANS64.TRYWAIT P2, [UR6], R6 ;  /* 0x00000006ff0075a7 */ /* 0x000ea40008041106 */
[----:B--2---:R-:W-:Y:S05]  /*27230*/  @!P2 BRA `(.L_x_20) ;  /* 0x0000009000c8a947 */ /* 0x004fea0003800000 */
.L_x_19:
[----:B------:R-:W-:Y:S01]  /*27240*/  BAR.SYNC.DEFER_BLOCKING 0x0 ;  /* 0x0000000000007b1d */ /* 0x000fe20000010000 */
[C---:B------:R-:W-:Y:S01]  /*27250*/  FSETP.GEU.AND P3, PT, |R4|.reuse, 1.175494350822287508e-38, PT ;  /* 0x008000000400780b */ /* 0x040fe20003f6e200 */
[C---:B------:R-:W-:Y:S01]  /*27260*/  FMUL R245, R4.reuse, 8388608 ;  /* 0x4b00000004f57820 */ /* 0x040fe20000400000 */
[----:B------:R-:W-:-:S04]  /*27270*/  FSETP.GEU.AND P2, PT, R4, 1.175494350822287508e-38, PT ;  /* 0x008000000400780b */ /* 0x000fc80003f4e000 */
[----:B------:R-:W-:Y:S01]  /*27280*/  FSEL R245, R245, R4, !P2 ;  /* 0x00000004f5f57208 */ /* 0x000fe20005000000 */
[----:B------:R-:W2:Y:S01]  /*27290*/  S2R R247, SR_TID.X ;  /* 0x0000000000f77919 */ /* 0x000ea20000002100 */
[----:B------:R-:W-:-:S05]  /*272a0*/  @P1 FMUL R4, R4, 0.25 ;  /* 0x3e80000004041820 */ /* 0x000fca0000400000 */
[----:B------:R-:W-:Y:S01]  /*272b0*/  @!P3 FMUL R4, R4, 16777216 ;  /* 0x4b8000000404b820 */ /* 0x000fe20000400000 */
[----:B------:R-:W3:Y:S02]  /*272c0*/  @!P0 SYNCS.CCTL.IV [UR9+0x40000] ;  /* 0x04000000ff0089b1 */ /* 0x000ee40008000009 */
[----:B---3--:R-:W-:Y:S06]  /*272d0*/  BAR.SYNC.DEFER_BLOCKING 0x0 ;  /* 0x0000000000007b1d */ /* 0x008fec0000010000 */
[----:B-----5:R-:W3:Y:S01]  /*272e0*/  LDTM.x64 R180, tmem[UR7] ;  /* 0x0000000700b479ee */ /* 0x020ee20008340000 */
[C---:B--2---:R-:W-:Y:S01]  /*272f0*/  SHF.L.U32 R0, R247.reuse, 0x7, RZ ;  /* 0x00000007f7007819 */ /* 0x044fe200000006ff */
[----:B------:R-:W-:-:S02]  /*27300*/  IMAD.SHL.U32 R246, R247, 0x10, RZ ;  /* 0x00000010f7f67824 */ /* 0x000fc400078e00ff */
[----:B------:R-:W-:Y:S01]  /*27310*/  IMAD.SHL.U32 R3, R247, 0x8, RZ ;  /* 0x00000008f7037824 */ /* 0x000fe200078e00ff */
[----:B------:R-:W-:Y:S02]  /*27320*/  LOP3.LUT R5, R0, 0x800, RZ, 0xc0, !PT ;  /* 0x0000080000057812 */ /* 0x000fe400078ec0ff */
[----:B------:R-:W2:Y:S01]  /*27330*/  MUFU.RCP R0, R4 ;  /* 0x0000000400007308 */ /* 0x000ea20000001000 */
[----:B------:R-:W-:Y:S01]  /*27340*/  LOP3.LUT R2, R246, 0xf0, RZ, 0xc0, !PT ;  /* 0x000000f0f6027812 */ /* 0x000fe200078ec0ff */
[----:B------:R-:W4:Y:S03]  /*27350*/  @!P0 SYNCS.CCTL.IV [UR9+0x40008] ;  /* 0x04000800ff0089b1 */ /* 0x000f260008000009 */
[----:B------:R-:W-:Y:S02]  /*27360*/  IADD3 R7, PT, PT, R2, UR9, R5 ;  /* 0x0000000902077c10 */ /* 0x000fe4000fffe005 */
[----:B------:R-:W-:Y:S01]  /*27370*/  LOP3.LUT R2, R3, 0x300, RZ, 0xc0, !PT ;  /* 0x0000030003027812 */ /* 0x000fe200078ec0ff */
[----:B---3--:R-:W-:Y:S01]  /*27380*/  @P1 FMUL R180, R180, 0.25 ;  /* 0x3e800000b4b41820 */ /* 0x008fe20000400000 */
[----:B------:R-:W-:Y:S01]  /*27390*/  @P1 FMUL R182, R182, 0.25 ;  /* 0x3e800000b6b61820 */ /* 0x000fe20000400000 */
[----:B------:R-:W-:Y:S01]  /*273a0*/  @P1 FMUL R184, R184, 0.25 ;  /* 0x3e800000b8b81820 */ /* 0x000fe20000400000 */
[----:B------:R-:W-:Y:S01]  /*273b0*/  @P1 FMUL R186, R186, 0.25 ;  /* 0x3e800000baba1820 */ /* 0x000fe20000400000 */
[----:B------:R-:W-:Y:S01]  /*273c0*/  @!P3 FMUL R180, R180, 16777216 ;  /* 0x4b800000b4b4b820 */ /* 0x000fe20000400000 */
[----:B------:R-:W-:Y:S01]  /*273d0*/  @!P3 FMUL R182, R182, 16777216 ;  /* 0x4b800000b6b6b820 */ /* 0x000fe20000400000 */
[----:B------:R-:W-:Y:S01]  /*273e0*/  @!P3 FMUL R184, R184, 16777216 ;  /* 0x4b800000b8b8b820 */ /* 0x000fe20000400000 */
[----:B------:R-:W-:Y:S01]  /*273f0*/  @!P3 FMUL R186, R186, 16777216 ;  /* 0x4b800000babab820 */ /* 0x000fe20000400000 */
[----:B------:R-:W-:Y:S01]  /*27400*/  @P1 FMUL R181, R181, 0.25 ;  /* 0x3e800000b5b51820 */ /* 0x000fe20000400000 */
        /* <DEDUP_REMOVED lines=11> */
[C---:B--2---:R-:W-:Y:S01]  /*274c0*/  FMUL R180, R0.reuse, R180 ;  /* 0x000000b400b47220 */ /* 0x044fe20000400000 */
[C---:B------:R-:W-:Y:S01]  /*274d0*/  FMUL R3, R0.reuse, R182 ;  /* 0x000000b600037220 */ /* 0x040fe20000400000 */
[C---:B------:R-:W-:Y:S01]  /*274e0*/  FMUL R184, R0.reuse, R184 ;  /* 0x000000b800b87220 */ /* 0x040fe20000400000 */
[----:B------:R-:W-:Y:S01]  /*274f0*/  FMUL R5, R0, R186 ;  /* 0x000000ba00057220 */ /* 0x000fe20000400000 */
[----:B------:R-:W-:Y:S01]  /*27500*/  @!P3 FMUL R181, R181, 16777216 ;  /* 0x4b800000b5b5b820 */ /* 0x000fe20000400000 */
        /* <DEDUP_REMOVED lines=22> */
[----:B------:R-:W-:Y:S01]  /*27670*/  FMUL R6, R0, R195 ;  /* 0x000000c300067220 */ /* 0x000fe20000400000 */
[----:B------:R-:W-:Y:S01]  /*27680*/  IADD3 R2, PT, PT, R2, R7, RZ ;  /* 0x0000000702027210 */ /* 0x000fe20007ffe0ff */
[----:B------:R-:W-:Y:S01]  /*27690*/  @P1 FMUL R196, R196, 0.25 ;  /* 0x3e800000c4c41820 */ /* 0x000fe20000400000 */
[----:B------:R-:W-:Y:S01]  /*276a0*/  F2FP.BF16.F32.PACK_AB R248, R183, R248 ;  /* 0x000000f8b7f8723e */ /* 0x000fe200000010ff */
[----:B------:R-:W-:Y:S01]  /*276b0*/  @P1 FMUL R198, R198, 0.25 ;  /* 0x3e800000c6c61820 */ /* 0x000fe20000400000 */
[----:B--2---:R-:W-:Y:S01]  /*276c0*/  F2FP.BF16.F32.PACK_AB R240, R3, R180 ;  /* 0x000000b403f0723e */ /* 0x004fe200000010ff */
[C---:B------:R-:W-:Y:S01]  /*276d0*/  FMUL R3, R0.reuse, R190 ;  /* 0x000000be00037220 */ /* 0x040fe20000400000 */
[----:B------:R-:W-:Y:S01]  /*276e0*/  F2FP.BF16.F32.PACK_AB R241, R5, R184 ;  /* 0x000000b805f1723e */ /* 0x000fe200000010ff */
[----:B------:R-:W-:Y:S01]  /*276f0*/  FMUL R5, R0, R194 ;  /* 0x000000c200057220 */ /* 0x000fe20000400000 */
[----:B------:R-:W-:Y:S01]  /*27700*/  F2FP.BF16.F32.PACK_AB R249, R4, R249 ;  /* 0x000000f904f9723e */ /* 0x000fe200000010ff */
[----:B------:R-:W-:Y:S01]  /*27710*/  @!P3 FMUL R196, R196, 16777216 ;  /* 0x4b800000c4c4b820 */ /* 0x000fe20000400000 */
[----:B------:R-:W-:Y:S01]  /*27720*/  F2FP.BF16.F32.PACK_AB R242, R3, R188 ;  /* 0x000000bc03f2723e */ /* 0x000fe200000010ff */
[----:B------:R-:W-:Y:S01]  /*27730*/  @!P3 FMUL R198, R198, 16777216 ;  /* 0x4b800000c6c6b820 */ /* 0x000fe20000400000 */
[----:B------:R-:W-:Y:S01]  /*27740*/  F2FP.BF16.F32.PACK_AB R250, R191, R250 ;  /* 0x000000fabffa723e */ /* 0x000fe200000010ff */
[----:B------:R-:W-:Y:S01]  /*27750*/  @P1 FMUL R204, R204, 0.25 ;  /* 0x3e800000cccc1820 */ /* 0x000fe20000400000 */
[----:B------:R-:W-:Y:S01]  /*27760*/  F2FP.BF16.F32.PACK_AB R243, R5, R192 ;  /* 0x000000c005f3723e */ /* 0x000fe200000010ff */
[----:B------:R-:W-:Y:S01]  /*27770*/  @P1 FMUL R206, R206, 0.25 ;  /* 0x3e800000cece1820 */ /* 0x000fe20000400000 */
[----:B------:R-:W-:Y:S01]  /*27780*/  F2FP.BF16.F32.PACK_AB R251, R6, R251 ;  /* 0x000000fb06fb723e */ /* 0x000fe200000010ff */
[----:B------:R-:W-:Y:S01]  /*27790*/  LDTM.x64 R132, tmem[UR7+0x40] ;  /* 0x00004007008479ee */ /* 0x000fe20008340000 */
[----:B-1----:R-:W-:Y:S01]  /*277a0*/  LDTM.x64 R68, tmem[UR7+0x80] ;  /* 0x00008007004479ee */ /* 0x002fe20008340000 */
[----:B------:R-:W1:Y:S01]  /*277b0*/  LDTM.x64 R4, tmem[UR7+0xc0] ;  /* 0x0000c007000479ee */ /* 0x000e620008340000 */
[----:B------:R-:W-:Y:S01]  /*277c0*/  NOP ;  /* 0x0000000000007918 */ /* 0x000fe20000000000 */
[----:B----4-:R-:W-:Y:S01]  /*277d0*/  STS.128 [R2], R240 ;  /* 0x000000f002007388 */ /* 0x010fe20000000c00 */
[C---:B------:R-:W-:Y:S01]  /*277e0*/  FMUL R196, R0.reuse, R196 ;  /* 0x000000c400c47220 */ /* 0x040fe20000400000 */
[----:B------:R-:W-:Y:S01]  /*277f0*/  FMUL R3, R0, R198 ;  /* 0x000000c600037220 */ /* 0x000fe20000400000 */
[----:B------:R-:W-:Y:S01]  /*27800*/  @!P3 FMUL R204, R204, 16777216 ;  /* 0x4b800000ccccb820 */ /* 0x000fe20000400000 */
[----:B------:R2:W-:Y:S01]  /*27810*/  STS.128 [R2+0x400], R248 ;  /* 0x000400f802007388 */ /* 0x0005e20000000c00 */
[----:B------:R-:W-:Y:S01]  /*27820*/  @!P3 FMUL R206, R206, 16777216 ;  /* 0x4b800000ceceb820 */ /* 0x000fe20000400000 */
[----:B------:R-:W-:Y:S01]  /*27830*/  @P1 FMUL R197, R197, 0.25 ;  /* 0x3e800000c5c51820 */ /* 0x000fe20000400000 */
        /* <DEDUP_REMOVED lines=13> */
[----:B--2---:R-:W-:Y:S01]  /*27910*/  F2FP.BF16.F32.PACK_AB R248, R3, R196 ;  /* 0x000000c403f8723e */ /* 0x004fe200000010ff */
[C---:B------:R-:W-:Y:S01]  /*27920*/  FMUL R250, R0.reuse, R204 ;  /* 0x000000cc00fa7220 */ /* 0x040fe20000400000 */
[C---:B------:R-:W-:Y:S01]  /*27930*/  FMUL R3, R0.reuse, R206 ;  /* 0x000000ce00037220 */ /* 0x040fe20000400000 */
[----:B------:R-:W-:Y:S01]  /*27940*/  @P1 FMUL R209, R209, 0.25 ;  /* 0x3e800000d1d11820 */ /* 0x000fe20000400000 */
[----:B------:R-:W-:Y:S01]  /*27950*/  @P1 FMUL R211, R211, 0.25 ;  /* 0x3e800000d3d31820 */ /* 0x000fe20000400000 */
[C---:B------:R-:W-:Y:S01]  /*27960*/  FMUL R197, R0.reuse, R197 ;  /* 0x000000c500c57220 */ /* 0x040fe20000400000 */
[C---:B------:R-:W-:Y:S01]  /*27970*/  FMUL R198, R0.reuse, R199 ;  /* 0x000000c700c67220 */ /* 0x040fe20000400000 */
[----:B------:R-:W-:Y:S01]  /*27980*/  F2FP.BF16.F32.PACK_AB R250, R3, R250 ;  /* 0x000000fa03fa723e */ /* 0x000fe200000010ff */
[C---:B------:R-:W-:Y:S01]  /*27990*/  FMUL R249, R0.reuse, R200 ;  /* 0x000000c800f97220 */ /* 0x040fe20000400000 */
[----:B------:R-:W-:Y:S01]  /*279a0*/  LOP3.LUT R3, R247, 0x7f, RZ, 0xc0, !PT ;  /* 0x0000007ff7037812 */ /* 0x000fe200078ec0ff */
[----:B------:R-:W-:Y:S01]  /*279b0*/  FMUL R202, R0, R202 ;  /* 0x000000ca00ca7220 */ /* 0x000fe20000400000 */
[----:B------:R-:W-:Y:S01]  /*279c0*/  @!P3 FMUL R208, R208, 16777216 ;  /* 0x4b800000d0d0b820 */ /* 0x000fe20000400000 */
[----:B------:R-:W-:Y:S01]  /*279d0*/  @!P3 FMUL R210, R210, 16777216 ;  /* 0x4b800000d2d2b820 */ /* 0x000fe20000400000 */
[----:B------:R-:W-:Y:S01]  /*279e0*/  LEA R252, R3, UR9, 0x4 ;  /* 0x0000000903fc7c11 */ /* 0x000fe2000f8e20ff */
[----:B-1----:R-:W-:Y:S01]  /*279f0*/  BAR.SYNC.DEFER_BLOCKING 0x0 ;  /* 0x0000000000007b1d */ /* 0x002fe20000010000 */
[----:B------:R-:W-:Y:S01]  /*27a00*/  @!P3 FMUL R201, R201, 16777216 ;  /* 0x4b800000c9c9b820 */ /* 0x000fe20000400000 */
[----:B------:R-:W-:Y:S01]  /*27a10*/  @!P3 FMUL R203, R203, 16777216 ;  /* 0x4b800000cbcbb820 */ /* 0x000fe20000400000 */
[----:B------:R-:W-:Y:S01]  /*27a20*/  @!P3 FMUL R205, R205, 16777216 ;  /* 0x4b800000cdcdb820 */ /* 0x000fe20000400000 */
[----:B------:R-:W-:Y:S01]  /*27a30*/  @!P3 FMUL R207, R207, 16777216 ;  /* 0x4b800000cfcfb820 */ /* 0x000fe20000400000 */
[----:B------:R-:W-:Y:S01]  /*27a40*/  @!P3 FMUL R209, R209, 16777216 ;  /* 0x4b800000d1d1b820 */ /* 0x000fe20000400000 */
[----:B------:R-:W-:Y:S01]  /*27a50*/  @!P3 FMUL R211, R211, 16777216 ;  /* 0x4b800000d3d3b820 */ /* 0x000fe20000400000 */
[----:B------:R-:W-:Y:S01]  /*27a60*/  F2FP.BF16.F32.PACK_AB R196, R198, R197 ;  /* 0x000000c5c6c4723e */ /* 0x000fe200000010ff */
[----:B------:R-:W-:Y:S01]  /*27a70*/  STL [R1+0xa0], R252 ;  /* 0x0000a0fc01007387 */ /* 0x000fe20000100800 */
[----:B------:R-:W-:Y:S01]  /*27a80*/  F2FP.BF16.F32.PACK_AB R249, R202, R249 ;  /* 0x000000f9caf9723e */ /* 0x000fe200000010ff */
[C---:B------:R-:W-:Y:S01]  /*27a90*/  FMUL R251, R0.reuse, R208 ;  /* 0x000000d000fb7220 */ /* 0x040fe20000400000 */
[C---:B------:R-:W-:Y:S01]  /*27aa0*/  FMUL R210, R0.reuse, R210 ;  /* 0x000000d200d27220 */ /* 0x040fe20000400000 */
[----:B------:R-:W1:Y:S01]  /*27ab0*/  LDS.128 R240, [R252] ;  /* 0x00000000fcf07984 */ /* 0x000e620000000c00 */
[C---:B------:R-:W-:Y:S01]  /*27ac0*/  FMUL R197, R0.reuse, R201 ;  /* 0x000000c900c57220 */ /* 0x040fe20000400000 */
[C---:B------:R-:W-:Y:S01]  /*27ad0*/  FMUL R200, R0.reuse, R203 ;  /* 0x000000cb00c87220 */ /* 0x040fe20000400000 */
[C---:B------:R-:W-:Y:S01]  /*27ae0*/  FMUL R198, R0.reuse, R205 ;  /* 0x000000cd00c67220 */ /* 0x040fe20000400000 */
[C---:B------:R-:W-:Y:S01]  /*27af0*/  FMUL R207, R0.reuse, R207 ;  /* 0x000000cf00cf7220 */ /* 0x040fe20000400000 */
[C---:B------:R-:W-:Y:S01]  /*27b00*/  FMUL R199, R0.reuse, R209 ;  /* 0x000000d100c77220 */ /* 0x040fe20000400000 */
[----:B------:R-:W-:Y:S01]  /*27b10*/  FMUL R202, R0, R211 ;  /* 0x000000d300ca7220 */ /* 0x000fe20000400000 */
[----:B------:R-:W-:-:S02]  /*27b20*/  F2FP.BF16.F32.PACK_AB R251, R210, R251 ;  /* 0x000000fbd2fb723e */ /* 0x000fc400000010ff */
[----:B------:R-:W-:Y:S02]  /*27b30*/  F2FP.BF16.F32.PACK_AB R197, R200, R197 ;  /* 0x000000c5c8c5723e */ /* 0x000fe400000010ff */
[----:B------:R-:W-:Y:S02]  /*27b40*/  F2FP.BF16.F32.PACK_AB R198, R207, R198 ;  /* 0x000000c6cfc6723e */ /* 0x000fe400000010ff */
[----:B------:R-:W-:Y:S01]  /*27b50*/  F2FP.BF16.F32.PACK_AB R199, R202, R199 ;  /* 0x000000c7cac7723e */ /* 0x000fe200000010ff */
[----:B-1----:R-:W-:Y:S04]  /*27b60*/  STL.64 [R1+0x10], R240 ;  /* 0x000010f001007387 */ /* 0x002fe80000100a00 */
[----:B------:R-:W-:Y:S04]  /*27b70*/  STL.64 [R1+0x18], R242 ;  /* 0x000018f201007387 */ /* 0x000fe80000100a00 */
[----:B------:R-:W1:Y:S01]  /*27b80*/  LDS.128 R240, [R252+0x800] ;  /* 0x00080000fcf07984 */ /* 0x000e620000000c00 */
[----:B------:R-:W-:Y:S01]  /*27b90*/  BAR.SYNC.DEFER_BLOCKING 0x0 ;  /* 0x0000000000007b1d */ /* 0x000fe20000010000 */
[----:B------:R-:W-:Y:S01]  /*27ba0*/  @P1 FMUL R212, R212, 0.25 ;  /* 0x3e800000d4d41820 */ /* 0x000fe20000400000 */
[----:B------:R-:W-:Y:S01]  /*27bb0*/  @P1 FMUL R214, R214, 0.25 ;  /* 0x3e800000d6d61820 */ /* 0x000fe20000400000 */
[----:B------:R-:W-:Y:S01]  /*27bc0*/  @P1 FMUL R220, R220, 0.25 ;  /* 0x3e800000dcdc1820 */ /* 0x000fe20000400000 */
[----:B------:R-:W-:Y:S01]  /*27bd0*/  @P1 FMUL R222, R222, 0.25 ;  /* 0x3e800000dede1820 */ /* 0x000fe20000400000 */
[----:B------:R-:W-:Y:S01]  /*27be0*/  @!P3 FMUL R212, R212, 16777216 ;  /* 0x4b800000d4d4b820 */ /* 0x000fe20000400000 */
[----:B------:R-:W-:Y:S01]  /*27bf0*/  @!P3 FMUL R214, R214, 16777216 ;  /* 0x4b800000d6d6b820 */ /* 0x000fe20000400000 */
[----:B------:R-:W-:Y:S01]  /*27c00*/  @P1 FMUL R224, R224, 0.25 ;  /* 0x3e800000e0e01820 */ /* 0x000fe20000400000 */
[----:B------:R-:W-:Y:S01]  /*27c10*/  @P1 FMUL R226, R226, 0.25 ;  /* 0x3e800000e2e21820 */ /* 0x000fe20000400000 */
[C---:B------:R-:W-:Y:S01]  /*27c20*/  FMUL R212, R0.reuse, R212 ;  /* 0x000000d400d47220 */ /* 0x040fe20000400000 */
[----:B------:R-:W-:Y:S01]  /*27c30*/  FMUL R201, R0, R214 ;  /* 0x000000d600c97220 */ /* 0x000fe20000400000 */
[----:B------:R-:W-:Y:S04]  /*27c40*/  STS.128 [R2], R248 ;  /* 0x000000f802007388 */ /* 0x000fe80000000c00 */
[----:B------:R2:W-:Y:S01]  /*27c50*/  STS.128 [R2+0x400], R196 ;  /* 0x000400c402007388 */ /* 0x0005e20000000c00 */
[----:B------:R-:W-:Y:S01]  /*27c60*/  BAR.SYNC.DEFER_BLOCKING 0x0 ;  /* 0x0000000000007b1d */ /* 0x000fe20000010000 */
[----:B------:R-:W-:Y:S01]  /*27c70*/  @!P3 FMUL R220, R220, 16777216 ;  /* 0x4b800000dcdcb820 */ /* 0x000fe20000400000 */
[----:B------:R-:W-:Y:S01]  /*27c80*/  @!P3 FMUL R222, R222, 16777216 ;  /* 0x4b800000dedeb820 */ /* 0x000fe20000400000 */
[----:B------:R-:W-:Y:S01]  /*27c90*/  @!P3 FMUL R224, R224, 16777216 ;  /* 0x4b800000e0e0b820 */ /* 0x000fe20000400000 */
[----:B------:R-:W-:-:S03]  /*27ca0*/  @!P3 FMUL R226, R226, 16777216 ;  /* 0x4b800000e2e2b820 */ /* 0x000fc60000400000 */
[----:B------:R-:W-:Y:S01]  /*27cb0*/  FMUL R224, R0, R224 ;  /* 0x000000e000e07220 */ /* 0x000fe20000400000 */
[----:B------:R-:W-:Y:S01]  /*27cc0*/  @P1 FMUL R216, R216, 0.25 ;  /* 0x3e800000d8d81820 */ /* 0x000fe20000400000 */
[----:B------:R-:W-:Y:S01]  /*27cd0*/  @P1 FMUL R218, R218, 0.25 ;  /* 0x3e800000dada1820 */ /* 0x000fe20000400000 */
[----:B------:R-:W-:Y:S01]  /*27ce0*/  @P1 FMUL R213, R213, 0.25 ;  /* 0x3e800000d5d51820 */ /* 0x000fe20000400000 */
[----:B------:R-:W-:Y:S01]  /*27cf0*/  @P1 FMUL R215, R215, 0.25 ;  /* 0x3e800000d7d71820 */ /* 0x000fe20000400000 */
[----:B--2---:R-:W-:Y:S01]  /*27d00*/  F2FP.BF16.F32.PACK_AB R196, R201, R212 ;  /* 0x000000d4c9c4723e */ /* 0x004fe200000010ff */
[C---:B------:R-:W-:Y:S01]  /*27d10*/  FMUL R198, R0.reuse, R220 ;  /* 0x000000dc00c67220 */ /* 0x040fe20000400000 */
[C---:B------:R-:W-:Y:S01]  /*27d20*/  FMUL R199, R0.reuse, R222 ;  /* 0x000000de00c77220 */ /* 0x040fe20000400000 */
[----:B------:R-:W-:Y:S01]  /*27d30*/  FMUL R201, R0, R226 ;  /* 0x000000e200c97220 */ /* 0x000fe20000400000 */
[----:B------:R-:W-:Y:S01]  /*27d40*/  @P1 FMUL R217, R217, 0.25 ;  /* 0x3e800000d9d91820 */ /* 0x000fe20000400000 */
[----:B------:R-:W-:Y:S01]  /*27d50*/  @P1 FMUL R219, R219, 0.25 ;  /* 0x3e800000dbdb1820 */ /* 0x000fe20000400000 */
[----:B------:R-:W-:Y:S01]  /*27d60*/  @P1 FMUL R221, R221, 0.25 ;  /* 0x3e800000dddd1820 */ /* 0x000fe20000400000 */
[----:B------:R-:W-:Y:S01]  /*27d70*/  F2FP.BF16.F32.PACK_AB R198, R199, R198 ;  /* 0x000000c6c7c6723e */ /* 0x000fe200000010ff */
[----:B------:R-:W-:Y:S01]  /*27d80*/  @P1 FMUL R223, R223, 0.25 ;  /* 0x3e800000dfdf1820 */ /* 0x000fe20000400000 */
[----:B------:R-:W-:Y:S01]  /*27d90*/  F2FP.BF16.F32.PACK_AB R199, R201, R224 ;  /* 0x000000e0c9c7723e */ /* 0x000fe200000010ff */
[----:B------:R-:W-:Y:S01]  /*27da0*/  @P1 FMUL R225, R225, 0.25 ;  /* 0x3e800000e1e11820 */ /* 0x000fe20000400000 */
[----:B------:R-:W-:Y:S01]  /*27db0*/  @P1 FMUL R227, R227, 0.25 ;  /* 0x3e800000e3e31820 */ /* 0x000fe20000400000 */
[----:B------:R-:W2:Y:S04]  /*27dc0*/  LDS.128 R200, [R252] ;  /* 0x00000000fcc87984 */ /* 0x000ea80000000c00 */
[----:B------:R-:W-:Y:S01]  /*27dd0*/  LDS.128 R204, [R252+0x800] ;  /* 0x00080000fccc7984 */ /* 0x000fe20000000c00 */
[----:B------:R-:W-:Y:S01]  /*27de0*/  @!P3 FMUL R216, R216, 16777216 ;  /* 0x4b800000d8d8b820 */ /* 0x000fe20000400000 */
[----:B------:R-:W-:Y:S01]  /*27df0*/  @!P3 FMUL R218, R218, 16777216 ;  /* 0x4b800000dadab820 */ /* 0x000fe20000400000 */
[----:B------:R-:W-:Y:S01]  /*27e00*/  @!P3 FMUL R213, R213, 16777216 ;  /* 0x4b800000d5d5b820 */ /* 0x000fe20000400000 */
[----:B------:R-:W-:Y:S01]  /*27e10*/  @P1 FMUL R232, R232, 0.25 ;  /* 0x3e800000e8e81820 */ /* 0x000fe20000400000 */
[C---:B------:R-:W-:Y:S01]  /*27e20*/  FMUL R197, R0.reuse, R216 ;  /* 0x000000d800c57220 */ /* 0x040fe20000400000 */
[C---:B------:R-:W-:Y:S01]  /*27e30*/  FMUL R218, R0.reuse, R218 ;  /* 0x000000da00da7220 */ /* 0x040fe20000400000 */
[----:B------:R-:W-:Y:S01]  /*27e40*/  @!P3 FMUL R215, R215, 16777216 ;  /* 0x4b800000d7d7b820 */ /* 0x000fe20000400000 */
[----:B------:R-:W-:Y:S01]  /*27e50*/  FMUL R213, R0, R213 ;  /* 0x000000d500d57220 */ /* 0x000fe20000400000 */
[----:B------:R-:W-:Y:S01]  /*27e60*/  @!P3 FMUL R217, R217, 16777216 ;  /* 0x4b800000d9d9b820 */ /* 0x000fe20000400000 */
[----:B------:R-:W-:Y:S01]  /*27e70*/  @P1 FMUL R234, R234, 0.25 ;  /* 0x3e800000eaea1820 */ /* 0x000fe20000400000 */
[----:B------:R-:W-:Y:S01]  /*27e80*/  F2FP.BF16.F32.PACK_AB R197, R218, R197 ;  /* 0x000000c5dac5723e */ /* 0x000fe200000010ff */
[----:B------:R-:W-:Y:S01]  /*27e90*/  BAR.SYNC.DEFER_BLOCKING 0x0 ;  /* 0x0000000000007b1d */ /* 0x000fe20000010000 */
[----:B------:R-:W-:Y:S01]  /*27ea0*/  FMUL R208, R0, R215 ;  /* 0x000000d700d07220 */ /* 0x000fe20000400000 */
[----:B------:R-:W-:Y:S01]  /*27eb0*/  @!P3 FMUL R219, R219, 16777216 ;  /* 0x4b800000dbdbb820 */ /* 0x000fe20000400000 */
[----:B------:R-:W-:Y:S01]  /*27ec0*/  @!P3 FMUL R221, R221, 16777216 ;  /* 0x4b800000ddddb820 */ /* 0x000fe20000400000 */
[----:B------:R-:W-:-:S03]  /*27ed0*/  @!P3 FMUL R223, R223, 16777216 ;  /* 0x4b800000dfdfb820 */ /* 0x000fc60000400000 */
[----:B------:R-:W-:Y:S01]  /*27ee0*/  FMUL R221, R0, R221 ;  /* 0x000000dd00dd7220 */ /* 0x000fe20000400000 */
[----:B------:R-:W-:Y:S01]  /*27ef0*/  @!P3 FMUL R225, R225, 16777216 ;  /* 0x4b800000e1e1b820 */ /* 0x000fe20000400000 */
[----:B------:R-:W-:Y:S01]  /*27f00*/  @!P3 FMUL R227, R227, 16777216 ;  /* 0x4b800000e3e3b820 */ /* 0x000fe20000400000 */
[----:B------:R-:W-:Y:S01]  /*27f10*/  @P1 FMUL R137, R137, 0.25 ;  /* 0x3e80000089891820 */ /* 0x000fe20000400000 */
[----:B------:R-:W-:Y:S01]  /*27f20*/  @P1 FMUL R109, R109, 0.25 ;  /* 0x3e8000006d6d1820 */ /* 0x000fe20000400000 */
[----:B------:R-:W-:Y:S01]  /*27f30*/  LOP3.LUT R246, R246, 0x30, RZ, 0xc0, !PT ;  /* 0x00000030f6f67812 */ /* 0x000fe200078ec0ff */
[----:B------:R-:W-:Y:S01]  /*27f40*/  FMUL R210, R0, R227 ;  /* 0x000000e300d27220 */ /* 0x000fe20000400000 */
[----:B------:R-:W-:Y:S01]  /*27f50*/  @P1 FMUL R5, R5, 0.25 ;  /* 0x3e80000005051820 */ /* 0x000fe20000400000 */
[----:B-1----:R-:W-:Y:S04]  /*27f60*/  STL.64 [R1], R240 ;  /* 0x000000f001007387 */ /* 0x002fe80000100a00 */
[----:B------:R1:W-:Y:S01]  /*27f70*/  STS.128 [R2], R196 ;  /* 0x000000c402007388 */ /* 0x0003e20000000c00 */
[----:B------:R-:W-:Y:S01]  /*27f80*/  @!P3 FMUL R232, R232, 16777216 ;  /* 0x4b800000e8e8b820 */ /* 0x000fe20000400000 */
[----:B------:R-:W-:Y:S01]  /*27f90*/  @!P3 FMUL R234, R234, 16777216 ;  /* 0x4b800000eaeab820 */ /* 0x000fe20000400000 */
[----:B------:R-:W-:Y:S01]  /*27fa0*/  @!P3 FMUL R137, R137, 16777216 ;  /* 0x4b8000008989b820 */ /* 0x000fe20000400000 */
[----:B------:R-:W-:Y:S01]  /*27fb0*/  @!P3 FMUL R109, R109, 16777216 ;  /* 0x4b8000006d6db820 */ /* 0x000fe20000400000 */
[----:B------:R-:W-:Y:S01]  /*27fc0*/  @!P3 FMUL R5, R5, 16777216 ;  /* 0x4b8000000505b820 */ /* 0x000fe20000400000 */
[----:B------:R3:W-:Y:S01]  /*27fd0*/  STL.64 [R1+0x8], R242 ;  /* 0x000008f201007387 */ /* 0x0007e20000100a00 */
[----:B-1----:R-:W-:Y:S01]  /*27fe0*/  F2FP.BF16.F32.PACK_AB R196, R208, R213 ;  /* 0x000000d5d0c4723e */ /* 0x002fe200000010ff */
[C---:B------:R-:W-:Y:S01]  /*27ff0*/  FMUL R197, R0.reuse, R217 ;  /* 0x000000d900c57220 */ /* 0x040fe20000400000 */
[C---:B------:R-:W-:Y:S01]  /*28000*/  FMUL R198, R0.reuse, R219 ;  /* 0x000000db00c67220 */ /* 0x040fe20000400000 */
[C---:B------:R-:W-:Y:S01]  /*28010*/  FMUL R208, R0.reuse, R223 ;  /* 0x000000df00d07220 */ /* 0x040fe20000400000 */
[C---:B------:R-:W-:Y:S01]  /*28020*/  FMUL R199, R0.reuse, R225 ;  /* 0x000000e100c77220 */ /* 0x040fe20000400000 */
[C---:B------:R-:W-:Y:S01]  /*28030*/  FMUL R249, R0.reuse, R232 ;  /* 0x000000e800f97220 */ /* 0x040fe20000400000 */
[----:B------:R-:W-:Y:S01]  /*28040*/  FMUL R234, R0, R234 ;  /* 0x000000ea00ea7220 */ /* 0x000fe20000400000 */
[----:B------:R-:W-:Y:S01]  /*28050*/  F2FP.BF16.F32.PACK_AB R197, R198, R197 ;  /* 0x000000c5c6c5723e */ /* 0x000fe200000010ff */
[----:B------:R-:W-:Y:S01]  /*28060*/  FMUL R215, R0, R137 ;  /* 0x0000008900d77220 */ /* 0x000fe20000400000 */
[----:B------:R-:W-:Y:S01]  /*28070*/  F2FP.BF16.F32.PACK_AB R198, R208, R221 ;  /* 0x000000ddd0c6723e */ /* 0x000fe200000010ff */
[----:B------:R-:W-:Y:S01]  /*28080*/  VIADD R208, R245, 0xc0cafb0d ;  /* 0xc0cafb0df5d07836 */ /* 0x000fe20000000000 */
[----:B------:R-:W-:Y:S01]  /*28090*/  F2FP.BF16.F32.PACK_AB R199, R210, R199 ;  /* 0x000000c7d2c7723e */ /* 0x000fe200000010ff */
[----:B------:R-:W-:Y:S01]  /*280a0*/  HFMA2 R210, -RZ, RZ, 1.443359375, -0.2030029296875 ;  /* 0x3dc6b27fffd27431 */ /* 0x000fe200000001ff */
[----:B---3--:R-:W3:Y:S02]  /*280b0*/  LDL.LU.64 R242, [R1+0x11a0] ;  /* 0x0011a00001f27983 */ /* 0x008ee40000300a00 */
[----:B------:R-:W-:-:S02]  /*280c0*/  LOP3.LUT R208, R208, 0xff800000, RZ, 0xc0, !PT ;  /* 0xff800000d0d07812 */ /* 0x000fc400078ec0ff */
[----:B------:R1:W-:Y:S03]  /*280d0*/  STS.128 [R2+0x400], R196 ;  /* 0x000400c402007388 */ /* 0x0003e60000000c00 */
[----:B------:R-:W-:Y:S02]  /*280e0*/  IMAD.IADD R209, R245, 0x1, -R208 ;  /* 0x00000001f5d17824 */ /* 0x000fe400078e0ad0 */
[C---:B------:R-:W-:Y:S01]  /*280f0*/  FMUL R137, R0.reuse, R109 ;  /* 0x0000006d00897220 */ /* 0x040fe20000400000 */
[----:B------:R-:W4:Y:S01]  /*28100*/  LDL.LU.64 R240, [R1+0x1198] ;  /* 0x0011980001f07983 */ /* 0x000f220000300a00 */
[----:B------:R-:W-:Y:S01]  /*28110*/  FMUL R109, R0, R5 ;  /* 0x00000005006d7220 */ /* 0x000fe20000400000 */
[----:B------:R-:W-:Y:S01]  /*28120*/  FADD R209, R209, -1 ;  /* 0xbf800000d1d17421 */ /* 0x000fe20000000000 */
[----:B------:R-:W-:Y:S01]  /*28130*/  F2FP.BF16.F32.PACK_AB R5, R234, R249 ;  /* 0x000000f9ea05723e */ /* 0x000fe200000010ff */
[----:B------:R-:W-:Y:S01]  /*28140*/  @P1 FMUL R148, R148, 0.25 ;  /* 0x3e80000094941820 */ /* 0x000fe20000400000 */
[----:B------:R-:W-:Y:S01]  /*28150*/  ISETP.GE.U32.AND P0, PT, R245, 0x7f800000, PT ;  /* 0x7f800000f500780c */ /* 0x000fe20003f06070 */
[----:B------:R-:W-:Y:S01]  /*28160*/  FFMA.FTZ R210, R209, R210, -0.16845393180847167969 ;  /* 0xbe2c7f30d1d27423 */ /* 0x000fe200000100d2 */
[----:B------:R-:W-:Y:S01]  /*28170*/  @P1 FMUL R165, R165, 0.25 ;  /* 0x3e800000a5a51820 */ /* 0x000fe20000400000 */
[----:B------:R-:W-:Y:S01]  /*28180*/  @P1 FMUL R229, R229, 0.25 ;  /* 0x3e800000e5e51820 */ /* 0x000fe20000400000 */
[----:B------:R-:W-:Y:S01]  /*28190*/  @P1 FMUL R134, R134, 0.25 ;  /* 0x3e80000086861820 */ /* 0x000fe20000400000 */
[C---:B------:R-:W-:Y:S01]  /*281a0*/  FFMA.FTZ R210, R209.reuse, R210, 0.1716887056827545166 ;  /* 0x3e2fcf2ad1d27423 */ /* 0x040fe200000100d2 */
[----:B-1----:R-:W-:Y:S01]  /*281b0*/  I2FP.F32.S32 R197, R208 ;  /* 0x000000d000c57245 */ /* 0x002fe20000201400 */
[----:B------:R-:W-:Y:S01]  /*281c0*/  @P1 FMUL R228, R228, 0.25 ;  /* 0x3e800000e4e41820 */ /* 0x000fe20000400000 */
[----:B------:R-:W-:Y:S01]  /*281d0*/  FSEL R196, RZ, -23, P2 ;  /* 0xc1b80000ffc47808 */ /* 0x000fe20001000000 */
[----:B------:R-:W-:Y:S01]  /*281e0*/  FFMA.FTZ R210, R209, R210, -0.17900948226451873779 ;  /* 0xbe374e43d1d27423 */ /* 0x000fe200000100d2 */
[----:B------:R-:W-:Y:S01]  /*281f0*/  @P1 FMUL R133, R133, 0.25 ;  /* 0x3e80000085851820 */ /* 0x000fe20000400000 */
[----:B------:R-:W-:Y:S01]  /*28200*/  @P1 FMUL R166, R166, 0.25 ;  /* 0x3e800000a6a61820 */ /* 0x000fe20000400000 */
[----:B------:R-:W-:Y:S01]  /*28210*/  @P1 FMUL R170, R170, 0.25 ;  /* 0x3e800000aaaa1820 */ /* 0x000fe20000400000 */
[----:B------:R-:W-:Y:S01]  /*28220*/  FFMA.FTZ R210, R209, R210, 0.20512372255325317383 ;  /* 0x3e520bf4d1d27423 */ /* 0x000fe200000100d2 */
[----:B------:R-:W-:Y:S01]  /*28230*/  FFMA.FTZ R196, R197, 1.1920928955078125e-07, R196 ;  /* 0x34000000c5c47823 */ /* 0x000fe200000100c4 */
[----:B------:R-:W-:Y:S01]  /*28240*/  @P1 FMUL R76, R76, 0.25 ;  /* 0x3e8000004c4c1820 */ /* 0x000fe20000400000 */
[----:B------:R-:W-:Y:S01]  /*28250*/  @P1 FMUL R79, R79, 0.25 ;  /* 0x3e8000004f4f1820 */ /* 0x000fe20000400000 */
[----:B------:R-:W-:Y:S01]  /*28260*/  FFMA.FTZ R210, R209, R210, -0.24046532809734344482 ;  /* 0xbe763c8bd1d27423 */ /* 0x000fe200000100d2 */
[----:B------:R-:W-:Y:S01]  /*28270*/  @P1 FMUL R105, R105, 0.25 ;  /* 0x3e80000069691820 */ /* 0x000fe20000400000 */
[----:B------:R-:W-:Y:S01]  /*28280*/  @P1 FMUL R181, R181, 0.25 ;  /* 0x3e800000b5b51820 */ /* 0x000fe20000400000 */
[----:B------:R-:W-:Y:S01]  /*28290*/  @!P3 FMUL R148, R148, 16777216 ;  /* 0x4b8000009494b820 */ /* 0x000fe20000400000 */
[----:B------:R-:W-:Y:S01]  /*282a0*/  FFMA.FTZ R210, R209, R210, 0.28857114911079406738 ;  /* 0x3e93bf99d1d27423 */ /* 0x000fe200000100d2 */
[----:B------:R-:W-:Y:S01]  /*282b0*/  @!P3 FMUL R165, R165, 16777216 ;  /* 0x4b800000a5a5b820 */ /* 0x000fe20000400000 */
[----:B------:R-:W-:Y:S01]  /*282c0*/  @P1 FMUL R116, R116, 0.25 ;  /* 0x3e80000074741820 */ /* 0x000fe20000400000 */
[----:B------:R-:W-:Y:S01]  /*282d0*/  @!P3 FMUL R229, R229, 16777216 ;  /* 0x4b800000e5e5b820 */ /* 0x000fe20000400000 */
[----:B------:R-:W-:Y:S01]  /*282e0*/  FFMA.FTZ R210, R209, R210, -0.36067417263984680176 ;  /* 0xbeb8aa49d1d27423 */ /* 0x000fe200000100d2 */
[----:B------:R-:W-:Y:S01]  /*282f0*/  @P1 FMUL R156, R156, 0.25 ;  /* 0x3e8000009c9c1820 */ /* 0x000fe20000400000 */
[----:B------:R-:W-:Y:S01]  /*28300*/  @P1 FMUL R169, R169, 0.25 ;  /* 0x3e800000a9a91820 */ /* 0x000fe20000400000 */
[----:B------:R-:W-:Y:S01]  /*28310*/  @!P3 FMUL R134, R134, 16777216 ;  /* 0x4b8000008686b820 */ /* 0x000fe20000400000 */
[----:B------:R-:W-:Y:S01]  /*28320*/  FFMA.FTZ R210, R209, R210, 0.48089820146560668945 ;  /* 0x3ef6384ad1d27423 */ /* 0x000fe200000100d2 */
[----:B------:R-:W-:Y:S01]  /*28330*/  @P1 FMUL R89, R89, 0.25 ;  /* 0x3e80000059591820 */ /* 0x000fe20000400000 */
[----:B------:R-:W-:Y:S01]  /*28340*/  @P1 FMUL R91, R91, 0.25 ;  /* 0x3e8000005b5b1820 */ /* 0x000fe20000400000 */
[----:B------:R-:W-:Y:S01]  /*28350*/  @P1 FMUL R119, R119, 0.25 ;  /* 0x3e80000077771820 */ /* 0x000fe20000400000 */
[C---:B------:R-:W-:Y:S01]  /*28360*/  FFMA.FTZ R210, R209.reuse, R210, -0.72134751081466674805 ;  /* 0xbf38aa3bd1d27423 */ /* 0x040fe200000100d2 */
[----:B------:R-:W-:Y:S01]  /*28370*/  @P1 FMUL R120, R120, 0.25 ;  /* 0x3e80000078781820 */ /* 0x000fe20000400000 */
[----:B------:R-:W-:Y:S01]  /*28380*/  @!P3 FMUL R228, R228, 16777216 ;  /* 0x4b800000e4e4b820 */ /* 0x000fe20000400000 */
[----:B------:R-:W-:Y:S01]  /*28390*/  @P1 FMUL R152, R152, 0.25 ;  /* 0x3e80000098981820 */ /* 0x000fe20000400000 */
[----:B------:R-:W-:Y:S01]  /*283a0*/  FMUL R210, R209, R210 ;  /* 0x000000d2d1d27220 */ /* 0x000fe20000400000 */
[----:B------:R-:W-:Y:S01]  /*283b0*/  @P1 FMUL R153, R153, 0.25 ;  /* 0x3e80000099991820 */ /* 0x000fe20000400000 */
[----:B------:R-:W-:Y:S01]  /*283c0*/  @!P3 FMUL R133, R133, 16777216 ;  /* 0x4b8000008585b820 */ /* 0x000fe20000400000 */
[----:B------:R-:W-:Y:S01]  /*283d0*/  @!P3 FMUL R166, R166, 16777216 ;  /* 0x4b800000a6a6b820 */ /* 0x000fe20000400000 */
[----:B------:R-:W-:Y:S01]  /*283e0*/  FMUL R210, R209, R210 ;  /* 0x000000d2d1d27220 */ /* 0x000fe20000400000 */
[----:B------:R-:W-:Y:S01]  /*283f0*/  @!P3 FMUL R170, R170, 16777216 ;  /* 0x4b800000aaaab820 */ /* 0x000fe20000400000 */
[----:B------:R-:W-:Y:S01]  /*28400*/  @P1 FMUL R106, R106, 0.25 ;  /* 0x3e8000006a6a1820 */ /* 0x000fe20000400000 */
[----:B------:R-:W-:Y:S01]  /*28410*/  @P1 FMUL R107, R107, 0.25 ;  /* 0x3e8000006b6b1820 */ /* 0x000fe20000400000 */
[----:B------:R-:W-:Y:S01]  /*28420*/  FFMA.FTZ R209, R209, 1.4426950216293334961, R210 ;  /* 0x3fb8aa3bd1d17823 */ /* 0x000fe200000100d2 */
[----:B------:R-:W-:Y:S01]  /*28430*/  @P1 FMUL R122, R122, 0.25 ;  /* 0x3e8000007a7a1820 */ /* 0x000fe20000400000 */
[----:B------:R-:W-:Y:S01]  /*28440*/  @P1 FMUL R126, R126, 0.25 ;  /* 0x3e8000007e7e1820 */ /* 0x000fe20000400000 */
[----:B------:R-:W-:Y:S01]  /*28450*/  @P1 FMUL R12, R12, 0.25 ;  /* 0x3e8000000c0c1820 */ /* 0x000fe20000400000 */
[----:B------:R-:W-:Y:S01]  /*28460*/  FADD R209, R196, R209 ;  /* 0x000000d1c4d17221 */ /* 0x000fe20000000000 */
[--C-:B------:R-:W-:Y:S01]  /*28470*/  SHF.R.U32.HI R196, RZ, 0x2, R247.reuse ;  /* 0x00000002ffc47819 */ /* 0x100fe200000116f7 */
[----:B------:R-:W-:Y:S01]  /*28480*/  @P1 FMUL R13, R13, 0.25 ;  /* 0x3e8000000d0d1820 */ /* 0x000fe20000400000 */
[----:B------:R-:W-:Y:S01]  /*28490*/  @P1 FMUL R14, R14, 0.25 ;  /* 0x3e8000000e0e1820 */ /* 0x000fe20000400000 */
[----:B------:R-:W-:Y:S01]  /*284a0*/  @P1 FMUL R15, R15, 0.25 ;  /* 0x3e8000000f0f1820 */ /* 0x000fe20000400000 */
[----:B------:R-:W-:Y:S01]  /*284b0*/  LOP3.LUT R196, R196, 0x18, RZ, 0xc0, !PT ;  /* 0x00000018c4c47812 */ /* 0x000fe200078ec0ff */
[----:B------:R-:W-:Y:S01]  /*284c0*/  @P1 FMUL R20, R20, 0.25 ;  /* 0x3e80000014141820 */ /* 0x000fe20000400000 */
[----:B------:R-:W-:Y:S01]  /*284d0*/  @P1 FMUL R21, R21, 0.25 ;  /* 0x3e80000015151820 */ /* 0x000fe20000400000 */
[----:B------:R-:W-:Y:S01]  /*284e0*/  @P1 FMUL R22, R22, 0.25 ;  /* 0x3e80000016161820 */ /* 0x000fe20000400000 */
[----:B------:R-:W-:Y:S01]  /*284f0*/  LOP3.LUT R196, R196, 0x1f, R247, 0xf8, !PT ;  /* 0x0000001fc4c47812 */ /* 0x000fe200078ef8f7 */
[----:B------:R-:W-:Y:S01]  /*28500*/  @P1 FMUL R23, R23, 0.25 ;  /* 0x3e80000017171820 */ /* 0x000fe20000400000 */
[----:B------:R-:W-:Y:S01]  /*28510*/  @!P3 FMUL R76, R76, 16777216 ;  /* 0x4b8000004c4cb820 */ /* 0x000fe20000400000 */
[----:B------:R-:W-:Y:S01]  /*28520*/  @!P3 FMUL R79, R79, 16777216 ;  /* 0x4b8000004f4fb820 */ /* 0x000fe20000400000 */
[----:B------:R-:W-:Y:S01]  /*28530*/  @!P3 FMUL R105, R105, 16777216 ;  /* 0x4b8000006969b820 */ /* 0x000fe20000400000 */
[----:B------:R-:W-:-:S02]  /*28540*/  IMAD.SHL.U32 R197, R196, 0x8, RZ ;  /* 0x00000008c4c57824 */ /* 0x000fc400078e00ff */
[----:B------:R-:W-:Y:S01]  /*28550*/  @!P3 FMUL R181, R181, 16777216 ;  /* 0x4b800000b5b5b820 */ /* 0x000fe20000400000 */
[----:B------:R-:W-:Y:S02]  /*28560*/  @P0 IMAD.MOV.U32 R198, RZ, RZ, 0x7f800000 ;  /* 0x7f800000ffc60424 */ /* 0x000fe400078e00ff */
[C---:B------:R-:W-:Y:S01]  /*28570*/  FMUL R223, R0.reuse, R148 ;  /* 0x0000009400df7220 */ /* 0x040fe20000400000 */
[----:B------:R-:W-:Y:S01]  /*28580*/  FMUL R165, R0, R165 ;  /* 0x000000a500a57220 */ /* 0x000fe20000400000 */
[----:B------:R-:W-:Y:S01]  /*28590*/  LOP3.LUT R197, R197, 0xc0, RZ, 0xc0, !PT ;  /* 0x000000c0c5c57812 */ /* 0x000fe200078ec0ff */
[----:B------:R-:W-:Y:S01]  /*285a0*/  @!P3 FMUL R116, R116, 16777216 ;  /* 0x4b8000007474b820 */ /* 0x000fe20000400000 */
[----:B------:R-:W-:Y:S01]  /*285b0*/  FMUL R218, R0, R229 ;  /* 0x000000e500da7220 */ /* 0x000fe20000400000 */
[----:B------:R-:W-:Y:S01]  /*285c0*/  @!P3 FMUL R156, R156, 16777216 ;  /* 0x4b8000009c9cb820 */ /* 0x000fe20000400000 */
[----:B------:R-:W-:Y:S01]  /*285d0*/  IADD3 R197, PT, PT, R197, UR9, R246 ;  /* 0x00000009c5c57c10 */ /* 0x000fe2000fffe0f6 */
[----:B------:R-:W-:Y:S01]  /*285e0*/  @!P3 FMUL R169, R169, 16777216 ;  /* 0x4b800000a9a9b820 */ /* 0x000fe20000400000 */
[----:B------:R-:W-:Y:S01]  /*285f0*/  FMUL R225, R0, R134 ;  /* 0x0000008600e17220 */ /* 0x000fe20000400000 */
[----:B------:R-:W-:Y:S01]  /*28600*/  @!P3 FMUL R89, R89, 16777216 ;  /* 0x4b8000005959b820 */ /* 0x000fe20000400000 */
[----:B------:R-:W-:Y:S01]  /*28610*/  @!P3 FMUL R91, R91, 16777216 ;  /* 0x4b8000005b5bb820 */ /* 0x000fe20000400000 */
[----:B------:R1:W-:Y:S01]  /*28620*/  STL [R1+0x9c], R197 ;  /* 0x00009cc501007387 */ /* 0x0003e20000100800 */
[----:B------:R-:W-:Y:S01]  /*28630*/  @!P3 FMUL R119, R119, 16777216 ;  /* 0x4b8000007777b820 */ /* 0x000fe20000400000 */
[----:B------:R-:W-:Y:S01]  /*28640*/  @!P3 FMUL R120, R120, 16777216 ;  /* 0x4b8000007878b820 */ /* 0x000fe20000400000 */
[----:B------:R-:W-:Y:S01]  /*28650*/  FMUL R217, R0, R228 ;  /* 0x000000e400d97220 */ /* 0x000fe20000400000 */
[----:B------:R-:W2:Y:S01]  /*28660*/  LDL.LU R234, [R1+0xa0] ;  /* 0x0000a00001ea7983 */ /* 0x000ea20000300800 */
[----:B------:R-:W-:Y:S01]  /*28670*/  @!P3 FMUL R152, R152, 16777216 ;  /* 0x4b8000009898b820 */ /* 0x000fe20000400000 */
[----:B------:R-:W-:Y:S01]  /*28680*/  @!P3 FMUL R153, R153, 16777216 ;  /* 0x4b8000009999b820 */ /* 0x000fe20000400000 */
        /* <DEDUP_REMOVED lines=15> */
[C---:B------:R-:W-:Y:S01]  /*28780*/  FMUL R166, R0.reuse, R76 ;  /* 0x0000004c00a67220 */ /* 0x040fe20000400000 */
[C---:B------:R-:W-:Y:S01]  /*28790*/  FMUL R133, R0.reuse, R79 ;  /* 0x0000004f00857220 */ /* 0x040fe20000400000 */
[C---:B------:R-:W-:Y:S01]  /*287a0*/  FMUL R170, R0.reuse, R105 ;  /* 0x0000006900aa7220 */ /* 0x040fe20000400000 */
[----:B------:R-:W-:Y:S01]  /*287b0*/  @P0 FFMA.FTZ R209, R245, R198, +INF ;  /* 0x7f800000f5d10423 */ /* 0x000fe200000100c6 */
[----:B------:R-:W-:Y:S01]  /*287c0*/  FMUL R219, R0, R181 ;  /* 0x000000b500db7220 */ /* 0x000fe20000400000 */
[----:B------:R-:W-:-:S02]  /*287d0*/  IMAD.MOV.U32 R76, RZ, RZ, R165 ;  /* 0x000000ffff4c7224 */ /* 0x000fc400078e00a5 */
[C---:B------:R-:W-:Y:S01]  /*287e0*/  FMUL R105, R0.reuse, R116 ;  /* 0x0000007400697220 */ /* 0x040fe20000400000 */
[----:B------:R-:W-:Y:S01]  /*287f0*/  IMAD.MOV.U32 R79, RZ, RZ, R223 ;  /* 0x000000ffff4f7224 */ /* 0x000fe200078e00df */
[----:B------:R-:W-:Y:S01]  /*28800*/  FSETP.NEU.AND P0, PT, R245, RZ, PT ;  /* 0x000000fff500720b */ /* 0x000fe20003f0d000 */
        /* <DEDUP_REMOVED lines=8> */
[----:B------:R-:W-:Y:S01]  /*28890*/  MOV R89, R218 ;  /* 0x000000da00597202 */ /* 0x000fe20000000f00 */
[----:B------:R-:W-:-:S02]  /*288a0*/  IMAD.MOV.U32 R91, RZ, RZ, R217 ;  /* 0x000000ffff5b7224 */ /* 0x000fc400078e00d9 */
        /* <DEDUP_REMOVED lines=8> */
[----:B------:R-:W-:Y:S01]  /*28930*/  BAR.SYNC.DEFER_BLOCKING 0x0 ;  /* 0x0000000000007b1d */ /* 0x000fe20000010000 */
[C---:B------:R-:W-:Y:S01]  /*28940*/  FMUL R107, R0.reuse, R20 ;  /* 0x00000014006b7220 */ /* 0x040fe20000400000 */
[C---:B------:R-:W-:Y:S01]  /*28950*/  FMUL R106, R0.reuse, R21 ;  /* 0x00000015006a7220 */ /* 0x040fe20000400000 */
[C---:B------:R-:W-:Y:S01]  /*28960*/  FMUL R218, R0.reuse, R22 ;  /* 0x0000001600da7220 */ /* 0x040fe20000400000 */
[----:B------:R-:W-:Y:S01]  /*28970*/  FMUL R217, R0, R23 ;  /* 0x0000001700d97220 */ /* 0x000fe20000400000 */
[----:B------:R-:W-:Y:S01]  /*28980*/  @P1 FMUL R164, R164, 0.25 ;  /* 0x3e800000a4a41820 */ /* 0x000fe20000400000 */
[----:B------:R-:W-:Y:S01]  /*28990*/  @P1 FMUL R230, R230, 0.25 ;  /* 0x3e800000e6e61820 */ /* 0x000fe20000400000 */
[----:B------:R-:W-:Y:S01]  /*289a0*/  @P1 FMUL R72, R72, 0.25 ;  /* 0x3e80000048481820 */ /* 0x000fe20000400000 */
[----:B------:R-:W-:Y:S01]  /*289b0*/  @P1 FMUL R180, R180, 0.25 ;  /* 0x3e800000b4b41820 */ /* 0x000fe20000400000 */
        /* <DEDUP_REMOVED lines=11> */
[----:B------:R-:W-:Y:S01]  /*28a70*/  @!P3 FMUL R230, R230, 16777216 ;  /* 0x4b800000e6e6b820 */ /* 0x000fe20000400000 */
[----:B------:R-:W-:Y:S01]  /*28a80*/  @P1 FMUL R132, R132, 0.25 ;  /* 0x3e80000084841820 */ /* 0x000fe20000400000 */
[----:B------:R-:W-:Y:S01]  /*28a90*/  @P1 FMUL R135, R135, 0.25 ;  /* 0x3e80000087871820 */ /* 0x000fe20000400000 */
[----:B------:R-:W-:Y:S01]  /*28aa0*/  @!P3 FMUL R72, R72, 16777216 ;  /* 0x4b8000004848b820 */ /* 0x000fe20000400000 */
[----:B------:R-:W-:Y:S01]  /*28ab0*/  @P1 FMUL R168, R168, 0.25 ;  /* 0x3e800000a8a81820 */ /* 0x000fe20000400000 */
[----:B------:R-:W-:Y:S01]  /*28ac0*/  @!P3 FMUL R180, R180, 16777216 ;  /* 0x4b800000b4b4b820 */ /* 0x000fe20000400000 */
[----:B------:R-:W-:Y:S01]  /*28ad0*/  FMUL R164, R0, R164 ;  /* 0x000000a400a47220 */ /* 0x000fe20000400000 */
[----:B------:R-:W-:Y:S01]  /*28ae0*/  @P1 FMUL R68, R68, 0.25 ;  /* 0x3e80000044441820 */ /* 0x000fe20000400000 */
[----:B------:R-:W-:Y:S01]  /*28af0*/  @P1 FMUL R70, R70, 0.25 ;  /* 0x3e80000046461820 */ /* 0x000fe20000400000 */
        /* <DEDUP_REMOVED lines=26> */
[----:B------:R-:W-:Y:S01]  /*28ca0*/  FMUL R228, R0, R72 ;  /* 0x0000004800e47220 */ /* 0x000fe20000400000 */
[----:B------:R-:W-:Y:S01]  /*28cb0*/  @!P3 FMUL R168, R168, 16777216 ;  /* 0x4b800000a8a8b820 */ /* 0x000fe20000400000 */
[----:B------:R-:W-:Y:S01]  /*28cc0*/  FMUL R221, R0, R180 ;  /* 0x000000b400dd7220 */ /* 0x000fe20000400000 */
[----:B------:R-:W-:Y:S01]  /*28cd0*/  @!P3 FMUL R68, R68, 16777216 ;  /* 0x4b8000004444b820 */ /* 0x000fe20000400000 */
[----:B------:R-:W-:Y:S01]  /*28ce0*/  @!P3 FMUL R70, R70, 16777216 ;  /* 0x4b8000004646b820 */ /* 0x000fe20000400000 */
[----:B------:R-:W-:Y:S01]  /*28cf0*/  @!P3 FMUL R69, R69, 16777216 ;  /* 0x4b8000004545b820 */ /* 0x000fe20000400000 */
[----:B------:R-:W-:Y:S01]  /*28d00*/  @!P3 FMUL R71, R71, 16777216 ;  /* 0x4b8000004747b820 */ /* 0x000fe20000400000 */
[----:B------:R-:W-:Y:S01]  /*28d10*/  @!P3 FMUL R110, R110, 16777216 ;  /* 0x4b8000006e6eb820 */ /* 0x000fe20000400000 */
[----:B------:R-:W-:-:S02]  /*28d20*/  IMAD.MOV.U32 R72, RZ, RZ, R164 ;  /* 0x000000ffff487224 */ /* 0x000fc400078e00a4 */
[----:B------:R-:W-:Y:S01]  /*28d30*/  @!P3 FMUL R154, R154, 16777216 ;  /* 0x4b8000009a9ab820 */ /* 0x000fe20000400000 */
[C---:B------:R-:W-:Y:S01]  /*28d40*/  FMUL R222, R0.reuse, R149 ;  /* 0x0000009500de7220 */ /* 0x040fe20000400000 */
[C---:B------:R-:W-:Y:S01]  /*28d50*/  FMUL R220, R0.reuse, R182 ;  /* 0x000000b600dc7220 */ /* 0x040fe20000400000 */
[----:B------:R-:W-:Y:S01]  /*28d60*/  @!P3 FMUL R111, R111, 16777216 ;  /* 0x4b8000006f6fb820 */ /* 0x000fe20000400000 */
[----:B------:R-:W-:Y:S01]  /*28d70*/  @!P3 FMUL R121, R121, 16777216 ;  /* 0x4b8000007979b820 */ /* 0x000fe20000400000 */
        /* <DEDUP_REMOVED lines=8> */
[----:B------:R-:W-:-:S02]  /*28e00*/  IMAD.MOV.U32 R92, RZ, RZ, R216 ;  /* 0x000000ffff5c7224 */ /* 0x000fc400078e00d8 */
        /* <DEDUP_REMOVED lines=18> */
[----:B------:R-:W-:-:S02]  /*28f30*/  IMAD.MOV.U32 R69, RZ, RZ, R220 ;  /* 0x000000ffff457224 */ /* 0x000fc400078e00dc */
        /* <DEDUP_REMOVED lines=10> */
[----:B------:R-:W-:Y:S01]  /*28fe0*/  F2FP.BF16.F32.PACK_AB R4, R92, R91 ;  /* 0x0000005b5c04723e */ /* 0x000fe200000010ff */
[----:B------:R-:W-:Y:S01]  /*28ff0*/  @P1 FMUL R74, R74, 0.25 ;  /* 0x3e8000004a4a1820 */ /* 0x000fe20000400000 */
        /* <DEDUP_REMOVED lines=24> */
[----:B------:R-:W-:Y:S01]  /*29180*/  FSEL R209, R209, -INF , P0 ;  /* 0xff800000d1d17808 */ /* 0x000fe20000000000 */
[----:B------:R-:W-:Y:S01]  /*29190*/  @!P3 FMUL R183, R183, 16777216 ;  /* 0x4b800000b7b7b820 */ /* 0x000fe20000400000 */
[----:B------:R-:W-:Y:S01]  /*291a0*/  @P1 FMUL R123, R123, 0.25 ;  /* 0x3e8000007b7b1820 */ /* 0x000fe20000400000 */
[----:B------:R-:W-:Y:S01]  /*291b0*/  @P1 FMUL R127, R127, 0.25 ;  /* 0x3e8000007f7f1820 */ /* 0x000fe20000400000 */
[----:B------:R-:W-:Y:S01]  /*291c0*/  @P1 FMUL R150, R150, 0.25 ;  /* 0x3e80000096961820 */ /* 0x000fe20000400000 */
[----:B------:R-:W-:Y:S01]  /*291d0*/  @P1 FMUL R151, R151, 0.25 ;  /* 0x3e80000097971820 */ /* 0x000fe20000400000 */
[----:B------:R-:W-:Y:S01]  /*291e0*/  @P1 FMUL R184, R184, 0.25 ;  /* 0x3e800000b8b81820 */ /* 0x000fe20000400000 */
        /* <DEDUP_REMOVED lines=19> */
[----:B------:R-:W-:-:S02]  /*29320*/  IMAD.MOV.U32 R74, RZ, RZ, R227 ;  /* 0x000000ffff4a7224 */ /* 0x000fc400078e00e3 */
[----:B---3--:R-:W-:Y:S01]  /*29330*/  @P1 FMUL R242, R242, 0.25 ;  /* 0x3e800000f2f21820 */ /* 0x008fe20000400000 */
[----:B------:R-:W-:Y:S01]  /*29340*/  @P1 FMUL R243, R243, 0.25 ;  /* 0x3e800000f3f31820 */ /* 0x000fe20000400000 */
[----:B------:R-:W-:Y:S01]  /*29350*/  @P1 FMUL R24, R24, 0.25 ;  /* 0x3e80000018181820 */ /* 0x000fe20000400000 */
[----:B------:R-:W-:Y:S01]  /*29360*/  @P1 FMUL R25, R25, 0.25 ;  /* 0x3e80000019191820 */ /* 0x000fe20000400000 */
[----:B------:R-:W-:Y:S01]  /*29370*/  @!P3 FMUL R242, R242, 16777216 ;  /* 0x4b800000f2f2b820 */ /* 0x000fe20000400000 */
[----:B------:R-:W-:Y:S01]  /*29380*/  @!P3 FMUL R243, R243, 16777216 ;  /* 0x4b800000f3f3b820 */ /* 0x000fe20000400000 */
[----:B------:R-:W-:Y:S01]  /*29390*/  @P1 FMUL R26, R26, 0.25 ;  /* 0x3e8000001a1a1820 */ /* 0x000fe20000400000 */
[----:B------:R-:W-:Y:S01]  /*293a0*/  @P1 FMUL R27, R27, 0.25 ;  /* 0x3e8000001b1b1820 */ /* 0x000fe20000400000 */
[----:B------:R-:W-:Y:S01]  /*293b0*/  FMUL R242, R0, R242 ;  /* 0x000000f200f27220 */ /* 0x000fe20000400000 */
[----:B----4-:R-:W-:Y:S01]  /*293c0*/  @P1 FMUL R240, R240, 0.25 ;  /* 0x3e800000f0f01820 */ /* 0x010fe20000400000 */
[----:B------:R-:W-:Y:S01]  /*293d0*/  @P1 FMUL R241, R241, 0.25 ;  /* 0x3e800000f1f11820 */ /* 0x000fe20000400000 */
[----:B------:R-:W-:Y:S01]  /*293e0*/  FMUL R243, R0, R243 ;  /* 0x000000f300f37220 */ /* 0x000fe20000400000 */
[----:B------:R-:W-:Y:S01]  /*293f0*/  @P1 FMUL R60, R60, 0.25 ;  /* 0x3e8000003c3c1820 */ /* 0x000fe20000400000 */
[----:B------:R-:W-:Y:S01]  /*29400*/  @!P3 FMUL R240, R240, 16777216 ;  /* 0x4b800000f0f0b820 */ /* 0x000fe20000400000 */
[----:B------:R-:W-:Y:S01]  /*29410*/  @!P3 FMUL R241, R241, 16777216 ;  /* 0x4b800000f1f1b820 */ /* 0x000fe20000400000 */
[----:B------:R-:W-:Y:S01]  /*29420*/  @P1 FMUL R61, R61, 0.25 ;  /* 0x3e8000003d3d1820 */ /* 0x000fe20000400000 */
[----:B------:R-:W-:Y:S01]  /*29430*/  @P1 FMUL R62, R62, 0.25 ;  /* 0x3e8000003e3e1820 */ /* 0x000fe20000400000 */
[C---:B------:R-:W-:Y:S01]  /*29440*/  FMUL R240, R0.reuse, R240 ;  /* 0x000000f000f07220 */ /* 0x040fe20000400000 */
[----:B------:R-:W-:Y:S01]  /*29450*/  FMUL R241, R0, R241 ;  /* 0x000000f100f17220 */ /* 0x000fe20000400000 */
[----:B------:R-:W-:Y:S01]  /*29460*/  @P1 FMUL R63, R63, 0.25 ;  /* 0x3e8000003f3f1820 */ /* 0x000fe20000400000 */
[----:B------:R-:W-:Y:S01]  /*29470*/  @!P3 FMUL R118, R118, 16777216 ;  /* 0x4b8000007676b820 */ /* 0x000fe20000400000 */
[----:B------:R-:W-:Y:S01]  /*29480*/  @!P3 FMUL R117, R117, 16777216 ;  /* 0x4b8000007575b820 */ /* 0x000fe20000400000 */
[----:B------:R-:W-:Y:S01]  /*29490*/  F2FP.BF16.F32.PACK_AB R7, R242, R240 ;  /* 0x000000f0f207723e */ /* 0x000fe200000010ff */
[C---:B------:R-:W-:Y:S01]  /*294a0*/  FMUL R227, R0.reuse, R87 ;  /* 0x0000005700e37220 */ /* 0x040fe20000400000 */
[----:B------:R-:W-:Y:S01]  /*294b0*/  F2FP.BF16.F32.PACK_AB R11, R243, R241 ;  /* 0x000000f1f30b723e */ /* 0x000fe200000010ff */
[----:B------:R-:W-:Y:S01]  /*294c0*/  FMUL R231, R0, R183 ;  /* 0x000000b700e77220 */ /* 0x000fe20000400000 */
[----:B------:R-:W-:Y:S01]  /*294d0*/  @!P3 FMUL R123, R123, 16777216 ;  /* 0x4b8000007b7bb820 */ /* 0x000fe20000400000 */
[----:B------:R-:W-:Y:S01]  /*294e0*/  @!P3 FMUL R127, R127, 16777216 ;  /* 0x4b8000007f7fb820 */ /* 0x000fe20000400000 */
[----:B------:R-:W-:Y:S01]  /*294f0*/  MOV R87, R226 ;  /* 0x000000e200577202 */ /* 0x000fe20000000f00 */
[----:B------:R-:W-:Y:S01]  /*29500*/  FFMA R3, R209, 0.69314718246459960938, R244 ;  /* 0x3f317218d1037823 */ /* 0x000fe200000000f4 */
[----:B------:R-:W-:Y:S01]  /*29510*/  @!P3 FMUL R150, R150, 16777216 ;  /* 0x4b8000009696b820 */ /* 0x000fe20000400000 */
        /* <DEDUP_REMOVED lines=14> */
[C---:B-1----:R-:W-:Y:S01]  /*29600*/  FMUL R197, R0.reuse, R141 ;  /* 0x0000008d00c57220 */ /* 0x042fe20000400000 */
[C---:B------:R-:W-:Y:S01]  /*29610*/  FMUL R143, R0.reuse, R143 ;  /* 0x0000008f008f7220 */ /* 0x040fe20000400000 */
[C---:B------:R-:W-:Y:S01]  /*29620*/  FMUL R144, R0.reuse, R144 ;  /* 0x0000009000907220 */ /* 0x040fe20000400000 */
[C---:B------:R-:W-:Y:S01]  /*29630*/  FMUL R146, R0.reuse, R146 ;  /* 0x0000009200927220 */ /* 0x040fe20000400000 */
[C---:B------:R-:W-:Y:S01]  /*29640*/  FMUL R145, R0.reuse, R145 ;  /* 0x0000009100917220 */ /* 0x040fe20000400000 */
[----:B------:R-:W-:Y:S01]  /*29650*/  FMUL R147, R0, R147 ;  /* 0x0000009300937220 */ /* 0x000fe20000400000 */
[----:B------:R-:W-:-:S02]  /*29660*/  IMAD.MOV.U32 R73, RZ, RZ, R252 ;  /* 0x000000ffff497224 */ /* 0x000fc400078e00fc */
[----:B------:R-:W-:Y:S01]  /*29670*/  @!P3 FMUL R24, R24, 16777216 ;  /* 0x4b8000001818b820 */ /* 0x000fe20000400000 */
[----:B------:R-:W-:Y:S02]  /*29680*/  IMAD.MOV.U32 R88, RZ, RZ, R251 ;  /* 0x000000ffff587224 */ /* 0x000fe400078e00fb */
[----:B------:R-:W-:Y:S01]  /*29690*/  @!P3 FMUL R25, R25, 16777216 ;  /* 0x4b8000001919b820 */ /* 0x000fe20000400000 */
[----:B------:R-:W-:Y:S02]  /*296a0*/  IMAD.MOV.U32 R90, RZ, RZ, R225 ;  /* 0x000000ffff5a7224 */ /* 0x000fe400078e00e1 */
        /* <DEDUP_REMOVED lines=39> */
[----:B--2---:R-:W1:Y:S01]  /*29920*/  LDS.128 R20, [R234] ;  /* 0x00000000ea147984 */ /* 0x004e620000000c00 */
[----:B------:R-:W-:Y:S01]  /*29930*/  @P1 FMUL R75, R75, 0.25 ;  /* 0x3e8000004b4b1820 */ /* 0x000fe20000400000 */
[----:B------:R-:W-:Y:S01]  /*29940*/  @P1 FMUL R93, R93, 0.25 ;  /* 0x3e8000005d5d1820 */ /* 0x000fe20000400000 */
[----:B------:R-:W-:Y:S01]  /*29950*/  @P1 FMUL R64, R64, 0.25 ;  /* 0x3e80000040401820 */ /* 0x000fe20000400000 */
[----:B------:R-:W-:Y:S01]  /*29960*/  LDS.128 R12, [R234+0x800] ;  /* 0x00080000ea0c7984 */ /* 0x000fe20000000c00 */
[----:B------:R-:W-:Y:S01]  /*29970*/  F2FP.BF16.F32.PACK_AB R24, R90, R88 ;  /* 0x000000585a18723e */ /* 0x000fe200000010ff */
[----:B------:R-:W-:Y:S01]  /*29980*/  @!P3 FMUL R77, R77, 16777216 ;  /* 0x4b8000004d4db820 */ /* 0x000fe20000400000 */
[----:B------:R-:W-:Y:S01]  /*29990*/  F2FP.BF16.F32.PACK_AB R60, R248, R87 ;  /* 0x00000057f83c723e */ /* 0x000fe200000010ff */
[----:B------:R-:W-:Y:S01]  /*299a0*/  BAR.SYNC.DEFER_BLOCKING 0x0 ;  /* 0x0000000000007b1d */ /* 0x000fe20000010000 */
[----:B------:R-:W-:Y:S01]  /*299b0*/  F2FP.BF16.F32.PACK_AB R25, R214, R247 ;  /* 0x000000f7d619723e */ /* 0x000fe200000010ff */
[----:B------:R-:W-:Y:S01]  /*299c0*/  @!P3 FMUL R85, R85, 16777216 ;  /* 0x4b8000005555b820 */ /* 0x000fe20000400000 */
[----:B------:R-:W-:Y:S01]  /*299d0*/  F2FP.BF16.F32.PACK_AB R61, R209, R215 ;  /* 0x000000d7d13d723e */ /* 0x000fe200000010ff */
[----:B------:R-:W-:Y:S01]  /*299e0*/  @P1 FMUL R94, R94, 0.25 ;  /* 0x3e8000005e5e1820 */ /* 0x000fe20000400000 */
        /* <DEDUP_REMOVED lines=19> */
[----:B------:R-:W-:Y:S01]  /*29b20*/  STS.128 [R2], R4 ;  /* 0x0000000402007388 */ /* 0x000fe20000000c00 */
[----:B------:R-:W-:Y:S01]  /*29b30*/  @P1 FMUL R188, R188, 0.25 ;  /* 0x3e800000bcbc1820 */ /* 0x000fe20000400000 */
[----:B------:R-:W-:Y:S01]  /*29b40*/  @P1 FMUL R190, R190, 0.25 ;  /* 0x3e800000bebe1820 */ /* 0x000fe20000400000 */
[----:B------:R-:W-:Y:S01]  /*29b50*/  @P1 FMUL R189, R189, 0.25 ;  /* 0x3e800000bdbd1820 */ /* 0x000fe20000400000 */
[----:B------:R-:W-:Y:S01]  /*29b60*/  STS.128 [R2+0x400], R8 ;  /* 0x0004000802007388 */ /* 0x000fe20000000c00 */
[----:B------:R-:W-:Y:S01]  /*29b70*/  @P1 FMUL R191, R191, 0.25 ;  /* 0x3e800000bfbf1820 */ /* 0x000fe20000400000 */
[----:B------:R-:W-:Y:S01]  /*29b80*/  @P1 FMUL R192, R192, 0.25 ;  /* 0x3e800000c0c01820 */ /* 0x000fe20000400000 */
[----:B------:R-:W-:Y:S01]  /*29b90*/  @P1 FMUL R194, R194, 0.25 ;  /* 0x3e800000c2c21820 */ /* 0x000fe20000400000 */
[----:B------:R-:W-:Y:S01]  /*29ba0*/  BAR.SYNC.DEFER_BLOCKING 0x0 ;  /* 0x0000000000007b1d */ /* 0x000fe20000010000 */
        /* <DEDUP_REMOVED lines=23> */
[----:B------:R-:W2:Y:S01]  /*29d20*/  LDS.128 R8, [R234] ;  /* 0x00000000ea087984 */ /* 0x000ea20000000c00 */
[----:B------:R-:W-:Y:S01]  /*29d30*/  @P1 FMUL R125, R125, 0.25 ;  /* 0x3e8000007d7d1820 */ /* 0x000fe20000400000 */
[----:B------:R-:W-:Y:S01]  /*29d40*/  @P1 FMUL R128, R128, 0.25 ;  /* 0x3e80000080801820 */ /* 0x000fe20000400000 */
[----:B------:R-:W-:Y:S01]  /*29d50*/  @P1 FMUL R130, R130, 0.25 ;  /* 0x3e80000082821820 */ /* 0x000fe20000400000 */
[----:B------:R-:W-:Y:S01]  /*29d60*/  LDS.128 R4, [R234+0x800] ;  /* 0x00080000ea047984 */ /* 0x000fe20000000c00 */
        /* <DEDUP_REMOVED lines=49> */
[----:B------:R-:W-:Y:S01]  /*2a080*/  @!P3 FMUL R30, R30, 16777216 ;  /* 0x4b8000001e1eb820 */ /* 0x000fe20000400000 */
[----:B------:R-:W-:Y:S01]  /*2a090*/  @!P3 FMUL R75, R75, 16777216 ;  /* 0x4b8000004b4bb820 */ /* 0x000fe20000400000 */
[----:B------:R-:W-:Y:S01]  /*2a0a0*/  @!P3 FMUL R93, R93, 16777216 ;  /* 0x4b8000005d5db820 */ /* 0x000fe20000400000 */
[----:B------:R-:W-:Y:S01]  /*2a0b0*/  FMUL R77, R0, R85 ;  /* 0x00000055004d7220 */ /* 0x000fe20000400000 */
[----:B------:R-:W-:Y:S01]  /*2a0c0*/  @!P3 FMUL R64, R64, 16777216 ;  /* 0x4b8000004040b820 */ /* 0x000fe20000400000 */
[----:B------:R-:W-:Y:S01]  /*2a0d0*/  @!P3 FMUL R94, R94, 16777216 ;  /* 0x4b8000005e5eb820 */ /* 0x000fe20000400000 */
[C---:B------:R-:W-:Y:S01]  /*2a0e0*/  FMUL R140, R0.reuse, R78 ;  /* 0x0000004e008c7220 */ /* 0x040fe20000400000 */
[----:B------:R-:W-:Y:S01]  /*2a0f0*/  FMUL R84, R0, R84 ;  /* 0x0000005400547220 */ /* 0x000fe20000400000 */
[----:B------:R-:W-:Y:S01]  /*2a100*/  MOV R85, R224 ;  /* 0x000000e000557202 */ /* 0x000fe20000000f00 */
[----:B------:R-:W-:Y:S01]  /*2a110*/  @!P3 FMUL R36, R36, 16777216 ;  /* 0x4b8000002424b820 */ /* 0x000fe20000400000 */
[----:B------:R-:W3:Y:S01]  /*2a120*/  LDS.128 R60, [R234] ;  /* 0x00000000ea3c7984 */ /* 0x000ee20000000c00 */
[----:B------:R-:W-:Y:S01]  /*2a130*/  @!P3 FMUL R171, R171, 16777216 ;  /* 0x4b800000ababb820 */ /* 0x000fe20000400000 */
[----:B------:R-:W-:Y:S01]  /*2a140*/  @!P3 FMUL R172, R172, 16777216 ;  /* 0x4b800000acacb820 */ /* 0x000fe20000400000 */
[----:B------:R-:W-:Y:S01]  /*2a150*/  @!P3 FMUL R174, R174, 16777216 ;  /* 0x4b800000aeaeb820 */ /* 0x000fe20000400000 */
[----:B------:R-:W-:Y:S01]  /*2a160*/  LDS.128 R24, [R234+0x800] ;  /* 0x00080000ea187984 */ /* 0x000fe20000000c00 */
        /* <DEDUP_REMOVED lines=43> */
[----:B------:R-:W-:Y:S01]  /*2a420*/  MOV R78, R134 ;  /* 0x00000086004e7202 */ /* 0x000fe20000000f00 */
        /* <DEDUP_REMOVED lines=41> */
[----:B------:R-:W-:Y:S01]  /*2a6c0*/  @!P3 FMUL R67, R67, 16777216 ;  /* 0x4b8000004343b820 */ /* 0x000fe20000400000 */
[C---:B------:R-:W-:Y:S01]  /*2a6d0*/  FMUL R134, R0.reuse, R30 ;  /* 0x0000001e00867220 */ /* 0x040fe20000400000 */
[C---:B------:R-:W-:Y:S01]  /*2a6e0*/  FMUL R167, R0.reuse, R75 ;  /* 0x0000004b00a77220 */ /* 0x040fe20000400000 */
[C---:B------:R-:W-:Y:S01]  /*2a6f0*/  FMUL R139, R0.reuse, R93 ;  /* 0x0000005d008b7220 */ /* 0x040fe20000400000 */
[C---:B------:R-:W-:Y:S01]  /*2a700*/  FMUL R30, R0.reuse, R64 ;  /* 0x00000040001e7220 */ /* 0x040fe20000400000 */
[----:B------:R-:W-:Y:S01]  /*2a710*/  MOV R75, R132 ;  /* 0x00000084004b7202 */ /* 0x000fe20000000f00 */
[C---:B------:R-:W-:Y:S01]  /*2a720*/  FMUL R138, R0.reuse, R94 ;  /* 0x0000005e008a7220 */ /* 0x040fe20000400000 */
[C---:B------:R-:W-:Y:S01]  /*2a730*/  FMUL R93, R0.reuse, R36 ;  /* 0x00000024005d7220 */ /* 0x040fe20000400000 */
[----:B------:R-:W-:Y:S01]  /*2a740*/  F2FP.BF16.F32.PACK_AB R64, R85, R79 ;  /* 0x0000004f5540723e */ /* 0x000fe200000010ff */
        /* <DEDUP_REMOVED lines=78> */
[----:B------:R-:W-:Y:S01]  /*2ac30*/  MOV R85, R84 ;  /* 0x0000005400557202 */ /* 0x000fe20000000f00 */
[----:B------:R-:W-:Y:S01]  /*2ac40*/  FMUL R0, R0, R67 ;  /* 0x0000004300007220 */ /* 0x000fe20000400000 */
[----:B------:R-:W-:Y:S01]  /*2ac50*/  IMAD.MOV.U32 R84, RZ, RZ, R71 ;  /* 0x000000ffff547224 */ /* 0x000fe200078e0047 */
[----:B------:R-:W-:Y:S01]  /*2ac60*/  MOV R90, R69 ;  /* 0x00000045005a7202 */ /* 0x000fe20000000f00 */
[----:B------:R-:W-:Y:S01]  /*2ac70*/  IMAD.MOV.U32 R88, RZ, RZ, R70 ;  /* 0x000000ffff587224 */ /* 0x000fe200078e0046 */
[----:B------:R-:W-:-:S02]  /*2ac80*/  F2FP.BF16.F32.PACK_AB R68, R246, R68 ;  /* 0x00000044f644723e */ /* 0x000fc400000010ff */
[----:B------:R-:W-:Y:S02]  /*2ac90*/  F2FP.BF16.F32.PACK_AB R65, R212, R245 ;  /* 0x000000f5d441723e */ /* 0x000fe400000010ff */
[----:B------:R-:W-:Y:S02]  /*2aca0*/  F2FP.BF16.F32.PACK_AB R69, R199, R213 ;  /* 0x000000d5c745723e */ /* 0x000fe400000010ff */
[----:B------:R-:W-:Y:S02]  /*2acb0*/  F2FP.BF16.F32.PACK_AB R66, R158, R198 ;  /* 0x000000c69e42723e */ /* 0x000fe400000010ff */
[----:B------:R-:W-:Y:S02]  /*2acc0*/  F2FP.BF16.F32.PACK_AB R70, R159, R157 ;  /* 0x0000009d9f46723e */ /* 0x000fe400000010ff */
[----:B------:R-:W-:Y:S01]  /*2acd0*/  F2FP.BF16.F32.PACK_AB R67, R162, R160 ;  /* 0x000000a0a243723e */ /* 0x000fe200000010ff */
[----:B------:R-:W-:Y:S01]  /*2ace0*/  BAR.SYNC.DEFER_BLOCKING 0x0 ;  /* 0x0000000000007b1d */ /* 0x000fe20000010000 */
[----:B------:R-:W-:-:S05]  /*2acf0*/  F2FP.BF16.F32.PACK_AB R71, R163, R161 ;  /* 0x000000a1a347723e */ /* 0x000fca00000010ff */
[----:B------:R-:W-:Y:S04]  /*2ad00*/  STS.128 [R2], R64 ;  /* 0x0000004002007388 */ /* 0x000fe80000000c00 */
[----:B------:R-:W-:Y:S01]  /*2ad10*/  STS.128 [R2+0x400], R68 ;  /* 0x0004004402007388 */ /* 0x000fe20000000c00 */
[----:B------:R-:W-:Y:S01]  /*2ad20*/  BAR.SYNC.DEFER_BLOCKING 0x0 ;  /* 0x0000000000007b1d */ /* 0x000fe20000010000 */
[----:B------:R-:W-:Y:S01]  /*2ad30*/  IMAD.MOV.U32 R87, RZ, RZ, R77 ;  /* 0x000000ffff577224 */ /* 0x000fe200078e004d */
[----:B------:R-:W-:Y:S01]  /*2ad40*/  F2FP.BF16.F32.PACK_AB R72, R78, R72 ;  /* 0x000000484e48723e */ /* 0x000fe200000010ff */
[----:B------:R-:W-:Y:S01]  /*2ad50*/  IMAD.MOV.U32 R92, RZ, RZ, R75 ;  /* 0x000000ffff5c7224 */ /* 0x000fe200078e004b */
[----:B------:R-:W-:Y:S01]  /*2ad60*/  MOV R100, R73 ;  /* 0x0000004900647202 */ /* 0x000fe20000000f00 */
[----:B------:R-:W-:Y:S01]  /*2ad70*/  IMAD.MOV.U32 R95, RZ, RZ, R74 ;  /* 0x000000ffff5f7224 */ /* 0x000fe200078e004a */
[----:B------:R-:W4:Y:S04]  /*2ad80*/  LDS.128 R68, [R234] ;  /* 0x00000000ea447984 */ /* 0x000f280000000c00 */
[----:B------:R-:W-:Y:S01]  /*2ad90*/  LDS.128 R64, [R234+0x800] ;  /* 0x00080000ea407984 */ /* 0x000fe20000000c00 */
        /* <DEDUP_REMOVED lines=11> */
[----:B------:R-:W-:Y:S01]  /*2ae50*/  F2FP.BF16.F32.PACK_AB R84, R90, R84 ;  /* 0x000000545a54723e */ /* 0x000fe200000010ff */
[----:B------:R-:W-:Y:S01]  /*2ae60*/  IMAD.MOV.U32 R104, RZ, RZ, R87 ;  /* 0x000000ffff687224 */ /* 0x000fe200078e0057 */
[----:B------:R-:W-:Y:S01]  /*2ae70*/  MOV R249, R85 ;  /* 0x0000005500f97202 */ /* 0x000fe20000000f00 */
[----:B------:R-:W-:Y:S02]  /*2ae80*/  IMAD.MOV.U32 R235, RZ, RZ, R86 ;  /* 0x000000ffffeb7224 */ /* 0x000fe400078e0056 */
[----:B------:R-:W0:Y:S04]  /*2ae90*/  LDS.128 R76, [R234] ;  /* 0x00000000ea4c7984 */ /* 0x000e280000000c00 */
        /* <DEDUP_REMOVED lines=10> */
[----:B------:R0:W-:Y:S01]  /*2af40*/  STS.128 [R2+0x400], R88 ;  /* 0x0004005802007388 */ /* 0x0001e20000000c00 */
[----:B------:R-:W-:Y:S01]  /*2af50*/  BAR.SYNC.DEFER_BLOCKING 0x0 ;  /* 0x0000000000007b1d */ /* 0x000fe20000010000 */
[----:B------:R-:W-:Y:S02]  /*2af60*/  F2FP.BF16.F32.PACK_AB R92, R100, R92 ;  /* 0x0000005c645c723e */ /* 0x000fe400000010ff */
[----:B------:R-:W-:Y:S02]  /*2af70*/  F2FP.BF16.F32.PACK_AB R100, R229, R95 ;  /* 0x0000005fe564723e */ /* 0x000fe400000010ff */
[----:B------:R-:W-:-:S02]  /*2af80*/  F2FP.BF16.F32.PACK_AB R95, R82, R80 ;  /* 0x00000050525f723e */ /* 0x000fc400000010ff */
[----:B------:R-:W-:Y:S01]  /*2af90*/  F2FP.BF16.F32.PACK_AB R103, R83, R81 ;  /* 0x000000515367723e */ /* 0x000fe200000010ff */
[----:B------:R-:W1:Y:S04]  /*2afa0*/  LDS.128 R84, [R234] ;  /* 0x00000000ea547984 */ /* 0x000e680000000c00 */
[----:B------:R-:W-:Y:S01]  /*2afb0*/  LDS.128 R80, [R234+0x800] ;  /* 0x00080000ea507984 */ /* 0x000fe20000000c00 */
[----:B------:R-:W-:Y:S01]  /*2afc0*/  IMAD.MOV.U32 R250, RZ, RZ, R93 ;  /* 0x000000fffffa7224 */ /* 0x000fe200078e005d */
[----:B------:R-:W-:Y:S01]  /*2afd0*/  MOV R233, R94 ;  /* 0x0000005e00e97202 */ /* 0x000fe20000000f00 */
[----:B------:R-:W-:Y:S01]  /*2afe0*/  IMAD.MOV.U32 R238, RZ, RZ, R102 ;  /* 0x000000ffffee7224 */ /* 0x000fe200078e0066 */
[----:B------:R-:W-:Y:S01]  /*2aff0*/  F2FP.BF16.F32.PACK_AB R93, R182, R228 ;  /* 0x000000e4b65d723e */ /* 0x000fe200000010ff */
[----:B------:R-:W-:Y:S01]  /*2b000*/  IMAD.MOV.U32 R108, RZ, RZ, R101 ;  /* 0x000000ffff6c7224 */ /* 0x000fe200078e0065 */
[----:B------:R-:W-:-:S02]  /*2b010*/  F2FP.BF16.F32.PACK_AB R101, R167, R183 ;  /* 0x000000b7a765723e */ /* 0x000fc400000010ff */
[----:B------:R-:W-:Y:S01]  /*2b020*/  F2FP.BF16.F32.PACK_AB R94, R140, R166 ;  /* 0x000000a68c5e723e */ /* 0x000fe200000010ff */
[----:B------:R-:W-:Y:S01]  /*2b030*/  BAR.SYNC.DEFER_BLOCKING 0x0 ;  /* 0x0000000000007b1d */ /* 0x000fe20000010000 */
[----:B------:R-:W-:-:S05]  /*2b040*/  F2FP.BF16.F32.PACK_AB R102, R133, R141 ;  /* 0x0000008d8566723e */ /* 0x000fca00000010ff */
[----:B------:R-:W-:Y:S04]  /*2b050*/  STS.128 [R2], R92 ;  /* 0x0000005c02007388 */ /* 0x000fe80000000c00 */
[----:B------:R1:W-:Y:S01]  /*2b060*/  STS.128 [R2+0x400], R100 ;  /* 0x0004006402007388 */ /* 0x0003e20000000c00 */
[----:B------:R-:W-:Y:S01]  /*2b070*/  BAR.SYNC.DEFER_BLOCKING 0x0 ;  /* 0x0000000000007b1d */ /* 0x000fe20000010000 */
[----:B0-----:R-:W-:Y:S02]  /*2b080*/  F2FP.BF16.F32.PACK_AB R88, R235, R249 ;  /* 0x000000f9eb58723e */ /* 0x001fe400000010ff */
[----:B------:R-:W-:Y:S02]  /*2b090*/  MOV R235, R107 ;  /* 0x0000006b00eb7202 */ /* 0x000fe40000000f00 */
[----:B------:R-:W-:-:S02]  /*2b0a0*/  F2FP.BF16.F32.PACK_AB R91, R98, R96 ;  /* 0x00000060625b723e */ /* 0x000fc400000010ff */
[----:B------:R-:W-:Y:S02]  /*2b0b0*/  F2FP.BF16.F32.PACK_AB R107, R99, R97 ;  /* 0x00000061636b723e */ /* 0x000fe400000010ff */
[----:B------:R-:W0:Y:S04]  /*2b0c0*/  LDS.128 R96, [R234] ;  /* 0x00000000ea607984 */ /* 0x000e280000000c00 */
[----:B------:R-:W-:Y:S01]  /*2b0d0*/  LDS.128 R92, [R234+0x800] ;  /* 0x00080000ea5c7984 */ /* 0x000fe20000000c00 */
[----:B------:R-:W-:Y:S01]  /*2b0e0*/  IMAD.MOV.U32 R236, RZ, RZ, R105 ;  /* 0x000000ffffec7224 */ /* 0x000fe200078e0069 */
[----:B------:R-:W-:Y:S01]  /*2b0f0*/  F2FP.BF16.F32.PACK_AB R104, R227, R104 ;  /* 0x00000068e368723e */ /* 0x000fe200000010ff */
[----:B------:R-:W-:Y:S01]  /*2b100*/  IMAD.MOV.U32 R249, RZ, RZ, R106 ;  /* 0x000000fffff97224 */ /* 0x000fe200078e006a */
[----:B------:R-:W-:-:S02]  /*2b110*/  F2FP.BF16.F32.PACK_AB R89, R180, R226 ;  /* 0x000000e2b459723e */ /* 0x000fc400000010ff */
[----:B------:R-:W-:Y:S02]  /*2b120*/  F2FP.BF16.F32.PACK_AB R105, R165, R181 ;  /* 0x000000b5a569723e */ /* 0x000fe400000010ff */
[----:B------:R-:W-:Y:S01]  /*2b130*/  F2FP.BF16.F32.PACK_AB R90, R138, R164 ;  /* 0x000000a48a5a723e */ /* 0x000fe200000010ff */
[----:B------:R-:W-:Y:S01]  /*2b140*/  BAR.SYNC.DEFER_BLOCKING 0x0 ;  /* 0x0000000000007b1d */ /* 0x000fe20000010000 */
[----:B------:R-:W-:Y:S02]  /*2b150*/  F2FP.BF16.F32.PACK_AB R106, R132, R139 ;  /* 0x0000008b846a723e */ /* 0x000fe400000010ff */
[----:B-1----:R-:W-:Y:S01]  /*2b160*/  F2FP.BF16.F32.PACK_AB R100, R238, R233 ;  /* 0x000000e9ee64723e */ /* 0x002fe200000010ff */
[----:B------:R-:W-:Y:S01]  /*2b170*/  IMAD.MOV.U32 R233, RZ, RZ, R109 ;  /* 0x000000ffffe97224 */ /* 0x000fe200078e006d */
[----:B------:R-:W-:-:S03]  /*2b180*/  MOV R238, R111 ;  /* 0x0000006f00ee7202 */ /* 0x000fc60000000f00 */
[----:B------:R-:W1:Y:S01]  /*2b190*/  LDC.64 R132, c[0x0][0x3e0] ;  /* 0x0000f800ff847b82 */ /* 0x000e620000000a00 */
[----:B------:R-:W-:Y:S02]  /*2b1a0*/  F2FP.BF16.F32.PACK_AB R111, R115, R113 ;  /* 0x00000071736f723e */ /* 0x000fe400000010ff */
[----:B------:R-:W-:Y:S02]  /*2b1b0*/  F2FP.BF16.F32.PACK_AB R113, R120, R223 ;  /* 0x000000df7871723e */ /* 0x000fe400000010ff */
[----:B------:R-:W-:Y:S02]  /*2b1c0*/  F2FP.BF16.F32.PACK_AB R120, R221, R233 ;  /* 0x000000e9dd78723e */ /* 0x000fe400000010ff */
[----:B------:R-:W0:Y:S01]  /*2b1d0*/  S2R R233, SR_TID.X ;  /* 0x0000000000e97919 */ /* 0x000e220000002100 */
[----:B------:R-:W-:Y:S04]  /*2b1e0*/  STS.128 [R2], R88 ;  /* 0x0000005802007388 */ /* 0x000fe80000000c00 */
[----:B------:R-:W-:Y:S01]  /*2b1f0*/  STS.128 [R2+0x400], R104 ;  /* 0x0004006802007388 */ /* 0x000fe20000000c00 */
[----:B------:R-:W-:Y:S06]  /*2b200*/  BAR.SYNC.DEFER_BLOCKING 0x0 ;  /* 0x0000000000007b1d */ /* 0x000fec0000010000 */
[----:B------:R-:W2:Y:S01]  /*2b210*/  S2R R197, SR_CTAID.X ;  /* 0x0000000000c57919 */ /* 0x000ea20000002500 */
[----:B------:R-:W1:Y:S01]  /*2b220*/  S2R R231, SR_CTAID.Y ;  /* 0x0000000000e77919 */ /* 0x000e620000002600 */
[----:B------:R-:W-:-:S02]  /*2b230*/  F2FP.BF16.F32.PACK_AB R103, R114, R112 ;  /* 0x000000707267723e */ /* 0x000fc400000010ff */
[----:B------:R-:W-:Y:S02]  /*2b240*/  F2FP.BF16.F32.PACK_AB R114, R119, R124 ;  /* 0x0000007c7772723e */ /* 0x000fe400000010ff */
[----:B------:R-:W-:Y:S02]  /*2b250*/  F2FP.BF16.F32.PACK_AB R124, R222, R238 ;  /* 0x000000eede7c723e */ /* 0x000fe400000010ff */
[----:B------:R-:W3:Y:S04]  /*2b260*/  LDL.LU R238, [R1+0x10] ;  /* 0x0000100001ee7983 */ /* 0x000ee80000300800 */
[----:B------:R-:W3:Y:S04]  /*2b270*/  LDS.128 R104, [R234] ;  /* 0x00000000ea687984 */ /* 0x000ee80000000c00 */
[----:B------:R-:W-:Y:S01]  /*2b280*/  LDS.128 R88, [R234+0x800] ;  /* 0x00080000ea587984 */ /* 0x000fe20000000c00 */
[----:B0-----:R-:W-:-:S02]  /*2b290*/  LOP3.LUT R233, R233, 0x3f, RZ, 0xc0, !PT ;  /* 0x0000003fe9e97812 */ /* 0x001fc400078ec0ff */
[----:B------:R-:W-:Y:S02]  /*2b2a0*/  F2FP.BF16.F32.PACK_AB R115, R130, R128 ;  /* 0x000000808273723e */ /* 0x000fe400000010ff */
[----:B------:R-:W-:Y:S02]  /*2b2b0*/  F2FP.BF16.F32.PACK_AB R128, R218, R235 ;  /* 0x000000ebda80723e */ /* 0x000fe400000010ff */
[----:B------:R-:W-:Y:S01]  /*2b2c0*/  F2FP.BF16.F32.PACK_AB R108, R225, R108 ;  /* 0x0000006ce16c723e */ /* 0x000fe200000010ff */
[----:B--2---:R-:W-:Y:S02]  /*2b2d0*/  IMAD R197, R197, 0x40, R233 ;  /* 0x00000040c5c57824 */ /* 0x004fe400078e02e9 */
[----:B------:R-:W2:Y:S01]  /*2b2e0*/  LDL.LU R233, [R1+0x14] ;  /* 0x0000140001e97983 */ /* 0x000ea20000300800 */
[----:B------:R-:W-:Y:S02]  /*2b2f0*/  F2FP.BF16.F32.PACK_AB R101, R169, R224 ;  /* 0x000000e0a965723e */ /* 0x000fe400000010ff */
[----:B------:R-:W-:Y:S01]  /*2b300*/  F2FP.BF16.F32.PACK_AB R109, R156, R170 ;  /* 0x000000aa9c6d723e */ /* 0x000fe200000010ff */
[----:B------:R-:W4:Y:S01]  /*2b310*/  LDL.LU R235, [R1+0x18] ;  /* 0x0000180001eb7983 */ /* 0x000f220000300800 */
[----:B------:R-:W-:Y:S01]  /*2b320*/  F2FP.BF16.F32.PACK_AB R102, R135, R155 ;  /* 0x0000009b8766723e */ /* 0x000fe200000010ff */
[----:B------:R-:W-:Y:S01]  /*2b330*/  BAR.SYNC.DEFER_BLOCKING 0x0 ;  /* 0x0000000000007b1d */ /* 0x000fe20000010000 */
[----:B------:R-:W-:Y:S01]  /*2b340*/  F2FP.BF16.F32.PACK_AB R110, R110, R137 ;  /* 0x000000896e6e723e */ /* 0x000fe200000010ff */
[----:B-1----:R-:W-:Y:S01]  /*2b350*/  IMAD R138, R231, R132, RZ ;  /* 0x00000084e78a7224 */ /* 0x002fe200078e02ff */
[----:B------:R-:W-:-:S03]  /*2b360*/  F2FP.BF16.F32.PACK_AB R132, R217, R249 ;  /* 0x000000f9d984723e */ /* 0x000fc600000010ff */
[----:B------:R-:W4:Y:S04]  /*2b370*/  LDL.LU R249, [R1+0x1c] ;  /* 0x00001c0001f97983 */ /* 0x000f280000300800 */
[----:B------:R-:W-:Y:S04]  /*2b380*/  STS.128 [R2], R100 ;  /* 0x0000006402007388 */ /* 0x000fe80000000c00 */
[----:B------:R-:W-:Y:S01]  /*2b390*/  STS.128 [R2+0x400], R108 ;  /* 0x0004006c02007388 */ /* 0x000fe20000000c00 */
[----:B------:R-:W-:Y:S01]  /*2b3a0*/  BAR.SYNC.DEFER_BLOCKING 0x0 ;  /* 0x0000000000007b1d */ /* 0x000fe20000010000 */
[----:B------:R-:W-:-:S02]  /*2b3b0*/  F2FP.BF16.F32.PACK_AB R112, R251, R236 ;  /* 0x000000ecfb70723e */ /* 0x000fc400000010ff */
[----:B------:R-:W-:-:S03]  /*2b3c0*/  F2FP.BF16.F32.PACK_AB R116, R116, R252 ;  /* 0x000000fc7474723e */ /* 0x000fc600000010ff */
[----:B------:R-:W0:Y:S04]  /*2b3d0*/  LDS.128 R108, [R234] ;  /* 0x00000000ea6c7984 */ /* 0x000e280000000c00 */
[----:B------:R-:W-:Y:S01]  /*2b3e0*/  LDS.128 R100, [R234+0x800] ;  /* 0x00080000ea647984 */ /* 0x000fe20000000c00 */
[----:B------:R-:W-:Y:S01]  /*2b3f0*/  BAR.SYNC.DEFER_BLOCKING 0x0 ;  /* 0x0000000000007b1d */ /* 0x000fe20000010000 */
[----:B------:R-:W-:Y:S02]  /*2b400*/  F2FP.BF16.F32.PACK_AB R117, R117, R168 ;  /* 0x000000a87575723e */ /* 0x000fe400000010ff */
[----:B------:R-:W-:Y:S02]  /*2b410*/  F2FP.BF16.F32.PACK_AB R118, R118, R125 ;  /* 0x0000007d7676723e */ /* 0x000fe400000010ff */
[----:B------:R-:W-:Y:S01]  /*2b420*/  F2FP.BF16.F32.PACK_AB R119, R131, R129 ;  /* 0x000000818377723e */ /* 0x000fe200000010ff */
[----:B------:R-:W-:Y:S04]  /*2b430*/  STS.128 [R2], R112 ;  /* 0x0000007002007388 */ /* 0x000fe80000000c00 */
[----:B------:R-:W-:Y:S01]  /*2b440*/  STS.128 [R2+0x400], R116 ;  /* 0x0004007402007388 */ /* 0x000fe20000000c00 */
[----:B------:R-:W-:Y:S01]  /*2b450*/  BAR.SYNC.DEFER_BLOCKING 0x0 ;  /* 0x0000000000007b1d */ /* 0x000fe20000010000 */
[----:B------:R-:W-:-:S02]  /*2b460*/  F2FP.BF16.F32.PACK_AB R125, R154, R220 ;  /* 0x000000dc9a7d723e */ /* 0x000fc400000010ff */
[----:B------:R-:W-:-:S03]  /*2b470*/  F2FP.BF16.F32.PACK_AB R121, R121, R219 ;  /* 0x000000db7979723e */ /* 0x000fc600000010ff */
[----:B------:R-:W1:Y:S04]  /*2b480*/  LDS.128 R116, [R234] ;  /* 0x00000000ea747984 */ /* 0x000e680000000c00 */
[----:B------:R-:W-:Y:S01]  /*2b490*/  LDS.128 R112, [R234+0x800] ;  /* 0x00080000ea707984 */ /* 0x000fe20000000c00 */
[----:B------:R-:W-:Y:S02]  /*2b4a0*/  F2FP.BF16.F32.PACK_AB R126, R126, R153 ;  /* 0x000000997e7e723e */ /* 0x000fe400000010ff */
[----:B------:R-:W-:Y:S02]  /*2b4b0*/  F2FP.BF16.F32.PACK_AB R122, R122, R152 ;  /* 0x000000987a7a723e */ /* 0x000fe400000010ff */
[----:B------:R-:W-:Y:S01]  /*2b4c0*/  F2FP.BF16.F32.PACK_AB R127, R18, R127 ;  /* 0x0000007f127f723e */ /* 0x000fe200000010ff */
[----:B------:R-:W-:Y:S01]  /*2b4d0*/  BAR.SYNC.DEFER_BLOCKING 0x0 ;  /* 0x0000000000007b1d */ /* 0x000fe20000010000 */
[----:B------:R-:W-:-:S02]  /*2b4e0*/  F2FP.BF16.F32.PACK_AB R123, R19, R123 ;  /* 0x0000007b137b723e */ /* 0x000fc400000010ff */
[----:B------:R-:W-:Y:S02]  /*2b4f0*/  F2FP.BF16.F32.PACK_AB R131, R34, R32 ;  /* 0x000000202283723e */ /* 0x000fe400000010ff */
[----:B------:R-:W-:Y:S01]  /*2b500*/  F2FP.BF16.F32.PACK_AB R135, R35, R33 ;  /* 0x000000212387723e */ /* 0x000fe200000010ff */
[----:B------:R-:W-:Y:S01]  /*2b510*/  IMAD R139, R197, R133, RZ ;  /* 0x00000085c58b7224 */ /* 0x000fe200078e02ff */
[----:B------:R-:W-:Y:S01]  /*2b520*/  F2FP.BF16.F32.PACK_AB R130, R134, R149 ;  /* 0x000000958682723e */ /* 0x000fe200000010ff */
[----:B------:R-:W0:Y:S01]  /*2b530*/  LDC.64 R18, c[0x0][0x398] ;  /* 0x0000e600ff127b82 */ /* 0x000e220000000a00 */
[----:B------:R1:W-:Y:S04]  /*2b540*/  STS.128 [R2], R124 ;  /* 0x0000007c02007388 */ /* 0x0003e80000000c00 */
[----:B------:R-:W-:Y:S03]  /*2b550*/  STS.128 [R2+0x400], R120 ;  /* 0x0004007802007388 */ /* 0x000fe60000000c00 */
[----:B------:R-:W-:Y:S01]  /*2b560*/  BAR.SYNC.DEFER_BLOCKING 0x0 ;  /* 0x0000000000007b1d */ /* 0x000fe20000010000 */
[----:B------:R-:W-:-:S02]  /*2b570*/  F2FP.BF16.F32.PACK_AB R129, R151, R216 ;  /* 0x000000d89781723e */ /* 0x000fc400000010ff */
[----:B------:R-:W-:-:S03]  /*2b580*/  F2FP.BF16.F32.PACK_AB R133, R150, R184 ;  /* 0x000000b89685723e */ /* 0x000fc600000010ff */
[----:B------:R-:W2:Y:S04]  /*2b590*/  LDS.128 R32, [R234] ;  /* 0x00000000ea207984 */ /* 0x000ea80000000c00 */
[----:B------:R-:W-:Y:S01]  /*2b5a0*/  LDS.128 R120, [R234+0x800] ;  /* 0x00080000ea787984 */ /* 0x000fe20000000c00 */
[----:B------:R-:W-:Y:S01]  /*2b5b0*/  BAR.SYNC.DEFER_BLOCKING 0x0 ;  /* 0x0000000000007b1d */ /* 0x000fe20000010000 */
[----:B------:R-:W-:Y:S01]  /*2b5c0*/  F2FP.BF16.F32.PACK_AB R134, R31, R148 ;  /* 0x000000941f86723e */ /* 0x000fe200000010ff */
[----:B-1----:R-:W-:Y:S01]  /*2b5d0*/  IMAD.SHL.U32 R124, R139, 0x2, RZ ;  /* 0x000000028b7c7824 */ /* 0x002fe200078e00ff */
[----:B------:R-:W-:Y:S02]  /*2b5e0*/  SHF.L.U32 R137, R138, 0x1, RZ ;  /* 0x000000018a897819 */ /* 0x000fe400000006ff */
[----:B------:R-:W-:-:S03]  /*2b5f0*/  F2FP.BF16.F32.PACK_AB R125, R42, R40 ;  /* 0x000000282a7d723e */ /* 0x000fc600000010ff */
[----:B------:R-:W1:Y:S01]  /*2b600*/  LDC R31, c[0x0][0x3e8] ;  /* 0x0000fa00ff1f7b82 */ /* 0x000e620000000800 */
[----:B------:R0:W-:Y:S04]  /*2b610*/  STS.128 [R2], R128 ;  /* 0x0000008002007388 */ /* 0x0001e80000000c00 */
[----:B------:R-:W-:Y:S01]  /*2b620*/  STS.128 [R2+0x400], R132 ;  /* 0x0004008402007388 */ /* 0x000fe20000000c00 */
[----:B0-----:R-:W-:Y:S02]  /*2b630*/  IADD3 R137, P0, P1, R124, R18, R137 ;  /* 0x000000127c897210 */ /* 0x001fe4000791e089 */
[----:B------:R-:W-:Y:S02]  /*2b640*/  F2FP.BF16.F32.PACK_AB R124, R38, R250 ;  /* 0x000000fa267c723e */ /* 0x000fe400000010ff */
[----:B------:R-:W-:Y:S01]  /*2b650*/  F2FP.BF16.F32.PACK_AB R141, R43, R41 ;  /* 0x000000292b8d723e */ /* 0x000fe200000010ff */
[----:B------:R-:W-:Y:S01]  /*2b660*/  BAR.SYNC.DEFER_BLOCKING 0x0 ;  /* 0x0000000000007b1d */ /* 0x000fe20000010000 */
[----:B------:R-:W-:-:S02]  /*2b670*/  F2FP.BF16.F32.PACK_AB R126, R46, R44 ;  /* 0x0000002c2e7e723e */ /* 0x000fc400000010ff */
[----:B------:R-:W-:-:S03]  /*2b680*/  F2FP.BF16.F32.PACK_AB R142, R47, R45 ;  /* 0x0000002d2f8e723e */ /* 0x000fc600000010ff */
[----:B------:R-:W0:Y:S01]  /*2b690*/  S2R R250, SR_TID.X ;  /* 0x0000000000fa7919 */ /* 0x000e220000002100 */
[----:B------:R-:W1:Y:S04]  /*2b6a0*/  LDS.128 R44, [R234] ;  /* 0x00000000ea2c7984 */ /* 0x000e680000000c00 */
[----:B------:R-:W-:Y:S01]  /*2b6b0*/  LDS.128 R40, [R234+0x800] ;  /* 0x00080000ea287984 */ /* 0x000fe20000000c00 */
[----:B------:R-:W-:Y:S02]  /*2b6c0*/  F2FP.BF16.F32.PACK_AB R140, R39, R37 ;  /* 0x00000025278c723e */ /* 0x000fe400000010ff */
[----:B------:R-:W-:Y:S01]  /*2b6d0*/  F2FP.BF16.F32.PACK_AB R127, R50, R48 ;  /* 0x00000030327f723e */ /* 0x000fe200000010ff */
[----:B------:R-:W-:Y:S01]  /*2b6e0*/  BAR.SYNC.DEFER_BLOCKING 0x0 ;  /* 0x0000000000007b1d */ /* 0x000fe20000010000 */
[----:B------:R-:W-:-:S02]  /*2b6f0*/  F2FP.BF16.F32.PACK_AB R143, R51, R49 ;  /* 0x00000031338f723e */ /* 0x000fc400000010ff */
[----:B0-----:R-:W-:-:S04]  /*2b700*/  SHF.R.U32.HI R18, RZ, 0x6, R250 ;  /* 0x00000006ff127819 */ /* 0x001fc800000116fa */
[----:B------:R-:W-:Y:S01]  /*2b710*/  SGXT.U32 R18, R18, 0x1 ;  /* 0x000000011212781a */ /* 0x000fe20000000000 */
[----:B------:R-:W-:Y:S04]  /*2b720*/  STS.128 [R2], R124 ;  /* 0x0000007c02007388 */ /* 0x000fe80000000c00 */
[----:B------:R-:W-:Y:S01]  /*2b730*/  STS.128 [R2+0x400], R140 ;  /* 0x0004008c02007388 */ /* 0x000fe20000000c00 */
[----:B------:R-:W-:Y:S01]  /*2b740*/  BAR.SYNC.DEFER_BLOCKING 0x0 ;  /* 0x0000000000007b1d */ /* 0x000fe20000010000 */
[----:B------:R-:W-:-:S04]  /*2b750*/  IMAD.HI R138, R138, 0x2, RZ ;  /* 0x000000028a8a7827 */ /* 0x000fc800078e02ff */
[----:B------:R-:W-:Y:S01]  /*2b760*/  IMAD.HI R37, R139, 0x2, RZ ;  /* 0x000000028b257827 */ /* 0x000fe200078e02ff */
[----:B------:R-:W-:-:S03]  /*2b770*/  F2FP.BF16.F32.PACK_AB R52, R54, R52 ;  /* 0x000000343634723e */ /* 0x000fc600000010ff */
[----:B-1----:R-:W-:Y:S01]  /*2b780*/  IMAD R18, R18, R31, RZ ;  /* 0x0000001f12127224 */ /* 0x002fe200078e02ff */
[----:B------:R-:W-:Y:S02]  /*2b790*/  IADD3.X R37, PT, PT, R37, R19, R138, P0, P1 ;  /* 0x0000001325257210 */ /* 0x000fe400007e248a */
[----:B------:R-:W-:Y:S02]  /*2b7a0*/  F2FP.BF16.F32.PACK_AB R54, R28, R16 ;  /* 0x000000101c36723e */ /* 0x000fe400000010ff */
[----:B------:R-:W-:Y:S02]  /*2b7b0*/  LEA R28, P0, R18, R137, 0x1 ;  /* 0x00000089121c7211 */ /* 0x000fe400078008ff */
[----:B------:R-:W-:Y:S02]  /*2b7c0*/  F2FP.BF16.F32.PACK_AB R128, R55, R53 ;  /* 0x000000353780723e */ /* 0x000fe400000010ff */
[----:B------:R-:W-:Y:S01]  /*2b7d0*/  F2FP.BF16.F32.PACK_AB R53, R58, R56 ;  /* 0x000000383a35723e */ /* 0x000fe200000010ff */
[----:B------:R-:W-:Y:S01]  /*2b7e0*/  IMAD R56, R31, 0x2, R18 ;  /* 0x000000021f387824 */ /* 0x000fe200078e0212 */
[----:B------:R-:W-:-:S02]  /*2b7f0*/  F2FP.BF16.F32.PACK_AB R130, R29, R17 ;  /* 0x000000111d82723e */ /* 0x000fc400000010ff */
[----:B------:R-:W-:Y:S01]  /*2b800*/  LEA.HI.X.SX32 R29, R18, R37, 0x1, P0 ;  /* 0x00000025121d7211 */ /* 0x000fe200000f0eff */
[----:B------:R-:W0:Y:S04]  /*2b810*/  LDS.128 R48, [R234] ;  /* 0x00000000ea307984 */ /* 0x000e280000000c00 */
[----:B------:R-:W-:Y:S01]  /*2b820*/  LDS.128 R16, [R234+0x800] ;  /* 0x00080000ea107984 */ /* 0x000fe20000000c00 */
[----:B------:R-:W-:Y:S02]  /*2b830*/  F2FP.BF16.F32.PACK_AB R129, R59, R57 ;  /* 0x000000393b81723e */ /* 0x000fe400000010ff */
[----:B------:R-:W-:Y:S01]  /*2b840*/  F2FP.BF16.F32.PACK_AB R55, R136, R30 ;  /* 0x0000001e8837723e */ /* 0x000fe200000010ff */
[----:B------:R-:W-:Y:S01]  /*2b850*/  BAR.SYNC.DEFER_BLOCKING 0x0 ;  /* 0x0000000000007b1d */ /* 0x000fe20000010000 */
[----:B------:R-:W-:-:S02]  /*2b860*/  F2FP.BF16.F32.PACK_AB R131, R0, R36 ;  /* 0x000000240083723e */ /* 0x000fc400000010ff */
[----:B------:R-:W-:Y:S02]  /*2b870*/  LEA R0, R31, R56, 0x1 ;  /* 0x000000381f007211 */ /* 0x000fe400078e08ff */
[----:B------:R-:W-:-:S03]  /*2b880*/  LEA R38, P1, R56, R137, 0x1 ;  /* 0x0000008938267211 */ /* 0x000fc600078208ff */
[C---:B------:R-:W-:Y:S01]  /*2b890*/  IMAD R30, R31.reuse, 0x2, R0 ;  /* 0x000000021f1e7824 */ /* 0x040fe200078e0200 */
[----:B------:R-:W-:Y:S02]  /*2b8a0*/  LEA.HI.X.SX32 R39, R56, R37, 0x1, P1 ;  /* 0x0000002538277211 */ /* 0x000fe400008f0eff */
[C---:B------:R-:W-:Y:S01]  /*2b8b0*/  LEA R56, P0, R0.reuse, R137, 0x1 ;  /* 0x0000008900387211 */ /* 0x040fe200078008ff */
[----:B------:R1:W-:Y:S04]  /*2b8c0*/  STS.128 [R2], R52 ;  /* 0x0000003402007388 */ /* 0x0003e80000000c00 */
[----:B------:R0:W-:Y:S01]  /*2b8d0*/  STS.128 [R2+0x400], R128 ;  /* 0x0004008002007388 */ /* 0x0001e20000000c00 */
[----:B------:R-:W-:Y:S01]  /*2b8e0*/  BAR.SYNC.DEFER_BLOCKING 0x0 ;  /* 0x0000000000007b1d */ /* 0x000fe20000010000 */
[----:B------:R-:W-:Y:S01]  /*2b8f0*/  LEA.HI.X.SX32 R57, R0, R37, 0x1, P0 ;  /* 0x0000002500397211 */ /* 0x000fe200000f0eff */
[----:B------:R-:W-:Y:S01]  /*2b900*/  IMAD R0, R31, 0x2, R30 ;  /* 0x000000021f007824 */ /* 0x000fe200078e021e */
[----:B------:R-:W-:-:S04]  /*2b910*/  LEA R58, P0, R30, R137, 0x1 ;  /* 0x000000891e3a7211 */ /* 0x000fc800078008ff */
[----:B------:R-:W-:Y:S02]  /*2b920*/  LEA.HI.X.SX32 R59, R30, R37, 0x1, P0 ;  /* 0x000000251e3b7211 */ /* 0x000fe400000f0eff */
[C---:B-1----:R-:W-:Y:S02]  /*2b930*/  LEA R52, P0, R0.reuse, R137, 0x1 ;  /* 0x0000008900347211 */ /* 0x042fe400078008ff */
[----:B0-----:R-:W-:Y:S02]  /*2b940*/  LEA R2, R31, R0, 0x1 ;  /* 0x000000001f027211 */ /* 0x001fe400078e08ff */
[----:B------:R-:W-:-:S03]  /*2b950*/  LEA.HI.X.SX32 R53, R0, R37, 0x1, P0 ;  /* 0x0000002500357211 */ /* 0x000fc600000f0eff */
[----:B------:R-:W-:Y:S01]  /*2b960*/  IMAD R0, R31, 0x2, R2 ;  /* 0x000000021f007824 */ /* 0x000fe200078e0202 */
[----:B---3--:R0:W-:Y:S02]  /*2b970*/  STG.E.U16 desc[UR10][R28.64], R238 ;  /* 0x000000ee1c007986 */ /* 0x0081e4000c10150a */
[----:B0-----:R-:W-:Y:S02]  /*2b980*/  PRMT R29, R238, 0x7632, R29 ;  /* 0x00007632ee1d7816 */ /* 0x001fe4000000001d */
[----:B------:R-:W-:Y:S01]  /*2b990*/  LEA R28, P0, R2, R137, 0x1 ;  /* 0x00000089021c7211 */ /* 0x000fe200078008ff */
[----:B------:R-:W3:Y:S04]  /*2b9a0*/  LDL.LU R238, [R1] ;  /* 0x0000000001ee7983 */ /* 0x000ee80000300800 */
[----:B------:R0:W-:Y:S01]  /*2b9b0*/  STG.E.U16 desc[UR10][R38.64], R29 ;  /* 0x0000001d26007986 */ /* 0x0001e2000c10150a */
[----:B--2---:R-:W-:-:S02]  /*2b9c0*/  PRMT R30, R233, 0x7632, R30 ;  /* 0x00007632e91e7816 */ /* 0x004fc4000000001e */
[----:B0-----:R-:W-:Y:S01]  /*2b9d0*/  LEA.HI.X.SX32 R29, R2, R37, 0x1, P0 ;  /* 0x00000025021d7211 */ /* 0x001fe200000f0eff */
[----:B------:R-:W-:Y:S01]  /*2b9e0*/  IMAD R2, R31, 0x2, R0 ;  /* 0x000000021f027824 */ /* 0x000fe200078e0200 */
[----:B------:R-:W-:-:S04]  /*2b9f0*/  LEA R38, P0, R0, R137, 0x1 ;  /* 0x0000008900267211 */ /* 0x000fc800078008ff */
[----:B------:R-:W-:Y:S02]  /*2ba00*/  LEA.HI.X.SX32 R39, R0, R37, 0x1, P0 ;  /* 0x0000002500277211 */ /* 0x000fe400000f0eff */
[C---:B------:R-:W-:Y:S02]  /*2ba10*/  LEA R54, P0, R2.reuse, R137, 0x1 ;  /* 0x0000008902367211 */ /* 0x040fe400078008ff */
[----:B------:R-:W-:Y:S01]  /*2ba20*/  LEA R0, R31, R2, 0x1 ;  /* 0x000000021f007211 */ /* 0x000fe200078e08ff */
[----:B------:R0:W-:Y:S01]  /*2ba30*/  STG.E.U16 desc[UR10][R56.64], R233 ;  /* 0x000000e938007986 */ /* 0x0001e2000c10150a */
[----:B------:R-:W-:-:S03]  /*2ba40*/  LEA.HI.X.SX32 R55, R2, R37, 0x1, P0 ;  /* 0x0000002502377211 */ /* 0x000fc600000f0eff */
[----:B------:R-:W-:Y:S01]  /*2ba50*/  IMAD R2, R31, 0x2, R0 ;  /* 0x000000021f027824 */ /* 0x000fe200078e0200 */
[----:B----4-:R-:W-:Y:S01]  /*2ba60*/  PRMT R36, R235, 0x7632, R36 ;  /* 0x00007632eb247816 */ /* 0x010fe20000000024 */
[----:B------:R-:W-:Y:S01]  /*2ba70*/  STG.E.U16 desc[UR10][R58.64], R30 ;  /* 0x0000001e3a007986 */ /* 0x000fe2000c10150a */
[----:B0-----:R-:W-:-:S03]  /*2ba80*/  LEA R56, P0, R0, R137, 0x1 ;  /* 0x0000008900387211 */ /* 0x001fc600078008ff */
[----:B------:R0:W-:Y:S01]  /*2ba90*/  STG.E.U16 desc[UR10][R52.64], R235 ;  /* 0x000000eb34007986 */ /* 0x0001e2000c10150a */
[----:B------:R-:W-:Y:S01]  /*2baa0*/  LEA.HI.X.SX32 R57, R0, R37, 0x1, P0 ;  /* 0x0000002500397211 */ /* 0x000fe200000f0eff */
[----:B------:R-:W-:Y:S02]  /*2bab0*/  IMAD R0, R31, 0x2, R2 ;  /* 0x000000021f007824 */ /* 0x000fe400078e0202 */
[----:B------:R1:W-:Y:S04]  /*2bac0*/  STG.E.U16 desc[UR10][R28.64], R36 ;  /* 0x000000241c007986 */ /* 0x0003e8000c10150a */
[----:B------:R-:W2:Y:S01]  /*2bad0*/  LDL.LU R233, [R1+0x4] ;  /* 0x0000040001e97983 */ /* 0x000ea20000300800 */
[----:B0-----:R-:W-:-:S03]  /*2bae0*/  LEA R52, P0, R2, R137, 0x1 ;  /* 0x0000008902347211 */ /* 0x001fc600078008ff */
[----:B------:R0:W-:Y:S01]  /*2baf0*/  STG.E.U16 desc[UR10][R38.64], R249 ;  /* 0x000000f926007986 */ /* 0x0001e2000c10150a */
[----:B------:R-:W-:-:S03]  /*2bb00*/  LEA.HI.X.SX32 R53, R2, R37, 0x1, P0 ;  /* 0x0000002502357211 */ /* 0x000fc600000f0eff */
[----:B------:R-:W4:Y:S01]  /*2bb10*/  LDL.LU R235, [R1+0x8] ;  /* 0x0000080001eb7983 */ /* 0x000f220000300800 */
[----:B-1----:R-:W-:Y:S02]  /*2bb20*/  PRMT R29, R249, 0x7632, R29 ;  /* 0x00007632f91d7816 */ /* 0x002fe4000000001d */
[----:B------:R-:W-:Y:S02]  /*2bb30*/  LEA R28, P0, R0, R137, 0x1 ;  /* 0x00000089001c7211 */ /* 0x000fe400078008ff */
[----:B------:R-:W-:Y:S01]  /*2bb40*/  LEA R2, R31, R0, 0x1 ;  /* 0x000000001f027211 */ /* 0x000fe200078e08ff */
[----:B------:R1:W-:Y:S01]  /*2bb50*/  STG.E.U16 desc[UR10][R54.64], R29 ;  /* 0x0000001d36007986 */ /* 0x0003e2000c10150a */
[----:B------:R-:W-:Y:S02]  /*2bb60*/  PRMT R30, R200, 0x7632, R30 ;  /* 0x00007632c81e7816 */ /* 0x000fe4000000001e */
[----:B------:R-:W-:Y:S01]  /*2bb70*/  PRMT R36, R203, 0x7632, R36 ;  /* 0x00007632cb247816 */ /* 0x000fe20000000024 */
[----:B0-----:R-:W2:Y:S01]  /*2bb80*/  LDL.LU R249, [R1+0xc] ;  /* 0x00000c0001f97983 */ /* 0x001ea20000300800 */
[----:B-1----:R-:W-:Y:S01]  /*2bb90*/  LEA.HI.X.SX32 R29, R0, R37, 0x1, P0 ;  /* 0x00000025001d7211 */ /* 0x002fe200000f0eff */
[----:B------:R-:W-:Y:S01]  /*2bba0*/  IMAD R0, R31, 0x2, R2 ;  /* 0x000000021f007824 */ /* 0x000fe200078e0202 */
[----:B------:R-:W-:-:S04]  /*2bbb0*/  LEA R38, P0, R2, R137, 0x1 ;  /* 0x0000008902267211 */ /* 0x000fc800078008ff */
[----:B------:R-:W-:Y:S01]  /*2bbc0*/  LEA.HI.X.SX32 R39, R2, R37, 0x1, P0 ;  /* 0x0000002502277211 */ /* 0x000fe200000f0eff */
[C---:B------:R-:W-:Y:S01]  /*2bbd0*/  IMAD R2, R31.reuse, 0x2, R0 ;  /* 0x000000021f027824 */ /* 0x040fe200078e0200 */
[C---:B------:R-:W-:Y:S01]  /*2bbe0*/  LEA R54, P0, R0.reuse, R137, 0x1 ;  /* 0x0000008900367211 */ /* 0x040fe200078008ff */
[----:B------:R0:W-:Y:S03]  /*2bbf0*/  STG.E.U16 desc[UR10][R56.64], R200 ;  /* 0x000000c838007986 */ /* 0x0001e6000c10150a */
[----:B------:R-:W-:Y:S02]  /*2bc00*/  LEA.HI.X.SX32 R55, R0, R37, 0x1, P0 ;  /* 0x0000002500377211 */ /* 0x000fe400000f0eff */
[----:B------:R-:W-:Y:S01]  /*2bc10*/  LEA R0, R31, R2, 0x1 ;  /* 0x000000021f007211 */ /* 0x000fe200078e08ff */
[----:B------:R1:W-:Y:S01]  /*2bc20*/  STG.E.U16 desc[UR10][R52.64], R30 ;  /* 0x0000001e34007986 */ /* 0x0003e2000c10150a */
[----:B0-----:R-:W-:-:S03]  /*2bc30*/  LEA R56, P0, R2, R137, 0x1 ;  /* 0x0000008902387211 */ /* 0x001fc600078008ff */
[----:B------:R0:W-:Y:S01]  /*2bc40*/  STG.E.U16 desc[UR10][R28.64], R201 ;  /* 0x000000c91c007986 */ /* 0x0001e2000c10150a */
[----:B------:R-:W-:Y:S01]  /*2bc50*/  LEA.HI.X.SX32 R57, R2, R37, 0x1, P0 ;  /* 0x0000002502397211 */ /* 0x000fe200000f0eff */
[----:B------:R-:W-:Y:S01]  /*2bc60*/  IMAD R2, R31, 0x2, R0 ;  /* 0x000000021f027824 */ /* 0x000fe200078e0200 */
[----:B-1----:R-:W-:-:S04]  /*2bc70*/  LEA R52, P0, R0, R137, 0x1 ;  /* 0x0000008900347211 */ /* 0x002fc800078008ff */
[----:B------:R-:W-:Y:S01]  /*2bc80*/  LEA.HI.X.SX32 R53, R0, R37, 0x1, P0 ;  /* 0x0000002500357211 */ /* 0x000fe200000f0eff */
[----:B------:R-:W-:Y:S01]  /*2bc90*/  IMAD R0, R31, 0x2, R2 ;  /* 0x000000021f007824 */ /* 0x000fe200078e0202 */
[----:B0-----:R-:W-:Y:S02]  /*2bca0*/  PRMT R29, R201, 0x7632, R29 ;  /* 0x00007632c91d7816 */ /* 0x001fe4000000001d */
[----:B------:R-:W-:-:S03]  /*2bcb0*/  LEA R28, P0, R2, R137, 0x1 ;  /* 0x00000089021c7211 */ /* 0x000fc600078008ff */
[----:B------:R0:W-:Y:S01]  /*2bcc0*/  STG.E.U16 desc[UR10][R38.64], R29 ;  /* 0x0000001d26007986 */ /* 0x0001e2000c10150a */
[----:B------:R-:W-:-:S03]  /*2bcd0*/  PRMT R30, R202, 0x7632, R30 ;  /* 0x00007632ca1e7816 */ /* 0x000fc6000000001e */
[----:B------:R1:W-:Y:S01]  /*2bce0*/  STG.E.U16 desc[UR10][R54.64], R202 ;  /* 0x000000ca36007986 */ /* 0x0003e2000c10150a */
[----:B0-----:R-:W-:Y:S02]  /*2bcf0*/  LEA.HI.X.SX32 R29, R2, R37, 0x1, P0 ;  /* 0x00000025021d7211 */ /* 0x001fe400000f0eff */
[C---:B------:R-:W-:Y:S02]  /*2bd00*/  LEA R38, P0, R0.reuse, R137, 0x1 ;  /* 0x0000008900267211 */ /* 0x040fe400078008ff */
[C---:B------:R-:W-:Y:S02]  /*2bd10*/  LEA R2, R31.reuse, R0, 0x1 ;  /* 0x000000001f027211 */ /* 0x040fe400078e08ff */
[----:B------:R-:W-:Y:S02]  /*2bd20*/  LEA.HI.X.SX32 R39, R0, R37, 0x1, P0 ;  /* 0x0000002500277211 */ /* 0x000fe400000f0eff */
[C---:B-1----:R-:W-:Y:S01]  /*2bd30*/  LEA R54, P0, R2.reuse, R137, 0x1 ;  /* 0x0000008902367211 */ /* 0x042fe200078008ff */
[C---:B------:R-:W-:Y:S01]  /*2bd40*/  IMAD R0, R31.reuse, 0x2, R2 ;  /* 0x000000021f007824 */ /* 0x040fe200078e0202 */
[----:B------:R0:W-:Y:S02]  /*2bd50*/  STG.E.U16 desc[UR10][R56.64], R30 ;  /* 0x0000001e38007986 */ /* 0x0001e4000c10150a */
[----:B------:R-:W-:Y:S01]  /*2bd60*/  LEA.HI.X.SX32 R55, R2, R37, 0x1, P0 ;  /* 0x0000002502377211 */ /* 0x000fe200000f0eff */
[----:B------:R-:W-:Y:S01]  /*2bd70*/  IMAD R2, R31, 0x2, R0 ;  /* 0x000000021f027824 */ /* 0x000fe200078e0200 */
[----:B------:R1:W-:Y:S01]  /*2bd80*/  STG.E.U16 desc[UR10][R52.64], R203 ;  /* 0x000000cb34007986 */ /* 0x0003e2000c10150a */
[----:B0-----:R-:W-:-:S03]  /*2bd90*/  LEA R56, P0, R0, R137, 0x1 ;  /* 0x0000008900387211 */ /* 0x001fc600078008ff */
[----:B------:R0:W-:Y:S01]  /*2bda0*/  STG.E.U16 desc[UR10][R28.64], R36 ;  /* 0x000000241c007986 */ /* 0x0001e2000c10150a */
[----:B------:R-:W-:Y:S02]  /*2bdb0*/  LEA.HI.X.SX32 R57, R0, R37, 0x1, P0 ;  /* 0x0000002500397211 */ /* 0x000fe400000f0eff */
[C---:B-1----:R-:W-:Y:S02]  /*2bdc0*/  LEA R52, P0, R2.reuse, R137, 0x1 ;  /* 0x0000008902347211 */ /* 0x042fe400078008ff */
[C---:B------:R-:W-:Y:S02]  /*2bdd0*/  LEA R0, R31.reuse, R2, 0x1 ;  /* 0x000000021f007211 */ /* 0x040fe400078e08ff */
[----:B------:R-:W-:Y:S02]  /*2bde0*/  LEA.HI.X.SX32 R53, R2, R37, 0x1, P0 ;  /* 0x0000002502357211 */ /* 0x000fe400000f0eff */
[----:B0-----:R-:W-:Y:S01]  /*2bdf0*/  PRMT R29, R20, 0x7632, R29 ;  /* 0x00007632141d7816 */ /* 0x001fe2000000001d */
[----:B------:R-:W-:Y:S01]  /*2be00*/  IMAD R2, R31, 0x2, R0 ;  /* 0x000000021f027824 */ /* 0x000fe200078e0200 */
[----:B------:R-:W-:Y:S01]  /*2be10*/  LEA R28, P0, R0, R137, 0x1 ;  /* 0x00000089001c7211 */ /* 0x000fe200078008ff */
[----:B------:R-:W-:Y:S04]  /*2be20*/  STG.E.U16 desc[UR10][R38.64], R20 ;  /* 0x0000001426007986 */ /* 0x000fe8000c10150a */
[----:B------:R0:W-:Y:S01]  /*2be30*/  STG.E.U16 desc[UR10][R54.64], R29 ;  /* 0x0000001d36007986 */ /* 0x0001e2000c10150a */
[----:B------:R-:W-:-:S02]  /*2be40*/  PRMT R30, R21, 0x7632, R30 ;  /* 0x00007632151e7816 */ /* 0x000fc4000000001e */
[----:B0-----:R-:W-:Y:S01]  /*2be50*/  LEA.HI.X.SX32 R29, R0, R37, 0x1, P0 ;  /* 0x00000025001d7211 */ /* 0x001fe200000f0eff */
[----:B------:R-:W-:Y:S01]  /*2be60*/  IMAD R0, R31, 0x2, R2 ;  /* 0x000000021f007824 */ /* 0x000fe200078e0202 */
[----:B------:R-:W-:-:S04]  /*2be70*/  LEA R38, P0, R2, R137, 0x1 ;  /* 0x0000008902267211 */ /* 0x000fc800078008ff */
[----:B------:R-:W-:Y:S02]  /*2be80*/  LEA.HI.X.SX32 R39, R2, R37, 0x1, P0 ;  /* 0x0000002502277211 */ /* 0x000fe400000f0eff */
[C---:B------:R-:W-:Y:S02]  /*2be90*/  LEA R54, P0, R0.reuse, R137, 0x1 ;  /* 0x0000008900367211 */ /* 0x040fe400078008ff */
[C---:B------:R-:W-:Y:S02]  /*2bea0*/  LEA R2, R31.reuse, R0, 0x1 ;  /* 0x000000001f027211 */ /* 0x040fe400078e08ff */
[----:B------:R-:W-:Y:S02]  /*2beb0*/  LEA.HI.X.SX32 R55, R0, R37, 0x1, P0 ;  /* 0x0000002500377211 */ /* 0x000fe400000f0eff */
[C---:B------:R-:W-:Y:S01]  /*2bec0*/  LEA R20, P0, R2.reuse, R137, 0x1 ;  /* 0x0000008902147211 */ /* 0x040fe200078008ff */
[C---:B------:R-:W-:Y:S01]  /*2bed0*/  IMAD R0, R31.reuse, 0x2, R2 ;  /* 0x000000021f007824 */ /* 0x040fe200078e0202 */
[----:B------:R0:W-:Y:S04]  /*2bee0*/  STG.E.U16 desc[UR10][R56.64], R21 ;  /* 0x0000001538007986 */ /* 0x0001e8000c10150a */
[----:B------:R1:W-:Y:S04]  /*2bef0*/  STG.E.U16 desc[UR10][R52.64], R30 ;  /* 0x0000001e34007986 */ /* 0x0003e8000c10150a */
[----:B------:R1:W-:Y:S01]  /*2bf00*/  STG.E.U16 desc[UR10][R28.64], R22 ;  /* 0x000000161c007986 */ /* 0x0003e2000c10150a */
[----:B0-----:R-:W-:Y:S01]  /*2bf10*/  LEA.HI.X.SX32 R21, R2, R37, 0x1, P0 ;  /* 0x0000002502157211 */ /* 0x001fe200000f0eff */
[----:B------:R-:W-:Y:S01]  /*2bf20*/  IMAD R2, R31, 0x2, R0 ;  /* 0x000000021f027824 */ /* 0x000fe200078e0200 */
[----:B-1----:R-:W-:-:S02]  /*2bf30*/  LEA R52, P0, R0, R137, 0x1 ;  /* 0x0000008900347211 */ /* 0x002fc400078008ff */
[----:B------:R-:W-:Y:S02]  /*2bf40*/  PRMT R29, R22, 0x7632, R29 ;  /* 0x00007632161d7816 */ /* 0x000fe4000000001d */
[----:B------:R-:W-:Y:S02]  /*2bf50*/  LEA.HI.X.SX32 R53, R0, R37, 0x1, P0 ;  /* 0x0000002500357211 */ /* 0x000fe400000f0eff */
[----:B------:R-:W-:Y:S02]  /*2bf60*/  LEA R28, P0, R2, R137, 0x1 ;  /* 0x00000089021c7211 */ /* 0x000fe400078008ff */
[----:B------:R-:W-:Y:S01]  /*2bf70*/  LEA R0, R31, R2, 0x1 ;  /* 0x000000021f007211 */ /* 0x000fe200078e08ff */
[----:B------:R0:W-:Y:S01]  /*2bf80*/  STG.E.U16 desc[UR10][R38.64], R29 ;  /* 0x0000001d26007986 */ /* 0x0001e2000c10150a */
[----:B------:R-:W-:-:S03]  /*2bf90*/  PRMT R30, R23, 0x7632, R30 ;  /* 0x00007632171e7816 */ /* 0x000fc6000000001e */
[----:B------:R1:W-:Y:S01]  /*2bfa0*/  STG.E.U16 desc[UR10][R54.64], R23 ;  /* 0x0000001736007986 */ /* 0x0003e2000c10150a */
[----:B0-----:R-:W-:Y:S01]  /*2bfb0*/  LEA.HI.X.SX32 R29, R2, R37, 0x1, P0 ;  /* 0x00000025021d7211 */ /* 0x001fe200000f0eff */
[C---:B------:R-:W-:Y:S01]  /*2bfc0*/  IMAD R2, R31.reuse, 0x2, R0 ;  /* 0x000000021f027824 */ /* 0x040fe200078e0200 */
[C---:B------:R-:W-:Y:S01]  /*2bfd0*/  LEA R38, P0, R0.reuse, R137, 0x1 ;  /* 0x0000008900267211 */ /* 0x040fe200078008ff */
[----:B------:R0:W-:Y:S03]  /*2bfe0*/  STG.E.U16 desc[UR10][R20.64], R30 ;  /* 0x0000001e14007986 */ /* 0x0001e6000c10150a */
[----:B------:R-:W-:Y:S01]  /*2bff0*/  LEA.HI.X.SX32 R39, R0, R37, 0x1, P0 ;  /* 0x0000002500277211 */ /* 0x000fe200000f0eff */
[----:B------:R-:W-:Y:S01]  /*2c000*/  IMAD R0, R31, 0x2, R2 ;  /* 0x000000021f007824 */ /* 0x000fe200078e0202 */
[C---:B------:R-:W-:Y:S01]  /*2c010*/  LEA R22, P0, R2.reuse, R137, 0x1 ;  /* 0x0000008902167211 */ /* 0x040fe200078008ff */
[----:B------:R-:W-:Y:S03]  /*2c020*/  STG.E.U16 desc[UR10][R52.64], R8 ;  /* 0x0000000834007986 */ /* 0x000fe6000c10150a */
[----:B-1----:R-:W-:-:S02]  /*2c030*/  LEA.HI.X.SX32 R23, R2, R37, 0x1, P0 ;  /* 0x0000002502177211 */ /* 0x002fc400000f0eff */
[----:B0-----:R-:W-:Y:S02]  /*2c040*/  PRMT R21, R8, 0x7632, R21 ;  /* 0x0000763208157816 */ /* 0x001fe40000000015 */
[C---:B------:R-:W-:Y:S02]  /*2c050*/  LEA R20, P0, R0.reuse, R137, 0x1 ;  /* 0x0000008900147211 */ /* 0x040fe400078008ff */
[C---:B------:R-:W-:Y:S01]  /*2c060*/  LEA R2, R31.reuse, R0, 0x1 ;  /* 0x000000001f027211 */ /* 0x040fe200078e08ff */
[----:B------:R0:W-:Y:S04]  /*2c070*/  STG.E.U16 desc[UR10][R28.64], R21 ;  /* 0x000000151c007986 */ /* 0x0001e8000c10150a */
[----:B------:R-:W-:Y:S01]  /*2c080*/  STG.E.U16 desc[UR10][R38.64], R9 ;  /* 0x0000000926007986 */ /* 0x000fe2000c10150a */
[----:B0-----:R-:W-:Y:S01]  /*2c090*/  LEA.HI.X.SX32 R21, R0, R37, 0x1, P0 ;  /* 0x0000002500157211 */ /* 0x001fe200000f0eff */
[----:B------:R-:W-:Y:S01]  /*2c0a0*/  IMAD R0, R31, 0x2, R2 ;  /* 0x000000021f007824 */ /* 0x000fe200078e0202 */
[----:B------:R-:W-:-:S02]  /*2c0b0*/  LEA R52, P0, R2, R137, 0x1 ;  /* 0x0000008902347211 */ /* 0x000fc400078008ff */
[----:B------:R-:W-:Y:S02]  /*2c0c0*/  PRMT R29, R9, 0x7632, R29 ;  /* 0x00007632091d7816 */ /* 0x000fe4000000001d */
[----:B------:R-:W-:Y:S01]  /*2c0d0*/  LEA.HI.X.SX32 R53, R2, R37, 0x1, P0 ;  /* 0x0000002502357211 */ /* 0x000fe200000f0eff */
[----:B------:R-:W-:Y:S01]  /*2c0e0*/  IMAD R2, R31, 0x2, R0 ;  /* 0x000000021f027824 */ /* 0x000fe200078e0200 */
[C---:B------:R-:W-:Y:S01]  /*2c0f0*/  LEA R28, P0, R0.reuse, R137, 0x1 ;  /* 0x00000089001c7211 */ /* 0x040fe200078008ff */
[----:B------:R0:W-:Y:S04]  /*2c100*/  STG.E.U16 desc[UR10][R22.64], R29 ;  /* 0x0000001d16007986 */ /* 0x0001e8000c10150a */
[----:B------:R1:W-:Y:S01]  /*2c110*/  STG.E.U16 desc[UR10][R20.64], R10 ;  /* 0x0000000a14007986 */ /* 0x0003e2000c10150a */
[----:B0-----:R-:W-:-:S02]  /*2c120*/  LEA.HI.X.SX32 R29, R0, R37, 0x1, P0 ;  /* 0x00000025001d7211 */ /* 0x001fc400000f0eff */
[C---:B------:R-:W-:Y:S02]  /*2c130*/  LEA R8, P0, R2.reuse, R137, 0x1 ;  /* 0x0000008902087211 */ /* 0x040fe400078008ff */
[C---:B------:R-:W-:Y:S02]  /*2c140*/  LEA R0, R31.reuse, R2, 0x1 ;  /* 0x000000021f007211 */ /* 0x040fe400078e08ff */
[----:B------:R-:W-:Y:S02]  /*2c150*/  LEA.HI.X.SX32 R9, R2, R37, 0x1, P0 ;  /* 0x0000002502097211 */ /* 0x000fe400000f0eff */
[----:B------:R-:W-:Y:S01]  /*2c160*/  LEA R22, P0, R0, R137, 0x1 ;  /* 0x0000008900167211 */ /* 0x000fe200078008ff */
[C---:B------:R-:W-:Y:S01]  /*2c170*/  IMAD R2, R31.reuse, 0x2, R0 ;  /* 0x000000021f027824 */ /* 0x040fe200078e0200 */
[----:B-1----:R-:W-:Y:S02]  /*2c180*/  PRMT R21, R10, 0x7632, R21 ;  /* 0x000076320a157816 */ /* 0x002fe40000000015 */
[----:B------:R-:W-:Y:S01]  /*2c190*/  LEA.HI.X.SX32 R23, R0, R37, 0x1, P0 ;  /* 0x0000002500177211 */ /* 0x000fe200000f0eff */
[----:B------:R-:W-:Y:S01]  /*2c1a0*/  IMAD R0, R31, 0x2, R2 ;  /* 0x000000021f007824 */ /* 0x000fe200078e0202 */
[----:B------:R-:W-:Y:S01]  /*2c1b0*/  LEA R20, P0, R2, R137, 0x1 ;  /* 0x0000008902147211 */ /* 0x000fe200078008ff */
[----:B------:R0:W-:Y:S01]  /*2c1c0*/  STG.E.U16 desc[UR10][R52.64], R21 ;  /* 0x0000001534007986 */ /* 0x0001e2000c10150a */
[----:B------:R-:W-:-:S03]  /*2c1d0*/  PRMT R30, R11, 0x7632, R30 ;  /* 0x000076320b1e7816 */ /* 0x000fc6000000001e */
[----:B------:R1:W-:Y:S01]  /*2c1e0*/  STG.E.U16 desc[UR10][R28.64], R11 ;  /* 0x0000000b1c007986 */ /* 0x0003e2000c10150a */
[----:B0-----:R-:W-:Y:S02]  /*2c1f0*/  LEA.HI.X.SX32 R21, R2, R37, 0x1, P0 ;  /* 0x0000002502157211 */ /* 0x001fe400000f0eff */
[C---:B------:R-:W-:Y:S02]  /*2c200*/  LEA R38, P0, R0.reuse, R137, 0x1 ;  /* 0x0000008900267211 */ /* 0x040fe400078008ff */
[C---:B------:R-:W-:Y:S02]  /*2c210*/  LEA R2, R31.reuse, R0, 0x1 ;  /* 0x000000001f027211 */ /* 0x040fe400078e08ff */
[----:B------:R-:W-:Y:S02]  /*2c220*/  LEA.HI.X.SX32 R39, R0, R37, 0x1, P0 ;  /* 0x0000002500277211 */ /* 0x000fe400000f0eff */
[C---:B------:R-:W-:Y:S01]  /*2c230*/  LEA R10, P0, R2.reuse, R137, 0x1 ;  /* 0x00000089020a7211 */ /* 0x040fe200078008ff */
[C---:B------:R-:W-:Y:S01]  /*2c240*/  IMAD R0, R31.reuse, 0x2, R2 ;  /* 0x000000021f007824 */ /* 0x040fe200078e0202 */
[----:B------:R0:W-:Y:S02]  /*2c250*/  STG.E.U16 desc[UR10][R8.64], R30 ;  /* 0x0000001e08007986 */ /* 0x0001e4000c10150a */
[----:B-1----:R-:W-:Y:S01]  /*2c260*/  LEA.HI.X.SX32 R11, R2, R37, 0x1, P0 ;  /* 0x00000025020b7211 */ /* 0x002fe200000f0eff */
[----:B------:R-:W-:Y:S01]  /*2c270*/  IMAD R2, R31, 0x2, R0 ;  /* 0x000000021f027824 */ /* 0x000fe200078e0200 */
[----:B------:R-:W-:Y:S01]  /*2c280*/  STG.E.U16 desc[UR10][R22.64], R60 ;  /* 0x0000003c16007986 */ /* 0x000fe2000c10150a */
[----:B0-----:R-:W-:-:S02]  /*2c290*/  PRMT R9, R60, 0x7632, R9 ;  /* 0x000076323c097816 */ /* 0x001fc40000000009 */
[----:B------:R-:W-:-:S03]  /*2c2a0*/  LEA R8, P0, R0, R137, 0x1 ;  /* 0x0000008900087211 */ /* 0x000fc600078008ff */
[----:B------:R0:W-:Y:S04]  /*2c2b0*/  STG.E.U16 desc[UR10][R20.64], R9 ;  /* 0x0000000914007986 */ /* 0x0001e8000c10150a */
[----:B------:R-:W-:Y:S01]  /*2c2c0*/  STG.E.U16 desc[UR10][R38.64], R61 ;  /* 0x0000003d26007986 */ /* 0x000fe2000c10150a */
[----:B0-----:R-:W-:Y:S02]  /*2c2d0*/  LEA.HI.X.SX32 R9, R0, R37, 0x1, P0 ;  /* 0x0000002500097211 */ /* 0x001fe400000f0eff */
[----:B------:R-:W-:Y:S02]  /*2c2e0*/  LEA R22, P0, R2, R137, 0x1 ;  /* 0x0000008902167211 */ /* 0x000fe400078008ff */
[----:B------:R-:W-:Y:S02]  /*2c2f0*/  LEA R0, R31, R2, 0x1 ;  /* 0x000000021f007211 */ /* 0x000fe400078e08ff */
[----:B------:R-:W-:-:S02]  /*2c300*/  PRMT R21, R61, 0x7632, R21 ;  /* 0x000076323d157816 */ /* 0x000fc40000000015 */
[----:B------:R-:W-:Y:S01]  /*2c310*/  LEA.HI.X.SX32 R23, R2, R37, 0x1, P0 ;  /* 0x0000002502177211 */ /* 0x000fe200000f0eff */
[C---:B------:R-:W-:Y:S01]  /*2c320*/  IMAD R2, R31.reuse, 0x2, R0 ;  /* 0x000000021f027824 */ /* 0x040fe200078e0200 */
[C---:B------:R-:W-:Y:S01]  /*2c330*/  LEA R20, P0, R0.reuse, R137, 0x1 ;  /* 0x0000008900147211 */ /* 0x040fe200078008ff */
[----:B------:R0:W-:Y:S04]  /*2c340*/  STG.E.U16 desc[UR10][R10.64], R21 ;  /* 0x000000150a007986 */ /* 0x0001e8000c10150a */
[----:B------:R1:W-:Y:S01]  /*2c350*/  STG.E.U16 desc[UR10][R8.64], R62 ;  /* 0x0000003e08007986 */ /* 0x0003e2000c10150a */
[----:B0-----:R-:W-:Y:S01]  /*2c360*/  LEA.HI.X.SX32 R21, R0, R37, 0x1, P0 ;  /* 0x0000002500157211 */ /* 0x001fe200000f0eff */
[----:B------:R-:W-:Y:S01]  /*2c370*/  IMAD R0, R31, 0x2, R2 ;  /* 0x000000021f007824 */ /* 0x000fe200078e0202 */
[----:B------:R-:W-:-:S02]  /*2c380*/  LEA R28, P0, R2, R137, 0x1 ;  /* 0x00000089021c7211 */ /* 0x000fc400078008ff */
[----:B------:R-:W-:Y:S02]  /*2c390*/  PRMT R11, R62, 0x7632, R11 ;  /* 0x000076323e0b7816 */ /* 0x000fe4000000000b */
[----:B------:R-:W-:Y:S02]  /*2c3a0*/  LEA.HI.X.SX32 R29, R2, R37, 0x1, P0 ;  /* 0x00000025021d7211 */ /* 0x000fe400000f0eff */
[----:B------:R-:W-:Y:S02]  /*2c3b0*/  LEA R10, P0, R0, R137, 0x1 ;  /* 0x00000089000a7211 */ /* 0x000fe400078008ff */
[----:B------:R-:W-:Y:S01]  /*2c3c0*/  LEA R2, R31, R0, 0x1 ;  /* 0x000000001f027211 */ /* 0x000fe200078e08ff */
[----:B------:R0:W-:Y:S01]  /*2c3d0*/  STG.E.U16 desc[UR10][R22.64], R11 ;  /* 0x0000000b16007986 */ /* 0x0001e2000c10150a */
[----:B-1----:R-:W-:-:S03]  /*2c3e0*/  PRMT R9, R63, 0x7632, R9 ;  /* 0x000076323f097816 */ /* 0x002fc60000000009 */
[----:B------:R-:W-:Y:S04]  /*2c3f0*/  STG.E.U16 desc[UR10][R20.64], R63 ;  /* 0x0000003f14007986 */ /* 0x000fe8000c10150a */
[----:B------:R1:W-:Y:S01]  /*2c400*/  STG.E.U16 desc[UR10][R28.64], R9 ;  /* 0x000000091c007986 */ /* 0x0003e2000c10150a */
[----:B0-----:R-:W-:Y:S01]  /*2c410*/  LEA.HI.X.SX32 R11, R0, R37, 0x1, P0 ;  /* 0x00000025000b7211 */ /* 0x001fe200000f0eff */
[----:B------:R-:W-:Y:S01]  /*2c420*/  IMAD R0, R31, 0x2, R2 ;  /* 0x000000021f007824 */ /* 0x000fe200078e0202 */
[----:B------:R-:W-:-:S04]  /*2c430*/  LEA R8, P0, R2, R137, 0x1 ;  /* 0x0000008902087211 */ /* 0x000fc800078008ff */
[----:B-1----:R-:W-:Y:S01]  /*2c440*/  LEA.HI.X.SX32 R9, R2, R37, 0x1, P0 ;  /* 0x0000002502097211 */ /* 0x002fe200000f0eff */
[----:B------:R-:W-:Y:S01]  /*2c450*/  IMAD R2, R31, 0x2, R0 ;  /* 0x000000021f027824 */ /* 0x000fe200078e0200 */
[----:B------:R-:W-:-:S04]  /*2c460*/  LEA R22, P0, R0, R137, 0x1 ;  /* 0x0000008900167211 */ /* 0x000fc800078008ff */
[----:B------:R-:W-:Y:S02]  /*2c470*/  LEA.HI.X.SX32 R23, R0, R37, 0x1, P0 ;  /* 0x0000002500177211 */ /* 0x000fe400000f0eff */
[C---:B------:R-:W-:Y:S02]  /*2c480*/  LEA R20, P0, R2.reuse, R137, 0x1 ;  /* 0x0000008902147211 */ /* 0x040fe400078008ff */
[C---:B------:R-:W-:Y:S02]  /*2c490*/  LEA R0, R31.reuse, R2, 0x1 ;  /* 0x000000021f007211 */ /* 0x040fe400078e08ff */
[----:B------:R-:W-:Y:S01]  /*2c4a0*/  LEA.HI.X.SX32 R21, R2, R37, 0x1, P0 ;  /* 0x0000002502157211 */ /* 0x000fe200000f0eff */
[----:B------:R0:W-:Y:S01]  /*2c4b0*/  STG.E.U16 desc[UR10][R10.64], R68 ;  /* 0x000000440a007986 */ /* 0x0001e2000c10150a */
[----:B------:R-:W-:Y:S01]  /*2c4c0*/  LEA R28, P0, R0, R137, 0x1 ;  /* 0x00000089001c7211 */ /* 0x000fe200078008ff */
[----:B------:R-:W-:-:S03]  /*2c4d0*/  IMAD R2, R31, 0x2, R0 ;  /* 0x000000021f027824 */ /* 0x000fc600078e0200 */
[----:B------:R-:W-:Y:S01]  /*2c4e0*/  LEA.HI.X.SX32 R29, R0, R37, 0x1, P0 ;  /* 0x00000025001d7211 */ /* 0x000fe200000f0eff */
[----:B------:R-:W-:Y:S01]  /*2c4f0*/  IMAD R0, R31, 0x2, R2 ;  /* 0x000000021f007824 */ /* 0x000fe200078e0202 */
[----:B0-----:R-:W-:Y:S02]  /*2c500*/  PRMT R11, R68, 0x7632, R11 ;  /* 0x00007632440b7816 */ /* 0x001fe4000000000b */
[----:B------:R-:W-:-:S03]  /*2c510*/  LEA R10, P0, R2, R137, 0x1 ;  /* 0x00000089020a7211 */ /* 0x000fc600078008ff */
[----:B------:R0:W-:Y:S04]  /*2c520*/  STG.E.U16 desc[UR10][R8.64], R11 ;  /* 0x0000000b08007986 */ /* 0x0001e8000c10150a */
[----:B------:R-:W-:Y:S01]  /*2c530*/  STG.E.U16 desc[UR10][R22.64], R69 ;  /* 0x0000004516007986 */ /* 0x000fe2000c10150a */
[----:B0-----:R-:W-:Y:S02]  /*2c540*/  PRMT R9, R69, 0x7632, R9 ;  /* 0x0000763245097816 */ /* 0x001fe40000000009 */
[----:B------:R-:W-:Y:S02]  /*2c550*/  LEA.HI.X.SX32 R11, R2, R37, 0x1, P0 ;  /* 0x00000025020b7211 */ /* 0x000fe400000f0eff */
        /* <DEDUP_REMOVED lines=15> */
[----:B------:R-:W-:Y:S02]  /*2c650*/  LEA R0, R31, R2, 0x1 ;  /* 0x000000021f007211 */ /* 0x000fe400078e08ff */
[----:B------:R-:W-:Y:S02]  /*2c660*/  PRMT R11, R71, 0x7632, R11 ;  /* 0x00007632470b7816 */ /* 0x000fe4000000000b */
[----:B------:R-:W-:Y:S01]  /*2c670*/  LEA.HI.X.SX32 R29, R2, R37, 0x1, P0 ;  /* 0x00000025021d7211 */ /* 0x000fe200000f0eff */
[----:B------:R-:W-:Y:S01]  /*2c680*/  IMAD R2, R31, 0x2, R0 ;  /* 0x000000021f027824 */ /* 0x000fe200078e0200 */
[----:B------:R-:W-:Y:S01]  /*2c690*/  LEA R10, P0, R0, R137, 0x1 ;  /* 0x00000089000a7211 */ /* 0x000fe200078008ff */
[----:B------:R0:W-:Y:S01]  /*2c6a0*/  STG.E.U16 desc[UR10][R22.64], R11 ;  /* 0x0000000b16007986 */ /* 0x0001e2000c10150a */
[----:B-1----:R-:W-:-:S03]  /*2c6b0*/  PRMT R9, R76, 0x7632, R9 ;  /* 0x000076324c097816 */ /* 0x002fc60000000009 */
[----:B------:R1:W-:Y:S04]  /*2c6c0*/  STG.E.U16 desc[UR10][R20.64], R76 ;  /* 0x0000004c14007986 */ /* 0x0003e8000c10150a */
[----:B------:R2:W-:Y:S01]  /*2c6d0*/  STG.E.U16 desc[UR10][R28.64], R9 ;  /* 0x000000091c007986 */ /* 0x0005e2000c10150a */
[----:B0-----:R-:W-:Y:S01]  /*2c6e0*/  LEA.HI.X.SX32 R11, R0, R37, 0x1, P0 ;  /* 0x00000025000b7211 */ /* 0x001fe200000f0eff */
[----:B------:R-:W-:Y:S01]  /*2c6f0*/  IMAD R0, R31, 0x2, R2 ;  /* 0x000000021f007824 */ /* 0x000fe200078e0202 */
[C---:B------:R-:W-:Y:S02]  /*2c700*/  LEA R8, P0, R2.reuse, R137, 0x1 ;  /* 0x0000008902087211 */ /* 0x040fe400078008ff */
[----:B-1----:R-:W-:Y:S02]  /*2c710*/  PRMT R21, R77, 0x7632, R21 ;  /* 0x000076324d157816 */ /* 0x002fe40000000015 */
[----:B--2---:R-:W-:-:S02]  /*2c720*/  LEA.HI.X.SX32 R9, R2, R37, 0x1, P0 ;  /* 0x0000002502097211 */ /* 0x004fc400000f0eff */
[C---:B------:R-:W-:Y:S02]  /*2c730*/  LEA R22, P0, R0.reuse, R137, 0x1 ;  /* 0x0000008900167211 */ /* 0x040fe400078008ff */
[C---:B------:R-:W-:Y:S02]  /*2c740*/  LEA R2, R31.reuse, R0, 0x1 ;  /* 0x000000001f027211 */ /* 0x040fe400078e08ff */
[----:B------:R-:W-:Y:S02]  /*2c750*/  LEA.HI.X.SX32 R23, R0, R37, 0x1, P0 ;  /* 0x0000002500177211 */ /* 0x000fe400000f0eff */
[C---:B------:R-:W-:Y:S01]  /*2c760*/  LEA R20, P0, R2.reuse, R137, 0x1 ;  /* 0x0000008902147211 */ /* 0x040fe200078008ff */
[C---:B------:R-:W-:Y:S01]  /*2c770*/  IMAD R0, R31.reuse, 0x2, R2 ;  /* 0x000000021f007824 */ /* 0x040fe200078e0202 */
[----:B------:R-:W-:Y:S04]  /*2c780*/  STG.E.U16 desc[UR10][R10.64], R77 ;  /* 0x0000004d0a007986 */ /* 0x000fe8000c10150a */
[----:B------:R0:W-:Y:S02]  /*2c790*/  STG.E.U16 desc[UR10][R8.64], R21 ;  /* 0x0000001508007986 */ /* 0x0001e4000c10150a */
[----:B0-----:R-:W-:Y:S01]  /*2c7a0*/  LEA.HI.X.SX32 R21, R2, R37, 0x1, P0 ;  /* 0x0000002502157211 */ /* 0x001fe200000f0eff */
[----:B------:R-:W-:Y:S01]  /*2c7b0*/  IMAD R2, R31, 0x2, R0 ;  /* 0x000000021f027824 */ /* 0x000fe200078e0200 */
[----:B------:R-:W-:-:S04]  /*2c7c0*/  LEA R28, P0, R0, R137, 0x1 ;  /* 0x00000089001c7211 */ /* 0x000fc800078008ff */
[----:B------:R-:W-:Y:S02]  /*2c7d0*/  LEA.HI.X.SX32 R29, R0, R37, 0x1, P0 ;  /* 0x00000025001d7211 */ /* 0x000fe400000f0eff */
[----:B------:R-:W-:Y:S02]  /*2c7e0*/  LEA R10, P0, R2, R137, 0x1 ;  /* 0x00000089020a7211 */ /* 0x000fe400078008ff */
[C---:B------:R-:W-:Y:S02]  /*2c7f0*/  LEA R0, R31.reuse, R2, 0x1 ;  /* 0x000000021f007211 */ /* 0x040fe400078e08ff */
[----:B------:R-:W-:Y:S02]  /*2c800*/  PRMT R9, R78, 0x7632, R9 ;  /* 0x000076324e097816 */ /* 0x000fe40000000009 */
[----:B------:R-:W-:Y:S01]  /*2c810*/  LEA.HI.X.SX32 R11, R2, R37, 0x1, P0 ;  /* 0x00000025020b7211 */ /* 0x000fe200000f0eff */
[C---:B------:R-:W-:Y:S01]  /*2c820*/  IMAD R2, R31.reuse, 0x2, R0 ;  /* 0x000000021f027824 */ /* 0x040fe200078e0200 */
[C---:B------:R-:W-:Y:S01]  /*2c830*/  LEA R8, P0, R0.reuse, R137, 0x1 ;  /* 0x0000008900087211 */ /* 0x040fe200078008ff */
[----:B------:R-:W-:Y:S04]  /*2c840*/  STG.E.U16 desc[UR10][R22.64], R78 ;  /* 0x0000004e16007986 */ /* 0x000fe8000c10150a */
[----:B------:R0:W-:Y:S04]  /*2c850*/  STG.E.U16 desc[UR10][R20.64], R9 ;  /* 0x0000000914007986 */ /* 0x0001e8000c10150a */
[----:B------:R-:W-:Y:S01]  /*2c860*/  STG.E.U16 desc[UR10][R28.64], R79 ;  /* 0x0000004f1c007986 */ /* 0x000fe2000c10150a */
[----:B0-----:R-:W-:Y:S01]  /*2c870*/  LEA.HI.X.SX32 R9, R0, R37, 0x1, P0 ;  /* 0x0000002500097211 */ /* 0x001fe200000f0eff */
[----:B------:R-:W-:Y:S01]  /*2c880*/  IMAD R0, R31, 0x2, R2 ;  /* 0x000000021f007824 */ /* 0x000fe200078e0202 */
[----:B------:R-:W-:-:S02]  /*2c890*/  LEA R22, P0, R2, R137, 0x1 ;  /* 0x0000008902167211 */ /* 0x000fc400078008ff */
[----:B------:R-:W-:Y:S02]  /*2c8a0*/  PRMT R21, R79, 0x7632, R21 ;  /* 0x000076324f157816 */ /* 0x000fe40000000015 */
[----:B------:R-:W-:Y:S02]  /*2c8b0*/  LEA.HI.X.SX32 R23, R2, R37, 0x1, P0 ;  /* 0x0000002502177211 */ /* 0x000fe400000f0eff */
[C---:B------:R-:W-:Y:S02]  /*2c8c0*/  LEA R20, P0, R0.reuse, R137, 0x1 ;  /* 0x0000008900147211 */ /* 0x040fe400078008ff */
[C---:B------:R-:W-:Y:S01]  /*2c8d0*/  LEA R2, R31.reuse, R0, 0x1 ;  /* 0x000000001f027211 */ /* 0x040fe200078e08ff */
[----:B------:R0:W-:Y:S04]  /*2c8e0*/  STG.E.U16 desc[UR10][R10.64], R21 ;  /* 0x000000150a007986 */ /* 0x0001e8000c10150a */
[----:B------:R1:W-:Y:S01]  /*2c8f0*/  STG.E.U16 desc[UR10][R8.64], R84 ;  /* 0x0000005408007986 */ /* 0x0003e2000c10150a */
[----:B0-----:R-:W-:Y:S01]  /*2c900*/  LEA.HI.X.SX32 R21, R0, R37, 0x1, P0 ;  /* 0x0000002500157211 */ /* 0x001fe200000f0eff */
[----:B------:R-:W-:Y:S01]  /*2c910*/  IMAD R0, R31, 0x2, R2 ;  /* 0x000000021f007824 */ /* 0x000fe200078e0202 */
[----:B------:R-:W-:-:S02]  /*2c920*/  LEA R28, P0, R2, R137, 0x1 ;  /* 0x00000089021c7211 */ /* 0x000fc400078008ff */
[----:B------:R-:W-:Y:S02]  /*2c930*/  PRMT R11, R84, 0x7632, R11 ;  /* 0x00007632540b7816 */ /* 0x000fe4000000000b */
[----:B------:R-:W-:Y:S01]  /*2c940*/  LEA.HI.X.SX32 R29, R2, R37, 0x1, P0 ;  /* 0x00000025021d7211 */ /* 0x000fe200000f0eff */
[----:B------:R-:W-:Y:S01]  /*2c950*/  IMAD R2, R31, 0x2, R0 ;  /* 0x000000021f027824 */ /* 0x000fe200078e0200 */
[----:B------:R-:W-:Y:S01]  /*2c960*/  LEA R10, P0, R0, R137, 0x1 ;  /* 0x00000089000a7211 */ /* 0x000fe200078008ff */
[----:B------:R0:W-:Y:S01]  /*2c970*/  STG.E.U16 desc[UR10][R22.64], R11 ;  /* 0x0000000b16007986 */ /* 0x0001e2000c10150a */
[----:B-1----:R-:W-:-:S03]  /*2c980*/  PRMT R9, R85, 0x7632, R9 ;  /* 0x0000763255097816 */ /* 0x002fc60000000009 */
[----:B------:R-:W-:Y:S04]  /*2c990*/  STG.E.U16 desc[UR10][R20.64], R85 ;  /* 0x0000005514007986 */ /* 0x000fe8000c10150a */
[----:B------:R1:W-:Y:S01]  /*2c9a0*/  STG.E.U16 desc[UR10][R28.64], R9 ;  /* 0x000000091c007986 */ /* 0x0003e2000c10150a */
[----:B0-----:R-:W-:Y:S02]  /*2c9b0*/  LEA.HI.X.SX32 R11, R0, R37, 0x1, P0 ;  /* 0x00000025000b7211 */ /* 0x001fe400000f0eff */
[C---:B------:R-:W-:Y:S02]  /*2c9c0*/  LEA R8, P0, R2.reuse, R137, 0x1 ;  /* 0x0000008902087211 */ /* 0x040fe400078008ff */
[----:B------:R-:W-:Y:S02]  /*2c9d0*/  LEA R0, R31, R2, 0x1 ;  /* 0x000000021f007211 */ /* 0x000fe400078e08ff */
[----:B-1----:R-:W-:-:S03]  /*2c9e0*/  LEA.HI.X.SX32 R9, R2, R37, 0x1, P0 ;  /* 0x0000002502097211 */ /* 0x002fc600000f0eff */
[----:B------:R-:W-:Y:S01]  /*2c9f0*/  IMAD R2, R31, 0x2, R0 ;  /* 0x000000021f027824 */ /* 0x000fe200078e0200 */
[----:B------:R-:W-:-:S04]  /*2ca00*/  LEA R22, P0, R0, R137, 0x1 ;  /* 0x0000008900167211 */ /* 0x000fc800078008ff */
[----:B------:R-:W-:Y:S01]  /*2ca10*/  LEA.HI.X.SX32 R23, R0, R37, 0x1, P0 ;  /* 0x0000002500177211 */ /* 0x000fe200000f0eff */
[C---:B------:R-:W-:Y:S01]  /*2ca20*/  IMAD R0, R31.reuse, 0x2, R2 ;  /* 0x000000021f007824 */ /* 0x040fe200078e0202 */
[C---:B------:R-:W-:Y:S01]  /*2ca30*/  LEA R20, P0, R2.reuse, R137, 0x1 ;  /* 0x0000008902147211 */ /* 0x040fe200078008ff */
[----:B------:R0:W-:Y:S03]  /*2ca40*/  STG.E.U16 desc[UR10][R10.64], R86 ;  /* 0x000000560a007986 */ /* 0x0001e6000c10150a */
[----:B------:R-:W-:Y:S02]  /*2ca50*/  LEA.HI.X.SX32 R21, R2, R37, 0x1, P0 ;  /* 0x0000002502157211 */ /* 0x000fe400000f0eff */
[----:B------:R-:W-:Y:S02]  /*2ca60*/  LEA R28, P0, R0, R137, 0x1 ;  /* 0x00000089001c7211 */ /* 0x000fe400078008ff */
[----:B------:R-:W-:-:S02]  /*2ca70*/  LEA R2, R31, R0, 0x1 ;  /* 0x000000001f027211 */ /* 0x000fc400078e08ff */
[----:B------:R-:W-:Y:S02]  /*2ca80*/  LEA.HI.X.SX32 R29, R0, R37, 0x1, P0 ;  /* 0x00000025001d7211 */ /* 0x000fe400000f0eff */
[----:B0-----:R-:W-:Y:S01]  /*2ca90*/  PRMT R11, R86, 0x7632, R11 ;  /* 0x00007632560b7816 */ /* 0x001fe2000000000b */
[----:B------:R-:W-:Y:S01]  /*2caa0*/  IMAD R0, R31, 0x2, R2 ;  /* 0x000000021f007824 */ /* 0x000fe200078e0202 */
[----:B------:R-:W-:-:S03]  /*2cab0*/  LEA R10, P0, R2, R137, 0x1 ;  /* 0x00000089020a7211 */ /* 0x000fc600078008ff */
[----:B------:R0:W-:Y:S04]  /*2cac0*/  STG.E.U16 desc[UR10][R8.64], R11 ;  /* 0x0000000b08007986 */ /* 0x0001e8000c10150a */
[----:B------:R-:W-:Y:S01]  /*2cad0*/  STG.E.U16 desc[UR10][R22.64], R87 ;  /* 0x0000005716007986 */ /* 0x000fe2000c10150a */
[----:B0-----:R-:W-:Y:S02]  /*2cae0*/  PRMT R9, R87, 0x7632, R9 ;  /* 0x0000763257097816 */ /* 0x001fe40000000009 */
[----:B------:R-:W-:Y:S01]  /*2caf0*/  LEA.HI.X.SX32 R11, R2, R37, 0x1, P0 ;  /* 0x00000025020b7211 */ /* 0x000fe200000f0eff */
[----:B------:R-:W-:Y:S01]  /*2cb00*/  IMAD R2, R31, 0x2, R0 ;  /* 0x000000021f027824 */ /* 0x000fe200078e0200 */
[C---:B------:R-:W-:Y:S01]  /*2cb10*/  LEA R8, P0, R0.reuse, R137, 0x1 ;  /* 0x0000008900087211 */ /* 0x040fe200078008ff */
[----:B------:R0:W-:Y:S04]  /*2cb20*/  STG.E.U16 desc[UR10][R20.64], R9 ;  /* 0x0000000914007986 */ /* 0x0001e8000c10150a */
[----:B------:R-:W-:Y:S01]  /*2cb30*/  STG.E.U16 desc[UR10][R28.64], R96 ;  /* 0x000000601c007986 */ /* 0x000fe2000c10150a */
[----:B0-----:R-:W-:-:S02]  /*2cb40*/  LEA.HI.X.SX32 R9, R0, R37, 0x1, P0 ;  /* 0x0000002500097211 */ /* 0x001fc400000f0eff */
[----:B------:R-:W-:Y:S02]  /*2cb50*/  LEA R22, P0, R2, R137, 0x1 ;  /* 0x0000008902167211 */ /* 0x000fe400078008ff */
[C---:B------:R-:W-:Y:S02]  /*2cb60*/  LEA R0, R31.reuse, R2, 0x1 ;  /* 0x000000021f007211 */ /* 0x040fe400078e08ff */
[----:B------:R-:W-:Y:S02]  /*2cb70*/  PRMT R21, R96, 0x7632, R21 ;  /* 0x0000763260157816 */ /* 0x000fe40000000015 */
        /* <DEDUP_REMOVED lines=20> */
[----:B--2---:R-:W-:Y:S01]  /*2ccc0*/  LEA.HI.X.SX32 R9, R2, R37, 0x1, P0 ;  /* 0x0000002502097211 */ /* 0x004fe200000f0eff */
[----:B------:R-:W-:Y:S01]  /*2ccd0*/  IMAD R2, R31, 0x2, R0 ;  /* 0x000000021f027824 */ /* 0x000fe200078e0200 */
[C---:B------:R-:W-:Y:S01]  /*2cce0*/  LEA R22, P0, R0.reuse, R137, 0x1 ;  /* 0x0000008900167211 */ /* 0x040fe200078008ff */
[----:B------:R-:W-:Y:S03]  /*2ccf0*/  STG.E.U16 desc[UR10][R10.64], R99 ;  /* 0x000000630a007986 */ /* 0x000fe6000c10150a */
[----:B------:R-:W-:-:S02]  /*2cd00*/  LEA.HI.X.SX32 R23, R0, R37, 0x1, P0 ;  /* 0x0000002500177211 */ /* 0x000fc400000f0eff */
[C---:B------:R-:W-:Y:S02]  /*2cd10*/  LEA R20, P0, R2.reuse, R137, 0x1 ;  /* 0x0000008902147211 */ /* 0x040fe400078008ff */
[C---:B------:R-:W-:Y:S01]  /*2cd20*/  LEA R0, R31.reuse, R2, 0x1 ;  /* 0x000000021f007211 */ /* 0x040fe200078e08ff */
[----:B------:R0:W-:Y:S02]  /*2cd30*/  STG.E.U16 desc[UR10][R8.64], R21 ;  /* 0x0000001508007986 */ /* 0x0001e4000c10150a */
[----:B0-----:R-:W-:Y:S02]  /*2cd40*/  LEA.HI.X.SX32 R21, R2, R37, 0x1, P0 ;  /* 0x0000002502157211 */ /* 0x001fe400000f0eff */
[----:B------:R-:W-:Y:S01]  /*2cd50*/  IMAD R2, R31, 0x2, R0 ;  /* 0x000000021f027824 */ /* 0x000fe200078e0200 */
[----:B------:R-:W-:-:S04]  /*2cd60*/  LEA R28, P0, R0, R137, 0x1 ;  /* 0x00000089001c7211 */ /* 0x000fc800078008ff */
[----:B------:R-:W-:Y:S01]  /*2cd70*/  LEA.HI.X.SX32 R29, R0, R37, 0x1, P0 ;  /* 0x00000025001d7211 */ /* 0x000fe200000f0eff */
[C---:B------:R-:W-:Y:S01]  /*2cd80*/  IMAD R0, R31.reuse, 0x2, R2 ;  /* 0x000000021f007824 */ /* 0x040fe200078e0202 */
[----:B------:R-:W-:Y:S02]  /*2cd90*/  LEA R10, P0, R2, R137, 0x1 ;  /* 0x00000089020a7211 */ /* 0x000fe400078008ff */
[----:B------:R-:W-:Y:S02]  /*2cda0*/  PRMT R9, R104, 0x7632, R9 ;  /* 0x0000763268097816 */ /* 0x000fe40000000009 */
[----:B------:R-:W-:Y:S02]  /*2cdb0*/  LEA.HI.X.SX32 R11, R2, R37, 0x1, P0 ;  /* 0x00000025020b7211 */ /* 0x000fe400000f0eff */
[C---:B------:R-:W-:Y:S02]  /*2cdc0*/  LEA R8, P0, R0.reuse, R137, 0x1 ;  /* 0x0000008900087211 */ /* 0x040fe400078008ff */
[C---:B------:R-:W-:Y:S01]  /*2cdd0*/  LEA R2, R31.reuse, R0, 0x1 ;  /* 0x000000001f027211 */ /* 0x040fe200078e08ff */
[----:B------:R-:W-:Y:S04]  /*2cde0*/  STG.E.U16 desc[UR10][R22.64], R104 ;  /* 0x0000006816007986 */ /* 0x000fe8000c10150a */
        /* <DEDUP_REMOVED lines=12> */
[----:B------:R-:W-:Y:S02]  /*2ceb0*/  LEA R28, P0, R2, R137, 0x1 ;  /* 0x00000089021c7211 */ /* 0x000fe400078008ff */
[C---:B------:R-:W-:Y:S02]  /*2cec0*/  LEA R0, R31.reuse, R2, 0x1 ;  /* 0x000000021f007211 */ /* 0x040fe400078e08ff */
        /* <DEDUP_REMOVED lines=8> */
[----:B0-----:R-:W-:Y:S01]  /*2cf50*/  LEA.HI.X.SX32 R11, R0, R37, 0x1, P0 ;  /* 0x00000025000b7211 */ /* 0x001fe200000f0eff */
[----:B------:R-:W-:Y:S01]  /*2cf60*/  IMAD R0, R31, 0x2, R2 ;  /* 0x000000021f007824 */ /* 0x000fe200078e0202 */
[----:B------:R-:W-:-:S04]  /*2cf70*/  LEA R8, P0, R2, R137, 0x1 ;  /* 0x0000008902087211 */ /* 0x000fc800078008ff */
[----:B-1----:R-:W-:Y:S02]  /*2cf80*/  LEA.HI.X.SX32 R9, R2, R37, 0x1, P0 ;  /* 0x0000002502097211 */ /* 0x002fe400000f0eff */
[C---:B------:R-:W-:Y:S02]  /*2cf90*/  LEA R22, P0, R0.reuse, R137, 0x1 ;  /* 0x0000008900167211 */ /* 0x040fe400078008ff */
[C---:B------:R-:W-:Y:S02]  /*2cfa0*/  LEA R2, R31.reuse, R0, 0x1 ;  /* 0x000000001f027211 */ /* 0x040fe400078e08ff */
[----:B------:R-:W-:Y:S02]  /*2cfb0*/  LEA.HI.X.SX32 R23, R0, R37, 0x1, P0 ;  /* 0x0000002500177211 */ /* 0x000fe400000f0eff */
[C---:B------:R-:W-:Y:S01]  /*2cfc0*/  LEA R20, P0, R2.reuse, R137, 0x1 ;  /* 0x0000008902147211 */ /* 0x040fe200078008ff */
[C---:B------:R-:W-:Y:S01]  /*2cfd0*/  IMAD R0, R31.reuse, 0x2, R2 ;  /* 0x000000021f007824 */ /* 0x040fe200078e0202 */
[----:B------:R0:W-:Y:S02]  /*2cfe0*/  STG.E.U16 desc[UR10][R10.64], R108 ;  /* 0x0000006c0a007986 */ /* 0x0001e4000c10150a */
[----:B------:R-:W-:Y:S01]  /*2cff0*/  LEA.HI.X.SX32 R21, R2, R37, 0x1, P0 ;  /* 0x0000002502157211 */ /* 0x000fe200000f0eff */
[----:B------:R-:W-:Y:S01]  /*2d000*/  IMAD R2, R31, 0x2, R0 ;  /* 0x000000021f027824 */ /* 0x000fe200078e0200 */
[----:B------:R-:W-:-:S04]  /*2d010*/  LEA R28, P0, R0, R137, 0x1 ;  /* 0x00000089001c7211 */ /* 0x000fc800078008ff */
[----:B------:R-:W-:Y:S02]  /*2d020*/  LEA.HI.X.SX32 R29, R0, R37, 0x1, P0 ;  /* 0x00000025001d7211 */ /* 0x000fe400000f0eff */
[----:B0-----:R-:W-:Y:S02]  /*2d030*/  PRMT R11, R108, 0x7632, R11 ;  /* 0x000076326c0b7816 */ /* 0x001fe4000000000b */
[----:B------:R-:W-:Y:S02]  /*2d040*/  LEA R10, P0, R2, R137, 0x1 ;  /* 0x00000089020a7211 */ /* 0x000fe400078008ff */
[----:B------:R-:W-:Y:S01]  /*2d050*/  LEA R0, R31, R2, 0x1 ;  /* 0x000000021f007211 */ /* 0x000fe200078e08ff */
[----:B------:R0:W-:Y:S04]  /*2d060*/  STG.E.U16 desc[UR10][R8.64], R11 ;  /* 0x0000000b08007986 */ /* 0x0001e8000c10150a */
[----:B------:R-:W-:Y:S01]  /*2d070*/  STG.E.U16 desc[UR10][R22.64], R109 ;  /* 0x0000006d16007986 */ /* 0x000fe2000c10150a */
[----:B0-----:R-:W-:-:S02]  /*2d080*/  PRMT R9, R109, 0x7632, R9 ;  /* 0x000076326d097816 */ /* 0x001fc40000000009 */
[----:B------:R-:W-:Y:S01]  /*2d090*/  LEA.HI.X.SX32 R11, R2, R37, 0x1, P0 ;  /* 0x00000025020b7211 */ /* 0x000fe200000f0eff */
[C---:B------:R-:W-:Y:S01]  /*2d0a0*/  IMAD R2, R31.reuse, 0x2, R0 ;  /* 0x000000021f027824 */ /* 0x040fe200078e0200 */
[C---:B------:R-:W-:Y:S01]  /*2d0b0*/  LEA R8, P0, R0.reuse, R137, 0x1 ;  /* 0x0000008900087211 */ /* 0x040fe200078008ff */
        /* <DEDUP_REMOVED lines=27> */
[C---:B------:R-:W-:Y:S02]  /*2d270*/  LEA R22, P0, R0.reuse, R137, 0x1 ;  /* 0x0000008900167211 */ /* 0x040fe400078008ff */
[----:B------:R-:W-:Y:S02]  /*2d280*/  PRMT R21, R117, 0x7632, R21 ;  /* 0x0000763275157816 */ /* 0x000fe40000000015 */
[----:B------:R-:W-:Y:S01]  /*2d290*/  LEA.HI.X.SX32 R23, R0, R37, 0x1, P0 ;  /* 0x0000002500177211 */ /* 0x000fe200000f0eff */
[----:B------:R-:W-:Y:S01]  /*2d2a0*/  IMAD R0, R31, 0x2, R2 ;  /* 0x000000021f007824 */ /* 0x000fe200078e0202 */
[C---:B------:R-:W-:Y:S01]  /*2d2b0*/  LEA R20, P0, R2.reuse, R137, 0x1 ;  /* 0x0000008902147211 */ /* 0x040fe200078008ff */
[----:B------:R-:W-:Y:S04]  /*2d2c0*/  STG.E.U16 desc[UR10][R10.64], R117 ;  /* 0x000000750a007986 */ /* 0x000fe8000c10150a */
[----:B------:R0:W-:Y:S02]  /*2d2d0*/  STG.E.U16 desc[UR10][R8.64], R21 ;  /* 0x0000001508007986 */ /* 0x0001e4000c10150a */
[----:B0-----:R-:W-:-:S02]  /*2d2e0*/  LEA.HI.X.SX32 R21, R2, R37, 0x1, P0 ;  /* 0x0000002502157211 */ /* 0x001fc400000f0eff */
[C---:B------:R-:W-:Y:S02]  /*2d2f0*/  LEA R28, P0, R0.reuse, R137, 0x1 ;  /* 0x00000089001c7211 */ /* 0x040fe400078008ff */
[C---:B------:R-:W-:Y:S02]  /*2d300*/  LEA R2, R31.reuse, R0, 0x1 ;  /* 0x000000001f027211 */ /* 0x040fe400078e08ff */
[----:B------:R-:W-:Y:S02]  /*2d310*/  LEA.HI.X.SX32 R29, R0, R37, 0x1, P0 ;  /* 0x00000025001d7211 */ /* 0x000fe400000f0eff */
[----:B------:R-:W-:Y:S01]  /*2d320*/  LEA R10, P0, R2, R137, 0x1 ;  /* 0x00000089020a7211 */ /* 0x000fe200078008ff */
[C---:B------:R-:W-:Y:S01]  /*2d330*/  IMAD R0, R31.reuse, 0x2, R2 ;  /* 0x000000021f007824 */ /* 0x040fe200078e0202 */
[----:B------:R-:W-:Y:S02]  /*2d340*/  PRMT R9, R118, 0x7632, R9 ;  /* 0x0000763276097816 */ /* 0x000fe40000000009 */
[----:B------:R-:W-:Y:S01]  /*2d350*/  LEA.HI.X.SX32 R11, R2, R37, 0x1, P0 ;  /* 0x00000025020b7211 */ /* 0x000fe200000f0eff */
[----:B------:R-:W-:Y:S01]  /*2d360*/  IMAD R2, R31, 0x2, R0 ;  /* 0x000000021f027824 */ /* 0x000fe200078e0200 */
[C---:B------:R-:W-:Y:S01]  /*2d370*/  LEA R8, P0, R0.reuse, R137, 0x1 ;  /* 0x0000008900087211 */ /* 0x040fe200078008ff */
[----:B------:R-:W-:Y:S04]  /*2d380*/  STG.E.U16 desc[UR10][R22.64], R118 ;  /* 0x0000007616007986 */ /* 0x000fe8000c10150a */
[----:B------:R0:W-:Y:S04]  /*2d390*/  STG.E.U16 desc[UR10][R20.64], R9 ;  /* 0x0000000914007986 */ /* 0x0001e8000c10150a */
[----:B------:R-:W-:Y:S01]  /*2d3a0*/  STG.E.U16 desc[UR10][R28.64], R119 ;  /* 0x000000771c007986 */ /* 0x000fe2000c10150a */
[----:B0-----:R-:W-:-:S02]  /*2d3b0*/  LEA.HI.X.SX32 R9, R0, R37, 0x1, P0 ;  /* 0x0000002500097211 */ /* 0x001fc400000f0eff */
[C---:B------:R-:W-:Y:S02]  /*2d3c0*/  LEA R22, P0, R2.reuse, R137, 0x1 ;  /* 0x0000008902167211 */ /* 0x040fe400078008ff */
[----:B------:R-:W-:Y:S02]  /*2d3d0*/  LEA R0, R31, R2, 0x1 ;  /* 0x000000021f007211 */ /* 0x000fe400078e08ff */
        /* <DEDUP_REMOVED lines=39> */
[----:B------:R-:W-:Y:S01]  /*2d650*/  LEA R2, R31, R0, 0x1 ;  /* 0x000000001f027211 */ /* 0x000fe200078e08ff */
[----:B------:R0:W-:Y:S02]  /*2d660*/  STG.E.U16 desc[UR10][R20.64], R9 ;  /* 0x0000000914007986 */ /* 0x0001e4000c10150a */
[----:B0-----:R-:W-:-:S02]  /*2d670*/  LEA.HI.X.SX32 R9, R0, R37, 0x1, P0 ;  /* 0x0000002500097211 */ /* 0x001fc400000f0eff */
[----:B------:R-:W-:Y:S01]  /*2d680*/  IMAD R0, R31, 0x2, R2 ;  /* 0x000000021f007824 */ /* 0x000fe200078e0202 */
[----:B------:R-:W-:-:S03]  /*2d690*/  LEA R22, P0, R2, R137, 0x1 ;  /* 0x0000008902167211 */ /* 0x000fc600078008ff */
[C---:B------:R-:W-:Y:S01]  /*2d6a0*/  IMAD R30, R31.reuse, 0x2, R0 ;  /* 0x000000021f1e7824 */ /* 0x040fe200078e0200 */
[----:B------:R-:W-:Y:S02]  /*2d6b0*/  PRMT R21, R44, 0x7632, R21 ;  /* 0x000076322c157816 */ /* 0x000fe40000000015 */
[----:B------:R-:W-:Y:S02]  /*2d6c0*/  LEA.HI.X.SX32 R23, R2, R37, 0x1, P0 ;  /* 0x0000002502177211 */ /* 0x000fe400000f0eff */
[C---:B------:R-:W-:Y:S02]  /*2d6d0*/  LEA R20, P0, R0.reuse, R137, 0x1 ;  /* 0x0000008900147211 */ /* 0x040fe400078008ff */
[C---:B------:R-:W-:Y:S01]  /*2d6e0*/  LEA R2, R31.reuse, R30, 0x1 ;  /* 0x0000001e1f027211 */ /* 0x040fe200078e08ff */
[----:B------:R-:W-:Y:S04]  /*2d6f0*/  STG.E.U16 desc[UR10][R28.64], R44 ;  /* 0x0000002c1c007986 */ /* 0x000fe8000c10150a */
[----:B------:R0:W-:Y:S02]  /*2d700*/  STG.E.U16 desc[UR10][R10.64], R21 ;  /* 0x000000150a007986 */ /* 0x0001e4000c10150a */
[----:B0-----:R-:W-:Y:S01]  /*2d710*/  LEA.HI.X.SX32 R21, R0, R37, 0x1, P0 ;  /* 0x0000002500157211 */ /* 0x001fe200000f0eff */
[----:B------:R-:W-:Y:S01]  /*2d720*/  IMAD R0, R31, 0x2, R2 ;  /* 0x000000021f007824 */ /* 0x000fe200078e0202 */
[----:B------:R-:W-:-:S03]  /*2d730*/  LEA R28, P0, R30, R137, 0x1 ;  /* 0x000000891e1c7211 */ /* 0x000fc600078008ff */
[----:B------:R-:W-:Y:S01]  /*2d740*/  IMAD R32, R31, 0x2, R0 ;  /* 0x000000021f207824 */ /* 0x000fe200078e0200 */
[----:B------:R-:W-:Y:S02]  /*2d750*/  LEA.HI.X.SX32 R29, R30, R37, 0x1, P0 ;  /* 0x000000251e1d7211 */ /* 0x000fe400000f0eff */
[----:B------:R-:W-:Y:S02]  /*2d760*/  PRMT R11, R45, 0x7632, R11 ;  /* 0x000076322d0b7816 */ /* 0x000fe4000000000b */
[C---:B------:R-:W-:Y:S02]  /*2d770*/  LEA R30, R31.reuse, R32, 0x1 ;  /* 0x000000201f1e7211 */ /* 0x040fe400078e08ff */
[----:B------:R-:W-:Y:S01]  /*2d780*/  LEA R10, P0, R2, R137, 0x1 ;  /* 0x00000089020a7211 */ /* 0x000fe200078008ff */
[----:B------:R0:W-:Y:S02]  /*2d790*/  STG.E.U16 desc[UR10][R8.64], R45 ;  /* 0x0000002d08007986 */ /* 0x0001e4000c10150a */
[----:B------:R-:W-:-:S02]  /*2d7a0*/  IMAD R34, R31, 0x2, R30 ;  /* 0x000000021f227824 */ /* 0x000fc400078e021e */
[----:B------:R1:W-:Y:S04]  /*2d7b0*/  STG.E.U16 desc[UR10][R22.64], R11 ;  /* 0x0000000b16007986 */ /* 0x0003e8000c10150a */
[----:B------:R-:W-:Y:S01]  /*2d7c0*/  STG.E.U16 desc[UR10][R20.64], R46 ;  /* 0x0000002e14007986 */ /* 0x000fe2000c10150a */
[----:B0-----:R-:W-:Y:S02]  /*2d7d0*/  PRMT R9, R46, 0x7632, R9 ;  /* 0x000076322e097816 */ /* 0x001fe40000000009 */
[----:B-1----:R-:W-:Y:S01]  /*2d7e0*/  LEA.HI.X.SX32 R11, R2, R37, 0x1, P0 ;  /* 0x00000025020b7211 */ /* 0x002fe200000f0eff */
[----:B------:R-:W-:Y:S01]  /*2d7f0*/  IMAD R2, R31, 0x2, R34 ;  /* 0x000000021f027824 */ /* 0x000fe200078e0222 */
[----:B------:R-:W-:Y:S01]  /*2d800*/  LEA R8, P0, R0, R137, 0x1 ;  /* 0x0000008900087211 */ /* 0x000fe200078008ff */
[----:B------:R0:W-:Y:S01]  /*2d810*/  STG.E.U16 desc[UR10][R28.64], R9 ;  /* 0x000000091c007986 */ /* 0x0001e2000c10150a */
[----:B------:R-:W-:-:S02]  /*2d820*/  PRMT R23, R47, 0x7632, R23 ;  /* 0x000076322f177816 */ /* 0x000fc40000000017 */
[----:B0-----:R-:W-:Y:S02]  /*2d830*/  LEA.HI.X.SX32 R9, R0, R37, 0x1, P0 ;  /* 0x0000002500097211 */ /* 0x001fe400000f0eff */
[----:B------:R-:W-:Y:S02]  /*2d840*/  LEA R0, R31, R2, 0x1 ;  /* 0x000000021f007211 */ /* 0x000fe400078e08ff */
[----:B------:R-:W-:-:S03]  /*2d850*/  LEA R20, P0, R32, R137, 0x1 ;  /* 0x0000008920147211 */ /* 0x000fc600078008ff */
[C---:B------:R-:W-:Y:S01]  /*2d860*/  IMAD R36, R31.reuse, 0x2, R0 ;  /* 0x000000021f247824 */ /* 0x040fe200078e0200 */
[----:B------:R-:W-:Y:S02]  /*2d870*/  LEA.HI.X.SX32 R21, R32, R37, 0x1, P0 ;  /* 0x0000002520157211 */ /* 0x000fe400000f0eff */
[----:B------:R-:W-:Y:S01]  /*2d880*/  LEA R22, P0, R30, R137, 0x1 ;  /* 0x000000891e167211 */ /* 0x000fe200078008ff */
[----:B------:R-:W-:Y:S01]  /*2d890*/  IMAD R38, R31, 0x2, R36 ;  /* 0x000000021f267824 */ /* 0x000fe200078e0224 */
[----:B------:R-:W-:Y:S04]  /*2d8a0*/  STG.E.U16 desc[UR10][R10.64], R47 ;  /* 0x0000002f0a007986 */ /* 0x000fe8000c10150a */
[----:B------:R0:W-:Y:S01]  /*2d8b0*/  STG.E.U16 desc[UR10][R8.64], R23 ;  /* 0x0000001708007986 */ /* 0x0001e2000c10150a */
[----:B------:R-:W-:-:S02]  /*2d8c0*/  PRMT R33, R48, 0x7632, R33 ;  /* 0x0000763230217816 */ /* 0x000fc40000000021 */
[----:B0-----:R-:W-:Y:S01]  /*2d8d0*/  LEA.HI.X.SX32 R23, R30, R37, 0x1, P0 ;  /* 0x000000251e177211 */ /* 0x001fe200000f0eff */
[----:B------:R-:W0:Y:S01]  /*2d8e0*/  LDS.128 R8, [R234] ;  /* 0x00000000ea087984 */ /* 0x000e220000000c00 */
[----:B------:R-:W-:Y:S02]  /*2d8f0*/  LEA R30, R31, R38, 0x1 ;  /* 0x000000261f1e7211 */ /* 0x000fe400078e08ff */
[----:B------:R-:W-:-:S03]  /*2d900*/  LEA R28, P0, R34, R137, 0x1 ;  /* 0x00000089221c7211 */ /* 0x000fc600078008ff */
[C---:B------:R-:W-:Y:S01]  /*2d910*/  IMAD R44, R31.reuse, 0x2, R30 ;  /* 0x000000021f2c7824 */ /* 0x040fe200078e021e */
[----:B------:R-:W-:Y:S02]  /*2d920*/  LEA.HI.X.SX32 R29, R34, R37, 0x1, P0 ;  /* 0x00000025221d7211 */ /* 0x000fe400000f0eff */
[C---:B------:R-:W-:Y:S01]  /*2d930*/  LEA R32, P0, R2.reuse, R137, 0x1 ;  /* 0x0000008902207211 */ /* 0x040fe200078008ff */
[----:B------:R-:W-:Y:S01]  /*2d940*/  IMAD R46, R31, 0x2, R44 ;  /* 0x000000021f2e7824 */ /* 0x000fe200078e022c */
[----:B------:R-:W-:Y:S04]  /*2d950*/  STG.E.U16 desc[UR10][R20.64], R48 ;  /* 0x0000003014007986 */ /* 0x000fe8000c10150a */
[----:B------:R1:W-:Y:S02]  /*2d960*/  STG.E.U16 desc[UR10][R22.64], R33 ;  /* 0x0000002116007986 */ /* 0x0003e4000c10150a */
[----:B-1----:R-:W-:-:S02]  /*2d970*/  LEA.HI.X.SX32 R33, R2, R37, 0x1, P0 ;  /* 0x0000002502217211 */ /* 0x002fc400000f0eff */
[----:B------:R-:W-:Y:S02]  /*2d980*/  LEA R2, R31, R46, 0x1 ;  /* 0x0000002e1f027211 */ /* 0x000fe400078e08ff */
[----:B------:R-:W-:-:S03]  /*2d990*/  LEA R34, P0, R0, R137, 0x1 ;  /* 0x0000008900227211 */ /* 0x000fc600078008ff */
[----:B------:R-:W-:Y:S01]  /*2d9a0*/  IMAD R48, R31, 0x2, R2 ;  /* 0x000000021f307824 */ /* 0x000fe200078e0202 */
[----:B------:R-:W-:Y:S02]  /*2d9b0*/  PRMT R21, R49, 0x7632, R21 ;  /* 0x0000763231157816 */ /* 0x000fe40000000015 */
[----:B------:R-:W-:Y:S01]  /*2d9c0*/  LEA.HI.X.SX32 R35, R0, R37, 0x1, P0 ;  /* 0x0000002500237211 */ /* 0x000fe200000f0eff */
[----:B------:R-:W-:Y:S01]  /*2d9d0*/  IMAD R0, R31, 0x2, R48 ;  /* 0x000000021f007824 */ /* 0x000fe200078e0230 */
[C---:B------:R-:W-:Y:S01]  /*2d9e0*/  LEA R20, P0, R36.reuse, R137, 0x1 ;  /* 0x0000008924147211 */ /* 0x040fe200078008ff */
[----:B------:R-:W-:Y:S04]  /*2d9f0*/  STG.E.U16 desc[UR10][R28.64], R49 ;  /* 0x000000311c007986 */ /* 0x000fe8000c10150a */
[----:B------:R1:W-:Y:S02]  /*2da00*/  STG.E.U16 desc[UR10][R32.64], R21 ;  /* 0x0000001520007986 */ /* 0x0003e4000c10150a */
[----:B-1----:R-:W-:-:S02]  /*2da10*/  LEA.HI.X.SX32 R21, R36, R37, 0x1, P0 ;  /* 0x0000002524157211 */ /* 0x002fc400000f0eff */
[----:B------:R-:W-:-:S05]  /*2da20*/  LEA R36, R31, R0, 0x1 ;  /* 0x000000001f247211 */ /* 0x000fca00078e08ff */
[----:B------:R-:W-:Y:S01]  /*2da30*/  IMAD R52, R31, 0x2, R36 ;  /* 0x000000021f347824 */ /* 0x000fe200078e0224 */
[----:B------:R-:W-:-:S03]  /*2da40*/  LEA R28, P1, R30, R137, 0x1 ;  /* 0x000000891e1c7211 */ /* 0x000fc600078208ff */
[C---:B------:R-:W-:Y:S01]  /*2da50*/  IMAD R54, R31.reuse, 0x2, R52 ;  /* 0x000000021f367824 */ /* 0x040fe200078e0234 */
[----:B------:R-:W-:Y:S02]  /*2da60*/  PRMT R23, R50, 0x7632, R23 ;  /* 0x0000763232177816 */ /* 0x000fe40000000017 */
[----:B------:R-:W-:Y:S02]  /*2da70*/  LEA R22, P0, R38, R137, 0x1 ;  /* 0x0000008926167211 */ /* 0x000fe400078008ff */
[----:B------:R-:W-:Y:S01]  /*2da80*/  LEA.HI.X.SX32 R29, R30, R37, 0x1, P1 ;  /* 0x000000251e1d7211 */ /* 0x000fe200008f0eff */
[----:B------:R-:W-:Y:S01]  /*2da90*/  STG.E.U16 desc[UR10][R34.64], R50 ;  /* 0x0000003222007986 */ /* 0x000fe2000c10150a */
[----:B------:R-:W-:-:S03]  /*2daa0*/  LEA R30, R31, R54, 0x1 ;  /* 0x000000361f1e7211 */ /* 0x000fc600078e08ff */
[----:B------:R1:W-:Y:S02]  /*2dab0*/  STG.E.U16 desc[UR10][R20.64], R23 ;  /* 0x0000001714007986 */ /* 0x0003e4000c10150a */
[----:B-1----:R-:W-:Y:S01]  /*2dac0*/  LEA.HI.X.SX32 R23, R38, R37, 0x1, P0 ;  /* 0x0000002526177211 */ /* 0x002fe200000f0eff */
        /* <DEDUP_REMOVED lines=8> */
[----:B-1----:R-:W-:-:S02]  /*2db50*/  LEA.HI.X.SX32 R21, R46, R37, 0x1, P0 ;  /* 0x000000252e157211 */ /* 0x002fc400000f0eff */
[----:B------:R-:W-:Y:S02]  /*2db60*/  LEA R46, R31, R44, 0x1 ;  /* 0x0000002c1f2e7211 */ /* 0x000fe400078e08ff */
[----:B------:R-:W-:-:S03]  /*2db70*/  LEA R34, P0, R2, R137, 0x1 ;  /* 0x0000008902227211 */ /* 0x000fc600078008ff */
[C---:B------:R-:W-:Y:S01]  /*2db80*/  IMAD R50, R31.reuse, 0x2, R46 ;  /* 0x000000021f327824 */ /* 0x040fe200078e022e */
[----:B0-----:R-:W-:Y:S02]  /*2db90*/  PRMT R23, R8, 0x7632, R23 ;  /* 0x0000763208177816 */ /* 0x001fe40000000017 */
[----:B------:R-:W-:Y:S01]  /*2dba0*/  LEA.HI.X.SX32 R35, R2, R37, 0x1, P0 ;  /* 0x0000002502237211 */ /* 0x000fe200000f0eff */
[----:B------:R-:W-:Y:S01]  /*2dbb0*/  IMAD R2, R31, 0x2, R50 ;  /* 0x000000021f027824 */ /* 0x000fe200078e0232 */
[C---:B------:R-:W-:Y:S01]  /*2dbc0*/  LEA R22, P0, R48.reuse, R137, 0x1 ;  /* 0x0000008930167211 */ /* 0x040fe200078008ff */
[----:B------:R-:W-:Y:S04]  /*2dbd0*/  STG.E.U16 desc[UR10][R32.64], R8 ;  /* 0x0000000820007986 */ /* 0x000fe8000c10150a */
[----:B------:R0:W-:Y:S02]  /*2dbe0*/  STG.E.U16 desc[UR10][R20.64], R23 ;  /* 0x0000001714007986 */ /* 0x0001e4000c10150a */
[----:B0-----:R-:W-:-:S02]  /*2dbf0*/  LEA.HI.X.SX32 R23, R48, R37, 0x1, P0 ;  /* 0x0000002530177211 */ /* 0x001fc400000f0eff */
[----:B------:R-:W-:Y:S02]  /*2dc00*/  LEA R48, R31, R2, 0x1 ;  /* 0x000000021f307211 */ /* 0x000fe400078e08ff */
[----:B------:R-:W-:-:S03]  /*2dc10*/  LEA R28, P0, R0, R137, 0x1 ;  /* 0x00000089001c7211 */ /* 0x000fc600078008ff */
[C---:B------:R-:W-:Y:S01]  /*2dc20*/  IMAD R56, R31.reuse, 0x2, R48 ;  /* 0x000000021f387824 */ /* 0x040fe200078e0230 */
[----:B------:R-:W-:Y:S02]  /*2dc30*/  LEA.HI.X.SX32 R29, R0, R37, 0x1, P0 ;  /* 0x00000025001d7211 */ /* 0x000fe400000f0eff */
[----:B------:R-:W-:Y:S01]  /*2dc40*/  LEA R32, P0, R36, R137, 0x1 ;  /* 0x0000008924207211 */ /* 0x000fe200078008ff */
[----:B------:R-:W-:-:S03]  /*2dc50*/  IMAD R0, R31, 0x2, R56 ;  /* 0x000000021f007824 */ /* 0x000fc600078e0238 */
[----:B------:R-:W-:Y:S02]  /*2dc60*/  LEA.HI.X.SX32 R33, R36, R37, 0x1, P0 ;  /* 0x0000002524217211 */ /* 0x000fe400000f0eff */
[----:B------:R-:W-:Y:S01]  /*2dc70*/  LEA R36, R31, R0, 0x1 ;  /* 0x000000001f247211 */ /* 0x000fe200078e08ff */
[----:B------:R0:W-:Y:S01]  /*2dc80*/  STG.E.U16 desc[UR10][R34.64], R9 ;  /* 0x0000000922007986 */ /* 0x0001e2000c10150a */
[----:B------:R-:W-:Y:S02]  /*2dc90*/  LEA R8, P0, R52, R137, 0x1 ;  /* 0x0000008934087211 */ /* 0x000fe400078008ff */
[----:B------:R-:W-:Y:S01]  /*2dca0*/  PRMT R21, R9, 0x7632, R21 ;  /* 0x0000763209157816 */ /* 0x000fe20000000015 */
[----:B0-----:R-:W-:-:S04]  /*2dcb0*/  IMAD R34, R31, 0x2, R36 ;  /* 0x000000021f227824 */ /* 0x001fc800078e0224 */
[C---:B------:R-:W-:Y:S01]  /*2dcc0*/  IMAD R58, R31.reuse, 0x2, R34 ;  /* 0x000000021f3a7824 */ /* 0x040fe200078e0222 */
[----:B------:R-:W-:Y:S01]  /*2dcd0*/  LEA.HI.X.SX32 R9, R52, R37, 0x1, P0 ;  /* 0x0000002534097211 */ /* 0x000fe200000f0eff */
[----:B------:R0:W-:Y:S01]  /*2dce0*/  STG.E.U16 desc[UR10][R22.64], R21 ;  /* 0x0000001516007986 */ /* 0x0001e2000c10150a */
[----:B------:R-:W-:Y:S02]  /*2dcf0*/  LEA R20, P1, R54, R137, 0x1 ;  /* 0x0000008936147211 */ /* 0x000fe400078208ff */
[C---:B------:R-:W-:Y:S01]  /*2dd00*/  LEA R52, R31.reuse, R58, 0x1 ;  /* 0x0000003a1f347211 */ /* 0x040fe200078e08ff */
[----:B------:R1:W-:Y:S01]  /*2dd10*/  STG.E.U16 desc[UR10][R28.64], R10 ;  /* 0x0000000a1c007986 */ /* 0x0003e2000c10150a */
[----:B0-----:R-:W-:Y:S02]  /*2dd20*/  PRMT R23, R10, 0x7632, R23 ;  /* 0x000076320a177816 */ /* 0x001fe40000000017 */
        /* <DEDUP_REMOVED lines=11> */
[----:B------:R-:W-:Y:S02]  /*2dde0*/  LEA R38, R31, R30, 0x1 ;  /* 0x0000001e1f267211 */ /* 0x000fe400078e08ff */
[----:B------:R-:W-:-:S03]  /*2ddf0*/  LEA R32, P0, R44, R137, 0x1 ;  /* 0x000000892c207211 */ /* 0x000fc600078008ff */
[C---:B------:R-:W-:Y:S01]  /*2de00*/  IMAD R60, R31.reuse, 0x2, R38 ;  /* 0x000000021f3c7824 */ /* 0x040fe200078e0226 */
[----:B---3--:R-:W-:Y:S02]  /*2de10*/  PRMT R9, R238, 0x7632, R9 ;  /* 0x00007632ee097816 */ /* 0x008fe40000000009 */
[----:B------:R-:W-:Y:S01]  /*2de20*/  LEA.HI.X.SX32 R33, R44, R37, 0x1, P0 ;  /* 0x000000252c217211 */ /* 0x000fe200000f0eff */
[----:B------:R-:W-:Y:S01]  /*2de30*/  IMAD R44, R31, 0x2, R60 ;  /* 0x000000021f2c7824 */ /* 0x000fe200078e023c */
[----:B------:R-:W-:Y:S01]  /*2de40*/  LEA R8, P0, R46, R137, 0x1 ;  /* 0x000000892e087211 */ /* 0x000fe200078008ff */
[----:B------:R-:W-:Y:S04]  /*2de50*/  STG.E.U16 desc[UR10][R22.64], R238 ;  /* 0x000000ee16007986 */ /* 0x000fe8000c10150a */
[----:B------:R0:W-:Y:S01]  /*2de60*/  STG.E.U16 desc[UR10][R28.64], R9 ;  /* 0x000000091c007986 */ /* 0x0001e2000c10150a */
[----:B------:R-:W-:-:S02]  /*2de70*/  PRMT R21, R233, 0x7632, R21 ;  /* 0x00007632e9157816 */ /* 0x000fc40000000015 */
[----:B0-----:R-:W-:Y:S02]  /*2de80*/  LEA.HI.X.SX32 R9, R46, R37, 0x1, P0 ;  /* 0x000000252e097211 */ /* 0x001fe400000f0eff */
        /* <DEDUP_REMOVED lines=8> */
[----:B0-----:R-:W-:-:S02]  /*2df10*/  LEA.HI.X.SX32 R21, R2, R37, 0x1, P0 ;  /* 0x0000002502157211 */ /* 0x001fc400000f0eff */
[----:B------:R-:W-:-:S05]  /*2df20*/  LEA R2, R31, R50, 0x1 ;  /* 0x000000321f027211 */ /* 0x000fca00078e08ff */
[----:B------:R-:W-:Y:S01]  /*2df30*/  IMAD R32, R31, 0x2, R2 ;  /* 0x000000021f207824 */ /* 0x000fe200078e0202 */
[----:B------:R-:W-:-:S03]  /*2df40*/  LEA R22, P0, R48, R137, 0x1 ;  /* 0x0000008930167211 */ /* 0x000fc600078008ff */
[C---:B------:R-:W-:Y:S01]  /*2df50*/  IMAD R68, R31.reuse, 0x2, R32 ;  /* 0x000000021f447824 */ /* 0x040fe200078e0220 */
[----:B------:R-:W-:Y:S02]  /*2df60*/  LEA.HI.X.SX32 R23, R48, R37, 0x1, P0 ;  /* 0x0000002530177211 */ /* 0x000fe400000f0eff */
[C---:B------:R-:W-:Y:S02]  /*2df70*/  LEA R28, P1, R56.reuse, R137, 0x1 ;  /* 0x00000089381c7211 */ /* 0x040fe400078208ff */
[----:B------:R-:W-:Y:S02]  /*2df80*/  LEA R48, R31, R68, 0x1 ;  /* 0x000000441f307211 */ /* 0x000fe400078e08ff */
[----:B----4-:R-:W-:Y:S02]  /*2df90*/  PRMT R9, R235, 0x7632, R9 ;  /* 0x00007632eb097816 */ /* 0x010fe40000000009 */
[----:B------:R-:W-:Y:S01]  /*2dfa0*/  LEA.HI.X.SX32 R29, R56, R37, 0x1, P1 ;  /* 0x00000025381d7211 */ /* 0x000fe200008f0eff */
[----:B------:R-:W-:Y:S01]  /*2dfb0*/  IMAD R56, R31, 0x2, R48 ;  /* 0x000000021f387824 */ /* 0x000fe200078e0230 */
[----:B------:R-:W-:Y:S01]  /*2dfc0*/  LEA R8, P0, R0, R137, 0x1 ;  /* 0x0000008900087211 */ /* 0x000fe200078008ff */
[----:B------:R0:W-:Y:S04]  /*2dfd0*/  STG.E.U16 desc[UR10][R10.64], R235 ;  /* 0x000000eb0a007986 */ /* 0x0001e8000c10150a */
[----:B------:R1:W-:Y:S04]  /*2dfe0*/  STG.E.U16 desc[UR10][R20.64], R9 ;  /* 0x0000000914007986 */ /* 0x0003e8000c10150a */
[----:B------:R-:W-:Y:S01]  /*2dff0*/  STG.E.U16 desc[UR10][R22.64], R249 ;  /* 0x000000f916007986 */ /* 0x000fe2000c10150a */
[----:B0-----:R-:W-:-:S02]  /*2e000*/  PRMT R11, R249, 0x7632, R11 ;  /* 0x00007632f90b7816 */ /* 0x001fc4000000000b */
[----:B-1----:R-:W-:Y:S01]  /*2e010*/  LEA.HI.X.SX32 R9, R0, R37, 0x1, P0 ;  /* 0x0000002500097211 */ /* 0x002fe200000f0eff */
[C---:B------:R-:W-:Y:S01]  /*2e020*/  IMAD R0, R31.reuse, 0x2, R56 ;  /* 0x000000021f007824 */ /* 0x040fe200078e0238 */
[C---:B------:R-:W-:Y:S01]  /*2e030*/  LEA R10, P0, R36.reuse, R137, 0x1 ;  /* 0x00000089240a7211 */ /* 0x040fe200078008ff */
[----:B------:R0:W-:Y:S03]  /*2e040*/  STG.E.U16 desc[UR10][R28.64], R11 ;  /* 0x0000000b1c007986 */ /* 0x0001e6000c10150a */
[----:B0-----:R-:W-:Y:S02]  /*2e050*/  LEA.HI.X.SX32 R11, R36, R37, 0x1, P0 ;  /* 0x00000025240b7211 */ /* 0x001fe400000f0eff */
[----:B------:R-:W-:Y:S02]  /*2e060*/  LEA R36, R31, R0, 0x1 ;  /* 0x000000001f247211 */ /* 0x000fe400078e08ff */
[----:B------:R-:W-:-:S03]  /*2e070*/  LEA R20, P0, R34, R137, 0x1 ;  /* 0x0000008922147211 */ /* 0x000fc600078008ff */
[C---:B------:R-:W-:Y:S01]  /*2e080*/  IMAD R70, R31.reuse, 0x2, R36 ;  /* 0x000000021f467824 */ /* 0x040fe200078e0224 */
[----:B------:R-:W-:Y:S02]  /*2e090*/  LEA.HI.X.SX32 R21, R34, R37, 0x1, P0 ;  /* 0x0000002522157211 */ /* 0x000fe400000f0eff */
[----:B------:R-:W-:Y:S01]  /*2e0a0*/  LEA R22, P0, R58, R137, 0x1 ;  /* 0x000000893a167211 */ /* 0x000fe200078008ff */
[----:B------:R-:W-:-:S03]  /*2e0b0*/  IMAD R34, R31, 0x2, R70 ;  /* 0x000000021f227824 */ /* 0x000fc600078e0246 */
[----:B------:R-:W-:Y:S02]  /*2e0c0*/  LEA.HI.X.SX32 R23, R58, R37, 0x1, P0 ;  /* 0x000000253a177211 */ /* 0x000fe400000f0eff */
[C---:B------:R-:W-:Y:S02]  /*2e0d0*/  LEA R58, R31.reuse, R34, 0x1 ;  /* 0x000000221f3a7211 */ /* 0x040fe400078e08ff */
[C---:B------:R-:W-:Y:S01]  /*2e0e0*/  LEA R28, P0, R52.reuse, R137, 0x1 ;  /* 0x00000089341c7211 */ /* 0x040fe200078008ff */
[----:B------:R0:W-:Y:S02]  /*2e0f0*/  STG.E.U16 desc[UR10][R8.64], R204 ;  /* 0x000000cc08007986 */ /* 0x0001e4000c10150a */
[----:B------:R-:W-:Y:S01]  /*2e100*/  IMAD R76, R31, 0x2, R58 ;  /* 0x000000021f4c7824 */ /* 0x000fe200078e023a */
[----:B------:R-:W-:-:S03]  /*2e110*/  LEA.HI.X.SX32 R29, R52, R37, 0x1, P0 ;  /* 0x00000025341d7211 */ /* 0x000fc600000f0eff */
[----:B------:R-:W-:Y:S01]  /*2e120*/  IMAD R52, R31, 0x2, R76 ;  /* 0x000000021f347824 */ /* 0x000fe200078e024c */
[----:B0-----:R-:W-:Y:S02]  /*2e130*/  PRMT R9, R204, 0x7632, R9 ;  /* 0x00007632cc097816 */ /* 0x001fe40000000009 */
[----:B------:R-:W-:-:S03]  /*2e140*/  LEA R8, P0, R54, R137, 0x1 ;  /* 0x0000008936087211 */ /* 0x000fc600078008ff */
[----:B------:R0:W-:Y:S02]  /*2e150*/  STG.E.U16 desc[UR10][R10.64], R9 ;  /* 0x000000090a007986 */ /* 0x0001e4000c10150a */
[----:B0-----:R-:W-:Y:S02]  /*2e160*/  LEA.HI.X.SX32 R9, R54, R37, 0x1, P0 ;  /* 0x0000002536097211 */ /* 0x001fe400000f0eff */
[----:B------:R-:W-:Y:S02]  /*2e170*/  LEA R54, R31, R52, 0x1 ;  /* 0x000000341f367211 */ /* 0x000fe400078e08ff */
[----:B------:R-:W-:-:S03]  /*2e180*/  PRMT R11, R205, 0x7632, R11 ;  /* 0x00007632cd0b7816 */ /* 0x000fc6000000000b */
[C---:B------:R-:W-:Y:S01]  /*2e190*/  IMAD R78, R31.reuse, 0x2, R54 ;  /* 0x000000021f4e7824 */ /* 0x040fe200078e0236 */
[----:B------:R-:W-:Y:S01]  /*2e1a0*/  LEA R10, P0, R30, R137, 0x1 ;  /* 0x000000891e0a7211 */ /* 0x000fe200078008ff */
[----:B------:R0:W-:Y:S02]  /*2e1b0*/  STG.E.U16 desc[UR10][R20.64], R205 ;  /* 0x000000cd14007986 */ /* 0x0001e4000c10150a */
[----:B------:R-:W-:Y:S02]  /*2e1c0*/  IMAD R84, R31, 0x2, R78 ;  /* 0x000000021f547824 */ /* 0x000fe400078e024e */
[----:B------:R1:W-:Y:S04]  /*2e1d0*/  STG.E.U16 desc[UR10][R22.64], R11 ;  /* 0x0000000b16007986 */ /* 0x0003e8000c10150a */
[----:B------:R-:W-:Y:S01]  /*2e1e0*/  STG.E.U16 desc[UR10][R28.64], R206 ;  /* 0x000000ce1c007986 */ /* 0x000fe2000c10150a */
[----:B0-----:R-:W-:-:S02]  /*2e1f0*/  PRMT R21, R206, 0x7632, R21 ;  /* 0x00007632ce157816 */ /* 0x001fc40000000015 */
[----:B------:R-:W-:Y:S02]  /*2e200*/  LEA R20, P1, R38, R137, 0x1 ;  /* 0x0000008926147211 */ /* 0x000fe400078208ff */
[----:B-1----:R-:W-:Y:S02]  /*2e210*/  LEA.HI.X.SX32 R11, R30, R37, 0x1, P0 ;  /* 0x000000251e0b7211 */ /* 0x002fe400000f0eff */
[----:B------:R-:W-:Y:S01]  /*2e220*/  LEA R30, R31, R84, 0x1 ;  /* 0x000000541f1e7211 */ /* 0x000fe200078e08ff */
[----:B------:R0:W-:Y:S01]  /*2e230*/  STG.E.U16 desc[UR10][R8.64], R21 ;  /* 0x0000001508007986 */ /* 0x0001e2000c10150a */
[----:B------:R-:W-:-:S04]  /*2e240*/  LEA R22, P0, R60, R137, 0x1 ;  /* 0x000000893c167211 */ /* 0x000fc800078008ff */
[-C--:B------:R-:W-:Y:S02]  /*2e250*/  LEA.HI.X.SX32 R23, R60, R37.reuse, 0x1, P0 ;  /* 0x000000253c177211 */ /* 0x080fe400000f0eff */
[----:B0-----:R-:W-:Y:S01]  /*2e260*/  LEA.HI.X.SX32 R21, R38, R37, 0x1, P1 ;  /* 0x0000002526157211 */ /* 0x001fe200008f0eff */
[----:B------:R-:W-:Y:S01]  /*2e270*/  IMAD R38, R31, 0x2, R30 ;  /* 0x000000021f267824 */ /* 0x000fe200078e021e */
[----:B------:R-:W-:Y:S02]  /*2e280*/  PRMT R9, R207, 0x7632, R9 ;  /* 0x00007632cf097816 */ /* 0x000fe40000000009 */
[C---:B------:R-:W-:Y:S01]  /*2e290*/  LEA R8, P0, R44.reuse, R137, 0x1 ;  /* 0x000000892c087211 */ /* 0x040fe200078008ff */
[----:B------:R-:W-:Y:S01]  /*2e2a0*/  IMAD R60, R31, 0x2, R38 ;  /* 0x000000021f3c7824 */ /* 0x000fe200078e0226 */
[----:B------:R-:W-:Y:S04]  /*2e2b0*/  STG.E.U16 desc[UR10][R10.64], R207 ;  /* 0x000000cf0a007986 */ /* 0x000fe8000c10150a */
[----:B------:R0:W-:Y:S02]  /*2e2c0*/  STG.E.U16 desc[UR10][R20.64], R9 ;  /* 0x0000000914007986 */ /* 0x0001e4000c10150a */
[----:B0-----:R-:W-:-:S02]  /*2e2d0*/  LEA.HI.X.SX32 R9, R44, R37, 0x1, P0 ;  /* 0x000000252c097211 */ /* 0x001fc400000f0eff */
[----:B------:R-:W-:Y:S02]  /*2e2e0*/  LEA R44, R31, R60, 0x1 ;  /* 0x0000003c1f2c7211 */ /* 0x000fe400078e08ff */
[----:B------:R-:W-:-:S03]  /*2e2f0*/  LEA R28, P0, R46, R137, 0x1 ;  /* 0x000000892e1c7211 */ /* 0x000fc600078008ff */
[C---:B------:R-:W-:Y:S01]  /*2e300*/  IMAD R86, R31.reuse, 0x2, R44 ;  /* 0x000000021f567824 */ /* 0x040fe200078e022c */
[----:B------:R-:W-:Y:S02]  /*2e310*/  PRMT R11, R12, 0x7632, R11 ;  /* 0x000076320c0b7816 */ /* 0x000fe4000000000b */
        /* <DEDUP_REMOVED lines=8> */
[----:B------:R-:W-:Y:S01]  /*2e3a0*/  IMAD R96, R31, 0x2, R62 ;  /* 0x000000021f607824 */ /* 0x000fe200078e023e */
[----:B------:R-:W-:-:S03]  /*2e3b0*/  LEA.HI.X.SX32 R21, R50, R37, 0x1, P0 ;  /* 0x0000002532157211 */ /* 0x000fc600000f0eff */
[----:B------:R-:W-:-:S05]  /*2e3c0*/  IMAD R50, R31, 0x2, R96 ;  /* 0x000000021f327824 */ /* 0x000fca00078e0260 */
[----:B------:R-:W-:Y:S02]  /*2e3d0*/  LEA R98, R31, R50, 0x1 ;  /* 0x000000321f627211 */ /* 0x000fe400078e08ff */
[----:B------:R-:W-:-:S03]  /*2e3e0*/  LEA R22, P0, R2, R137, 0x1 ;  /* 0x0000008902167211 */ /* 0x000fc600078008ff */
[----:B------:R-:W-:Y:S01]  /*2e3f0*/  IMAD R104, R31, 0x2, R98 ;  /* 0x000000021f687824 */ /* 0x000fe200078e0262 */
[----:B------:R-:W-:Y:S02]  /*2e400*/  LEA R12, P1, R68, R137, 0x1 ;  /* 0x00000089440c7211 */ /* 0x000fe400078208ff */
[----:B------:R-:W-:Y:S01]  /*2e410*/  PRMT R9, R13, 0x7632, R9 ;  /* 0x000076320d097816 */ /* 0x000fe20000000009 */
[----:B------:R-:W-:Y:S01]  /*2e420*/  IMAD R106, R31, 0x2, R104 ;  /* 0x000000021f6a7824 */ /* 0x000fe200078e0268 */
[----:B------:R0:W-:Y:S01]  /*2e430*/  STG.E.U16 desc[UR10][R28.64], R13 ;  /* 0x0000000d1c007986 */ /* 0x0001e2000c10150a */
[----:B------:R-:W-:Y:S02]  /*2e440*/  LEA.HI.X.SX32 R23, R2, R37, 0x1, P0 ;  /* 0x0000002502177211 */ /* 0x000fe400000f0eff */
[----:B------:R-:W-:Y:S01]  /*2e450*/  LEA R8, P0, R32, R137, 0x1 ;  /* 0x0000008920087211 */ /* 0x000fe200078008ff */
[----:B------:R1:W-:Y:S01]  /*2e460*/  STG.E.U16 desc[UR10][R10.64], R9 ;  /* 0x000000090a007986 */ /* 0x0003e2000c10150a */
[----:B0-----:R-:W-:-:S02]  /*2e470*/  LEA.HI.X.SX32 R13, R68, R37, 0x1, P1 ;  /* 0x00000025440d7211 */ /* 0x001fc400008f0eff */
[C---:B------:R-:W-:Y:S02]  /*2e480*/  LEA R68, R31.reuse, R106, 0x1 ;  /* 0x0000006a1f447211 */ /* 0x040fe400078e08ff */
[----:B-1----:R-:W-:Y:S02]  /*2e490*/  PRMT R11, R14, 0x7632, R11 ;  /* 0x000076320e0b7816 */ /* 0x002fe4000000000b */
[----:B------:R-:W-:Y:S01]  /*2e4a0*/  LEA.HI.X.SX32 R9, R32, R37, 0x1, P0 ;  /* 0x0000002520097211 */ /* 0x000fe200000f0eff */
        /* <DEDUP_REMOVED lines=9> */
[C---:B------:R-:W-:Y:S02]  /*2e540*/  LEA R56, R31.reuse, R48, 0x1 ;  /* 0x000000301f387211 */ /* 0x040fe400078e08ff */
[C---:B------:R-:W-:Y:S01]  /*2e550*/  LEA R22, P0, R0.reuse, R137, 0x1 ;  /* 0x0000008900167211 */ /* 0x040fe200078008ff */
[----:B------:R0:W-:Y:S02]  /*2e560*/  STG.E.U16 desc[UR10][R8.64], R15 ;  /* 0x0000000f08007986 */ /* 0x0001e4000c10150a */
[C---:B------:R-:W-:Y:S01]  /*2e570*/  IMAD R110, R31.reuse, 0x2, R56 ;  /* 0x000000021f6e7824 */ /* 0x040fe200078e0238 */
[----:B------:R-:W-:Y:S01]  /*2e580*/  LEA.HI.X.SX32 R23, R0, R37, 0x1, P0 ;  /* 0x0000002500177211 */ /* 0x000fe200000f0eff */
[----:B------:R-:W-:Y:S02]  /*2e590*/  STG.E.U16 desc[UR10][R12.64], R2 ;  /* 0x000000020c007986 */ /* 0x000fe4000c10150a */
[----:B------:R-:W-:-:S02]  /*2e5a0*/  IMAD R0, R31, 0x2, R110 ;  /* 0x000000021f007824 */ /* 0x000fc400078e026e */
[----:B------:R-:W-:Y:S01]  /*2e5b0*/  STG.E.U16 desc[UR10][R10.64], R4 ;  /* 0x000000040a007986 */ /* 0x000fe2000c10150a */
[----:B0-----:R-:W-:Y:S02]  /*2e5c0*/  PRMT R9, R4, 0x7632, R9 ;  /* 0x0000763204097816 */ /* 0x001fe40000000009 */
[----:B------:R-:W-:-:S03]  /*2e5d0*/  LEA R8, P0, R36, R137, 0x1 ;  /* 0x0000008924087211 */ /* 0x000fc600078008ff */
[----:B------:R0:W-:Y:S02]  /*2e5e0*/  STG.E.U16 desc[UR10][R20.64], R9 ;  /* 0x0000000914007986 */ /* 0x0001e4000c10150a */
[----:B0-----:R-:W-:Y:S02]  /*2e5f0*/  LEA.HI.X.SX32 R9, R36, R37, 0x1, P0 ;  /* 0x0000002524097211 */ /* 0x001fe400000f0eff */
[----:B------:R-:W-:Y:S02]  /*2e600*/  LEA R36, R31, R0, 0x1 ;  /* 0x000000001f247211 */ /* 0x000fe400078e08ff */
[----:B------:R-:W-:-:S03]  /*2e610*/  LEA R12, P0, R70, R137, 0x1 ;  /* 0x00000089460c7211 */ /* 0x000fc600078008ff */
[----:B------:R-:W-:Y:S01]  /*2e620*/  IMAD R116, R31, 0x2, R36 ;  /* 0x000000021f747824 */ /* 0x000fe200078e0224 */
[----:B------:R-:W-:-:S03]  /*2e630*/  LEA.HI.X.SX32 R13, R70, R37, 0x1, P0 ;  /* 0x00000025460d7211 */ /* 0x000fc600000f0eff */
[----:B------:R-:W-:Y:S01]  /*2e640*/  IMAD R70, R31, 0x2, R116 ;  /* 0x000000021f467824 */ /* 0x000fe200078e0274 */
[----:B------:R-:W-:-:S04]  /*2e650*/  LEA R10, P0, R34, R137, 0x1 ;  /* 0x00000089220a7211 */ /* 0x000fc800078008ff */
[C---:B------:R-:W-:Y:S02]  /*2e660*/  LEA R118, R31.reuse, R70, 0x1 ;  /* 0x000000461f767211 */ /* 0x040fe400078e08ff */
[----:B------:R-:W-:Y:S02]  /*2e670*/  LEA.HI.X.SX32 R11, R34, R37, 0x1, P0 ;  /* 0x00000025220b7211 */ /* 0x000fe400000f0eff */
[C---:B------:R-:W-:Y:S01]  /*2e680*/  LEA R14, P0, R58.reuse, R137, 0x1 ;  /* 0x000000893a0e7211 */ /* 0x040fe200078008ff */
[----:B------:R-:W-:Y:S01]  /*2e690*/  IMAD R124, R31, 0x2, R118 ;  /* 0x000000021f7c7824 */ /* 0x000fe200078e0276 */
[----:B------:R-:W-:Y:S01]  /*2e6a0*/  PRMT R2, R5, 0x7632, R2 ;  /* 0x0000763205027816 */ /* 0x000fe20000000002 */
[----:B------:R0:W-:Y:S01]  /*2e6b0*/  STG.E.U16 desc[UR10][R22.64], R5 ;  /* 0x0000000516007986 */ /* 0x0001e2000c10150a */
[----:B------:R-:W-:Y:S01]  /*2e6c0*/  LEA.HI.X.SX32 R15, R58, R37, 0x1, P0 ;  /* 0x000000253a0f7211 */ /* 0x000fe200000f0eff */
[----:B------:R-:W-:Y:S01]  /*2e6d0*/  IMAD R126, R31, 0x2, R124 ;  /* 0x000000021f7e7824 */ /* 0x000fe200078e027c */
[----:B------:R-:W-:Y:S01]  /*2e6e0*/  LEA R4, P0, R76, R137, 0x1 ;  /* 0x000000894c047211 */ /* 0x000fe200078008ff */
[----:B------:R-:W-:Y:S04]  /*2e6f0*/  STG.E.U16 desc[UR10][R8.64], R2 ;  /* 0x0000000208007986 */ /* 0x000fe8000c10150a */
[----:B------:R-:W-:Y:S01]  /*2e700*/  STG.E.U16 desc[UR10][R12.64], R6 ;  /* 0x000000060c007986 */ /* 0x000fe2000c10150a */
[----:B0-----:R-:W-:-:S05]  /*2e710*/  PRMT R5, R6, 0x7632, R5 ;  /* 0x0000763206057816 */ /* 0x001fca0000000005 */
[----:B------:R0:W-:Y:S02]  /*2e720*/  STG.E.U16 desc[UR10][R10.64], R5 ;  /* 0x000000050a007986 */ /* 0x0001e4000c10150a */
[----:B0-----:R-:W-:Y:S02]  /*2e730*/  LEA.HI.X.SX32 R5, R76, R37, 0x1, P0 ;  /* 0x000000254c057211 */ /* 0x001fe400000f0eff */
[----:B------:R-:W-:-:S05]  /*2e740*/  LEA R76, R31, R126, 0x1 ;  /* 0x0000007e1f4c7211 */ /* 0x000fca00078e08ff */
[----:B------:R-:W-:-:S04]  /*2e750*/  IMAD R128, R31, 0x2, R76 ;  /* 0x000000021f807824 */ /* 0x000fc800078e024c */
[----:B------:R-:W-:-:S05]  /*2e760*/  IMAD R130, R31, 0x2, R128 ;  /* 0x000000021f827824 */ /* 0x000fca00078e0280 */
[----:B------:R-:W-:-:S05]  /*2e770*/  LEA R132, R31, R130, 0x1 ;  /* 0x000000821f847211 */ /* 0x000fca00078e08ff */
[----:B------:R-:W-:-:S04]  /*2e780*/  IMAD R134, R31, 0x2, R132 ;  /* 0x000000021f867824 */ /* 0x000fc800078e0284 */
[C---:B------:R-:W-:Y:S01]  /*2e790*/  IMAD R136, R31.reuse, 0x2, R134 ;  /* 0x000000021f887824 */ /* 0x040fe200078e0286 */
[-C--:B------:R-:W-:Y:S02]  /*2e7a0*/  LEA R20, P1, R30, R137.reuse, 0x1 ;  /* 0x000000891e147211 */ /* 0x080fe400078208ff */
[----:B------:R-:W-:Y:S02]  /*2e7b0*/  LEA R8, P0, R52, R137, 0x1 ;  /* 0x0000008934087211 */ /* 0x000fe400078008ff */
[C---:B------:R-:W-:Y:S02]  /*2e7c0*/  LEA R138, R31.reuse, R136, 0x1 ;  /* 0x000000881f8a7211 */ /* 0x040fe400078e08ff */
[-C--:B------:R-:W-:Y:S02]  /*2e7d0*/  LEA.HI.X.SX32 R21, R30, R37.reuse, 0x1, P1 ;  /* 0x000000251e157211 */ /* 0x080fe400008f0eff */
[----:B------:R-:W-:Y:S01]  /*2e7e0*/  LEA.HI.X.SX32 R9, R52, R37, 0x1, P0 ;  /* 0x0000002534097211 */ /* 0x000fe200000f0eff */
[----:B------:R-:W-:Y:S01]  /*2e7f0*/  IMAD R30, R31, 0x2, R138 ;  /* 0x000000021f1e7824 */ /* 0x000fe200078e028a */
[----:B------:R-:W-:-:S03]  /*2e800*/  LEA R12, P0, R54, R137, 0x1 ;  /* 0x00000089360c7211 */ /* 0x000fc600078008ff */
[C---:B------:R-:W-:Y:S01]  /*2e810*/  IMAD R140, R31.reuse, 0x2, R30 ;  /* 0x000000021f8c7824 */ /* 0x040fe200078e021e */
[----:B------:R-:W-:Y:S02]  /*2e820*/  LEA.HI.X.SX32 R13, R54, R37, 0x1, P0 ;  /* 0x00000025360d7211 */ /* 0x000fe400000f0eff */
[C---:B------:R-:W-:Y:S02]  /*2e830*/  LEA R10, P0, R78.reuse, R137, 0x1 ;  /* 0x000000894e0a7211 */ /* 0x040fe400078008ff */
[----:B------:R-:W-:Y:S01]  /*2e840*/  LEA R142, R31, R140, 0x1 ;  /* 0x0000008c1f8e7211 */ /* 0x000fe200078e08ff */
[----:B------:R0:W-:Y:S01]  /*2e850*/  STG.E.U16 desc[UR10][R14.64], R7 ;  /* 0x000000070e007986 */ /* 0x0001e2000c10150a */
[----:B------:R-:W-:Y:S02]  /*2e860*/  LEA.HI.X.SX32 R11, R78, R37, 0x1, P0 ;  /* 0x000000254e0b7211 */ /* 0x000fe400000f0eff */
[----:B------:R-:W-:Y:S01]  /*2e870*/  PRMT R2, R7, 0x7632, R2 ;  /* 0x0000763207027816 */ /* 0x000fe20000000002 */
[----:B------:R-:W-:Y:S01]  /*2e880*/  IMAD R144, R31, 0x2, R142 ;  /* 0x000000021f907824 */ /* 0x000fe200078e028e */
[----:B------:R-:W-:-:S02]  /*2e890*/  PRMT R6, R24, 0x7632, R6 ;  /* 0x0000763218067816 */ /* 0x000fc40000000006 */
[C---:B0-----:R-:W-:Y:S01]  /*2e8a0*/  LEA R14, P0, R84.reuse, R137, 0x1 ;  /* 0x00000089540e7211 */ /* 0x041fe200078008ff */
[----:B------:R0:W-:Y:S01]  /*2e8b0*/  STG.E.U16 desc[UR10][R4.64], R2 ;  /* 0x0000000204007986 */ /* 0x0001e2000c10150a */
[----:B------:R-:W-:Y:S02]  /*2e8c0*/  PRMT R7, R25, 0x7632, R7 ;  /* 0x0000763219077816 */ /* 0x000fe40000000007 */
[----:B------:R-:W-:Y:S01]  /*2e8d0*/  LEA.HI.X.SX32 R15, R84, R37, 0x1, P0 ;  /* 0x00000025540f7211 */ /* 0x000fe200000f0eff */
[----:B------:R-:W-:Y:S01]  /*2e8e0*/  STG.E.U16 desc[UR10][R8.64], R24 ;  /* 0x0000001808007986 */ /* 0x000fe2000c10150a */
[----:B------:R-:W-:-:S03]  /*2e8f0*/  IMAD R146, R31, 0x2, R144 ;  /* 0x000000021f927824 */ /* 0x000fc600078e0290 */
[----:B------:R-:W-:Y:S04]  /*2e900*/  STG.E.U16 desc[UR10][R12.64], R6 ;  /* 0x000000060c007986 */ /* 0x000fe8000c10150a */
[----:B------:R-:W-:Y:S01]  /*2e910*/  STG.E.U16 desc[UR10][R10.64], R25 ;  /* 0x000000190a007986 */ /* 0x000fe2000c10150a */
[----:B0-----:R-:W-:-:S03]  /*2e920*/  PRMT R2, R26, 0x7632, R2 ;  /* 0x000076321a027816 */ /* 0x001fc60000000002 */
[----:B------:R-:W-:Y:S04]  /*2e930*/  STG.E.U16 desc[UR10][R14.64], R7 ;  /* 0x000000070e007986 */ /* 0x000fe8000c10150a */
[----:B------:R0:W-:Y:S02]  /*2e940*/  STG.E.U16 desc[UR10][R20.64], R26 ;  /* 0x0000001a14007986 */ /* 0x0001e4000c10150a */
[----:B0-----:R-:W-:-:S05]  /*2e950*/  LEA R26, R31, R146, 0x1 ;  /* 0x000000921f1a7211 */ /* 0x001fca00078e08ff */
[----:B------:R-:W-:Y:S01]  /*2e960*/  IMAD R148, R31, 0x2, R26 ;  /* 0x000000021f947824 */ /* 0x000fe200078e021a */
[----:B------:R-:W-:-:S03]  /*2e970*/  LEA R6, P1, R60, R137, 0x1 ;  /* 0x000000893c067211 */ /* 0x000fc600078208ff */
[----:B------:R-:W-:Y:S01]  /*2e980*/  IMAD R150, R31, 0x2, R148 ;  /* 0x000000021f967824 */ /* 0x000fe200078e0294 */
[----:B------:R-:W-:-:S04]  /*2e990*/  LEA.HI.X.SX32 R7, R60, R37, 0x1, P1 ;  /* 0x000000253c077211 */ /* 0x000fc800008f0eff */
[C---:B------:R-:W-:Y:S02]  /*2e9a0*/  LEA R152, R31.reuse, R150, 0x1 ;  /* 0x000000961f987211 */ /* 0x040fe400078e08ff */
[-C--:B------:R-:W-:Y:S02]  /*2e9b0*/  LEA R8, P2, R44, R137.reuse, 0x1 ;  /* 0x000000892c087211 */ /* 0x080fe400078408ff */
[----:B------:R-:W-:Y:S01]  /*2e9c0*/  LEA R12, P1, R46, R137, 0x1 ;  /* 0x000000892e0c7211 */ /* 0x000fe200078208ff */
[C---:B------:R-:W-:Y:S01]  /*2e9d0*/  IMAD R154, R31.reuse, 0x2, R152 ;  /* 0x000000021f9a7824 */ /* 0x040fe200078e0298 */
[-C--:B------:R-:W-:Y:S02]  /*2e9e0*/  LEA.HI.X.SX32 R9, R44, R37.reuse, 0x1, P2 ;  /* 0x000000252c097211 */ /* 0x080fe400010f0eff */
[----:B------:R-:W-:Y:S01]  /*2e9f0*/  LEA.HI.X.SX32 R13, R46, R37, 0x1, P1 ;  /* 0x000000252e0d7211 */ /* 0x000fe200008f0eff */
[----:B------:R-:W-:Y:S01]  /*2ea00*/  IMAD R156, R31, 0x2, R154 ;  /* 0x000000021f9c7824 */ /* 0x000fe200078e029a */
[----:B------:R-:W-:-:S02]  /*2ea10*/  LEA R14, P2, R62, R137, 0x1 ;  /* 0x000000893e0e7211 */ /* 0x000fc400078408ff */
[----:B------:R-:W-:Y:S02]  /*2ea20*/  LEA R22, P1, R50, R137, 0x1 ;  /* 0x0000008932167211 */ /* 0x000fe400078208ff */
[-C--:B------:R-:W-:Y:S02]  /*2ea30*/  LEA.HI.X.SX32 R15, R62, R37.reuse, 0x1, P2 ;  /* 0x000000253e0f7211 */ /* 0x080fe400010f0eff */
[----:B------:R-:W-:Y:S02]  /*2ea40*/  LEA.HI.X.SX32 R23, R50, R37, 0x1, P1 ;  /* 0x0000002532177211 */ /* 0x000fe400008f0eff */
[-C--:B------:R-:W-:Y:S02]  /*2ea50*/  LEA R24, P2, R98, R137.reuse, 0x1 ;  /* 0x0000008962187211 */ /* 0x080fe400078408ff */
[----:B------:R-:W-:Y:S02]  /*2ea60*/  LEA R32, P1, R106, R137, 0x1 ;  /* 0x000000896a207211 */ /* 0x000fe400078208ff */
[----:B------:R-:W-:-:S02]  /*2ea70*/  LEA R158, R31, R156, 0x1 ;  /* 0x0000009c1f9e7211 */ /* 0x000fc400078e08ff */
[-C--:B------:R-:W-:Y:S02]  /*2ea80*/  LEA.HI.X.SX32 R25, R98, R37.reuse, 0x1, P2 ;  /* 0x0000002562197211 */ /* 0x080fe400010f0eff */
[----:B------:R-:W-:Y:S01]  /*2ea90*/  LEA.HI.X.SX32 R33, R106, R37, 0x1, P1 ;  /* 0x000000256a217211 */ /* 0x000fe200008f0eff */
[C---:B------:R-:W-:Y:S01]  /*2eaa0*/  IMAD R160, R31.reuse, 0x2, R158 ;  /* 0x000000021fa07824 */ /* 0x040fe200078e029e */
[-C--:B------:R-:W-:Y:S02]  /*2eab0*/  LEA R34, P2, R68, R137.reuse, 0x1 ;  /* 0x0000008944227211 */ /* 0x080fe400078408ff */
[-C--:B------:R-:W-:Y:S02]  /*2eac0*/  LEA R44, P1, R48, R137.reuse, 0x1 ;  /* 0x00000089302c7211 */ /* 0x080fe400078208ff */
[----:B------:R-:W-:Y:S01]  /*2ead0*/  LEA R4, P0, R38, R137, 0x1 ;  /* 0x0000008926047211 */ /* 0x000fe200078008ff */
[----:B------:R-:W-:Y:S01]  /*2eae0*/  IMAD R162, R31, 0x2, R160 ;  /* 0x000000021fa27824 */ /* 0x000fe200078e02a0 */
[----:B------:R-:W-:-:S02]  /*2eaf0*/  LEA.HI.X.SX32 R35, R68, R37, 0x1, P2 ;  /* 0x0000002544237211 */ /* 0x000fc400010f0eff */
[----:B------:R-:W-:Y:S02]  /*2eb00*/  LEA.HI.X.SX32 R45, R48, R37, 0x1, P1 ;  /* 0x00000025302d7211 */ /* 0x000fe400008f0eff */
[-C--:B------:R-:W-:Y:S02]  /*2eb10*/  LEA R46, P2, R56, R137.reuse, 0x1 ;  /* 0x00000089382e7211 */ /* 0x080fe400078408ff */
[----:B------:R-:W-:Y:S02]  /*2eb20*/  LEA R50, P1, R0, R137, 0x1 ;  /* 0x0000008900327211 */ /* 0x000fe400078208ff */
[----:B------:R-:W-:Y:S02]  /*2eb30*/  LEA.HI.X.SX32 R5, R38, R37, 0x1, P0 ;  /* 0x0000002526057211 */ /* 0x000fe400000f0eff */
[----:B------:R-:W-:Y:S02]  /*2eb40*/  LEA R10, P0, R86, R137, 0x1 ;  /* 0x00000089560a7211 */ /* 0x000fe400078008ff */
[----:B------:R-:W-:-:S02]  /*2eb50*/  LEA.HI.X.SX32 R47, R56, R37, 0x1, P2 ;  /* 0x00000025382f7211 */ /* 0x000fc400010f0eff */
[----:B------:R-:W-:Y:S02]  /*2eb60*/  LEA.HI.X.SX32 R51, R0, R37, 0x1, P1 ;  /* 0x0000002500337211 */ /* 0x000fe400008f0eff */
[----:B------:R-:W-:Y:S02]  /*2eb70*/  LEA R52, P2, R36, R137, 0x1 ;  /* 0x0000008924347211 */ /* 0x000fe400078408ff */
[C---:B------:R-:W-:Y:S02]  /*2eb80*/  LEA R0, R31.reuse, R162, 0x1 ;  /* 0x000000a21f007211 */ /* 0x040fe400078e08ff */
[----:B------:R-:W-:Y:S02]  /*2eb90*/  LEA.HI.X.SX32 R11, R86, R37, 0x1, P0 ;  /* 0x00000025560b7211 */ /* 0x000fe400000f0eff */
[----:B------:R-:W-:Y:S02]  /*2eba0*/  LEA R20, P0, R96, R137, 0x1 ;  /* 0x0000008960147211 */ /* 0x000fe400078008ff */
[-C--:B------:R-:W-:Y:S01]  /*2ebb0*/  LEA.HI.X.SX32 R53, R36, R37.reuse, 0x1, P2 ;  /* 0x0000002524357211 */ /* 0x080fe200010f0eff */
[----:B------:R-:W-:Y:S01]  /*2ebc0*/  IMAD R36, R31, 0x2, R0 ;  /* 0x000000021f247824 */ /* 0x000fe200078e0200 */
[----:B------:R-:W-:-:S02]  /*2ebd0*/  LEA.HI.X.SX32 R21, R96, R37, 0x1, P0 ;  /* 0x0000002560157211 */ /* 0x000fc400000f0eff */
[----:B------:R-:W-:Y:S01]  /*2ebe0*/  LEA R28, P0, R104, R137, 0x1 ;  /* 0x00000089681c7211 */ /* 0x000fe200078008ff */
[----:B------:R-:W-:-:S03]  /*2ebf0*/  IMAD R164, R31, 0x2, R36 ;  /* 0x000000021fa47824 */ /* 0x000fc600078e0224 */
[----:B------:R-:W-:Y:S02]  /*2ec00*/  LEA.HI.X.SX32 R29, R104, R37, 0x1, P0 ;  /* 0x00000025681d7211 */ /* 0x000fe400000f0eff */
[C---:B------:R-:W-:Y:S02]  /*2ec10*/  LEA R38, P0, R108.reuse, R137, 0x1 ;  /* 0x000000896c267211 */ /* 0x040fe400078008ff */
[----:B------:R-:W-:Y:S02]  /*2ec20*/  LEA R166, R31, R164, 0x1 ;  /* 0x000000a41fa67211 */ /* 0x000fe400078e08ff */
[----:B------:R-:W-:Y:S02]  /*2ec30*/  LEA.HI.X.SX32 R39, R108, R37, 0x1, P0 ;  /* 0x000000256c277211 */ /* 0x000fe400000f0eff */
[-C--:B------:R-:W-:Y:S02]  /*2ec40*/  LEA R48, P0, R110, R137.reuse, 0x1 ;  /* 0x000000896e307211 */ /* 0x080fe400078008ff */
[----:B------:R-:W-:-:S02]  /*2ec50*/  LEA R56, P1, R70, R137, 0x1 ;  /* 0x0000008946387211 */ /* 0x000fc400078208ff */
[----:B------:R-:W-:Y:S01]  /*2ec60*/  LEA R58, P2, R118, R137, 0x1 ;  /* 0x00000089763a7211 */ /* 0x000fe200078408ff */
[C---:B------:R-:W-:Y:S01]  /*2ec70*/  IMAD R168, R31.reuse, 0x2, R166 ;  /* 0x000000021fa87824 */ /* 0x040fe200078e02a6 */
[-C--:B------:R-:W-:Y:S02]  /*2ec80*/  LEA.HI.X.SX32 R49, R110, R37.reuse, 0x1, P0 ;  /* 0x000000256e317211 */ /* 0x080fe400000f0eff */
[-C--:B------:R-:W-:Y:S02]  /*2ec90*/  LEA.HI.X.SX32 R57, R70, R37.reuse, 0x1, P1 ;  /* 0x0000002546397211 */ /* 0x080fe400008f0eff */
[----:B------:R-:W-:Y:S01]  /*2eca0*/  LEA.HI.X.SX32 R59, R118, R37, 0x1, P2 ;  /* 0x00000025763b7211 */ /* 0x000fe200010f0eff */
[----:B------:R-:W-:Y:S01]  /*2ecb0*/  IMAD R170, R31, 0x2, R168 ;  /* 0x000000021faa7824 */ /* 0x000fe200078e02a8 */
[-C--:B------:R-:W-:Y:S02]  /*2ecc0*/  LEA R54, P0, R116, R137.reuse, 0x1 ;  /* 0x0000008974367211 */ /* 0x080fe400078008ff */
[----:B------:R-:W-:-:S02]  /*2ecd0*/  LEA R62, P1, R126, R137, 0x1 ;  /* 0x000000897e3e7211 */ /* 0x000fc400078208ff */
[----:B------:R-:W-:Y:S02]  /*2ece0*/  LEA R68, P2, R76, R137, 0x1 ;  /* 0x000000894c447211 */ /* 0x000fe400078408ff */
[-C--:B------:R-:W-:Y:S02]  /*2ecf0*/  LEA.HI.X.SX32 R55, R116, R37.reuse, 0x1, P0 ;  /* 0x0000002574377211 */ /* 0x080fe400000f0eff */
[-C--:B------:R-:W-:Y:S02]  /*2ed00*/  LEA.HI.X.SX32 R63, R126, R37.reuse, 0x1, P1 ;  /* 0x000000257e3f7211 */ /* 0x080fe400008f0eff */
[----:B------:R-:W-:Y:S02]  /*2ed10*/  LEA.HI.X.SX32 R69, R76, R37, 0x1, P2 ;  /* 0x000000254c457211 */ /* 0x000fe400010f0eff */
[-C--:B------:R-:W-:Y:S02]  /*2ed20*/  LEA R60, P0, R124, R137.reuse, 0x1 ;  /* 0x000000897c3c7211 */ /* 0x080fe400078008ff */
[----:B------:R-:W-:-:S02]  /*2ed30*/  LEA R76, P1, R130, R137, 0x1 ;  /* 0x00000089824c7211 */ /* 0x000fc400078208ff */
[C---:B------:R-:W-:Y:S02]  /*2ed40*/  LEA R172, R31.reuse, R170, 0x1 ;  /* 0x000000aa1fac7211 */ /* 0x040fe400078e08ff */
[-C--:B------:R-:W-:Y:S02]  /*2ed50*/  LEA.HI.X.SX32 R61, R124, R37.reuse, 0x1, P0 ;  /* 0x000000257c3d7211 */ /* 0x080fe400000f0eff */
[----:B------:R-:W-:Y:S01]  /*2ed60*/  LEA.HI.X.SX32 R77, R130, R37, 0x1, P1 ;  /* 0x00000025824d7211 */ /* 0x000fe200008f0eff */
[----:B------:R-:W-:Y:S01]  /*2ed70*/  IMAD R174, R31, 0x2, R172 ;  /* 0x000000021fae7824 */ /* 0x000fe200078e02ac */
[-C--:B------:R-:W-:Y:S02]  /*2ed80*/  LEA R70, P0, R128, R137.reuse, 0x1 ;  /* 0x0000008980467211 */ /* 0x080fe400078008ff */
[-C--:B------:R-:W-:Y:S02]  /*2ed90*/  LEA R86, P1, R136, R137.reuse, 0x1 ;  /* 0x0000008988567211 */ /* 0x080fe400078208ff */
[----:B------:R-:W-:-:S02]  /*2eda0*/  LEA R78, P2, R132, R137, 0x1 ;  /* 0x00000089844e7211 */ /* 0x000fc400078408ff */
[-C--:B------:R-:W-:Y:S02]  /*2edb0*/  LEA.HI.X.SX32 R71, R128, R37.reuse, 0x1, P0 ;  /* 0x0000002580477211 */ /* 0x080fe400000f0eff */
[----:B------:R-:W-:Y:S01]  /*2edc0*/  LEA.HI.X.SX32 R87, R136, R37, 0x1, P1 ;  /* 0x0000002588577211 */ /* 0x000fe200008f0eff */
[----:B------:R-:W-:Y:S01]  /*2edd0*/  IMAD R136, R31, 0x2, R174 ;  /* 0x000000021f887824 */ /* 0x000fe200078e02ae */
[----:B------:R-:W-:Y:S02]  /*2ede0*/  LEA R84, P0, R134, R137, 0x1 ;  /* 0x0000008986547211 */ /* 0x000fe400078008ff */
[----:B------:R-:W-:Y:S02]  /*2edf0*/  LEA.HI.X.SX32 R79, R132, R37, 0x1, P2 ;  /* 0x00000025844f7211 */ /* 0x000fe400010f0eff */
[----:B------:R-:W-:Y:S02]  /*2ee00*/  LEA R96, P2, R138, R137, 0x1 ;  /* 0x000000898a607211 */ /* 0x000fe400078408ff */
[----:B------:R-:W-:-:S02]  /*2ee10*/  LEA.HI.X.SX32 R85, R134, R37, 0x1, P0 ;  /* 0x0000002586557211 */ /* 0x000fc400000f0eff */
        /* <DEDUP_REMOVED lines=10> */
[----:B------:R-:W-:-:S05]  /*2eec0*/  LEA R26, R31, R178, 0x1 ;  /* 0x000000b21f1a7211 */ /* 0x000fca00078e08ff */
[----:B------:R-:W-:Y:S01]  /*2eed0*/  IMAD R180, R31, 0x2, R26 ;  /* 0x000000021fb47824 */ /* 0x000fe200078e021a */
[----:B------:R-:W-:-:S03]  /*2eee0*/  LEA R108, P0, R144, R137, 0x1 ;  /* 0x00000089906c7211 */ /* 0x000fc600078008ff */
[C---:B------:R-:W-:Y:S01]  /*2eef0*/  IMAD R182, R31.reuse, 0x2, R180 ;  /* 0x000000021fb67824 */ /* 0x040fe200078e02b4 */
[-C--:B------:R-:W-:Y:S02]  /*2ef00*/  LEA R126, P2, R152, R137.reuse, 0x1 ;  /* 0x00000089987e7211 */ /* 0x080fe400078408ff */
[----:B------:R-:W-:Y:S02]  /*2ef10*/  LEA R104, P1, R140, R137, 0x1 ;  /* 0x000000898c687211 */ /* 0x000fe400078208ff */
[C---:B------:R-:W-:Y:S02]  /*2ef20*/  LEA R184, R31.reuse, R182, 0x1 ;  /* 0x000000b61fb87211 */ /* 0x040fe400078e08ff */
[----:B------:R-:W-:Y:S02]  /*2ef30*/  LEA.HI.X.SX32 R109, R144, R37, 0x1, P0 ;  /* 0x00000025906d7211 */ /* 0x000fe400000f0eff */
[----:B------:R-:W-:Y:S02]  /*2ef40*/  LEA R118, P0, R148, R137, 0x1 ;  /* 0x0000008994767211 */ /* 0x000fe400078008ff */
[----:B------:R-:W-:Y:S01]  /*2ef50*/  LEA.HI.X.SX32 R127, R152, R37, 0x1, P2 ;  /* 0x00000025987f7211 */ /* 0x000fe200010f0eff */
[----:B------:R-:W-:Y:S01]  /*2ef60*/  IMAD R186, R31, 0x2, R184 ;  /* 0x000000021fba7824 */ /* 0x000fe200078e02b8 */
[----:B------:R-:W-:-:S02]  /*2ef70*/  LEA R132, P2, R158, R137, 0x1 ;  /* 0x000000899e847211 */ /* 0x000fc400078408ff */
[----:B------:R-:W-:Y:S02]  /*2ef80*/  LEA.HI.X.SX32 R105, R140, R37, 0x1, P1 ;  /* 0x000000258c697211 */ /* 0x000fe400008f0eff */
[----:B------:R-:W-:Y:S02]  /*2ef90*/  LEA R110, P1, R146, R137, 0x1 ;  /* 0x00000089926e7211 */ /* 0x000fe400078208ff */
[----:B------:R-:W-:Y:S01]  /*2efa0*/  LEA.HI.X.SX32 R119, R148, R37, 0x1, P0 ;  /* 0x0000002594777211 */ /* 0x000fe200000f0eff */
[----:B------:R-:W-:Y:S01]  /*2efb0*/  IMAD R188, R31, 0x2, R186 ;  /* 0x000000021fbc7824 */ /* 0x000fe200078e02ba */
[----:B------:R-:W-:Y:S02]  /*2efc0*/  LEA R128, P0, R154, R137, 0x1 ;  /* 0x000000899a807211 */ /* 0x000fe400078008ff */
[----:B------:R-:W-:Y:S02]  /*2efd0*/  LEA.HI.X.SX32 R133, R158, R37, 0x1, P2 ;  /* 0x000000259e857211 */ /* 0x000fe400010f0eff */
[----:B------:R-:W-:-:S02]  /*2efe0*/  LEA R140, P2, R0, R137, 0x1 ;  /* 0x00000089008c7211 */ /* 0x000fc400078408ff */
[----:B------:R-:W-:Y:S02]  /*2eff0*/  LEA.HI.X.SX32 R111, R146, R37, 0x1, P1 ;  /* 0x00000025926f7211 */ /* 0x000fe400008f0eff */
[----:B------:R-:W-:Y:S02]  /*2f000*/  LEA R124, P1, R150, R137, 0x1 ;  /* 0x00000089967c7211 */ /* 0x000fe400078208ff */
[----:B------:R-:W-:Y:S02]  /*2f010*/  LEA.HI.X.SX32 R129, R154, R37, 0x1, P0 ;  /* 0x000000259a817211 */ /* 0x000fe400000f0eff */
[----:B------:R-:W-:Y:S02]  /*2f020*/  LEA R134, P0, R160, R137, 0x1 ;  /* 0x00000089a0867211 */ /* 0x000fe400078008ff */
[----:B------:R-:W-:Y:S02]  /*2f030*/  LEA.HI.X.SX32 R141, R0, R37, 0x1, P2 ;  /* 0x00000025008d7211 */ /* 0x000fe400010f0eff */
[----:B------:R-:W-:-:S02]  /*2f040*/  LEA R0, R31, R188, 0x1 ;  /* 0x000000bc1f007211 */ /* 0x000fc400078e08ff */
[----:B------:R-:W-:Y:S02]  /*2f050*/  LEA.HI.X.SX32 R125, R150, R37, 0x1, P1 ;  /* 0x00000025967d7211 */ /* 0x000fe400008f0eff */
[----:B------:R-:W-:Y:S02]  /*2f060*/  LEA R130, P1, R156, R137, 0x1 ;  /* 0x000000899c827211 */ /* 0x000fe400078208ff */
[----:B------:R-:W-:Y:S01]  /*2f070*/  LEA.HI.X.SX32 R135, R160, R37, 0x1, P0 ;  /* 0x00000025a0877211 */ /* 0x000fe200000f0eff */
[----:B------:R-:W-:Y:S01]  /*2f080*/  IMAD R190, R31, 0x2, R0 ;  /* 0x000000021fbe7824 */ /* 0x000fe200078e0200 */
[----:B------:R-:W-:Y:S02]  /*2f090*/  LEA R142, P0, R36, R137, 0x1 ;  /* 0x00000089248e7211 */ /* 0x000fe400078008ff */
[----:B------:R-:W-:Y:S02]  /*2f0a0*/  LEA.HI.X.SX32 R131, R156, R37, 0x1, P1 ;  /* 0x000000259c837211 */ /* 0x000fe400008f0eff */
[----:B------:R-:W-:-:S02]  /*2f0b0*/  LEA R138, P1, R162, R137, 0x1 ;  /* 0x00000089a28a7211 */ /* 0x000fc400078208ff */
[-C--:B------:R-:W-:Y:S01]  /*2f0c0*/  LEA.HI.X.SX32 R143, R36, R37.reuse, 0x1, P0 ;  /* 0x00000025248f7211 */ /* 0x080fe200000f0eff */
[C---:B------:R-:W-:Y:S01]  /*2f0d0*/  IMAD R36, R31.reuse, 0x2, R190 ;  /* 0x000000021f247824 */ /* 0x040fe200078e02be */
[----:B------:R-:W-:Y:S02]  /*2f0e0*/  LEA.HI.X.SX32 R139, R162, R37, 0x1, P1 ;  /* 0x00000025a28b7211 */ /* 0x000fe400008f0eff */
[-C--:B------:R-:W-:Y:S02]  /*2f0f0*/  LEA R144, P1, R164, R137.reuse, 0x1 ;  /* 0x00000089a4907211 */ /* 0x080fe400078208ff */
[C---:B------:R-:W-:Y:S02]  /*2f100*/  LEA R192, R31.reuse, R36, 0x1 ;  /* 0x000000241fc07211 */ /* 0x040fe400078e08ff */
[----:B------:R-:W-:Y:S02]  /*2f110*/  LEA R146, P2, R166, R137, 0x1 ;  /* 0x00000089a6927211 */ /* 0x000fe400078408ff */
[----:B------:R-:W-:Y:S01]  /*2f120*/  LEA.HI.X.SX32 R145, R164, R37, 0x1, P1 ;  /* 0x00000025a4917211 */ /* 0x000fe200008f0eff */
[----:B------:R-:W-:Y:S01]  /*2f130*/  IMAD R194, R31, 0x2, R192 ;  /* 0x000000021fc27824 */ /* 0x000fe200078e02c0 */
[----:B------:R-:W-:-:S02]  /*2f140*/  LEA R150, P1, R170, R137, 0x1 ;  /* 0x00000089aa967211 */ /* 0x000fc400078208ff */
[----:B------:R-:W-:Y:S01]  /*2f150*/  LEA.HI.X.SX32 R147, R166, R37, 0x1, P2 ;  /* 0x00000025a6937211 */ /* 0x000fe200010f0eff */
[----:B------:R-:W-:Y:S01]  /*2f160*/  IMAD R198, R31, 0x2, R194 ;  /* 0x000000021fc67824 */ /* 0x000fe200078e02c2 */
[----:B------:R-:W-:Y:S02]  /*2f170*/  LEA R152, P2, R172, R137, 0x1 ;  /* 0x00000089ac987211 */ /* 0x000fe400078408ff */
[----:B------:R-:W-:Y:S02]  /*2f180*/  LEA.HI.X.SX32 R151, R170, R37, 0x1, P1 ;  /* 0x00000025aa977211 */ /* 0x000fe400008f0eff */
[----:B------:R-:W-:Y:S02]  /*2f190*/  LEA R156, P1, R136, R137, 0x1 ;  /* 0x00000089889c7211 */ /* 0x000fe400078208ff */
[----:B------:R-:W-:Y:S02]  /*2f1a0*/  LEA.HI.X.SX32 R153, R172, R37, 0x1, P2 ;  /* 0x00000025ac997211 */ /* 0x000fe400010f0eff */
[----:B------:R-:W-:-:S02]  /*2f1b0*/  LEA R148, P0, R168, R137, 0x1 ;  /* 0x00000089a8947211 */ /* 0x000fc400078008ff */
[----:B------:R-:W-:Y:S02]  /*2f1c0*/  LEA R158, P2, R176, R137, 0x1 ;  /* 0x00000089b09e7211 */ /* 0x000fe400078408ff */
[-C--:B------:R-:W-:Y:S02]  /*2f1d0*/  LEA.HI.X.SX32 R157, R136, R37.reuse, 0x1, P1 ;  /* 0x00000025889d7211 */ /* 0x080fe400008f0eff */
[C---:B------:R-:W-:Y:S02]  /*2f1e0*/  LEA R136, R31.reuse, R198, 0x1 ;  /* 0x000000c61f887211 */ /* 0x040fe400078e08ff */
[-C--:B------:R-:W-:Y:S02]  /*2f1f0*/  LEA.HI.X.SX32 R149, R168, R37.reuse, 0x1, P0 ;  /* 0x00000025a8957211 */ /* 0x080fe400000f0eff */
[----:B------:R-:W-:Y:S01]  /*2f200*/  LEA.HI.X.SX32 R159, R176, R37, 0x1, P2 ;  /* 0x00000025b09f7211 */ /* 0x000fe200010f0eff */
[----:B------:R-:W-:Y:S01]  /*2f210*/  IMAD R200, R31, 0x2, R136 ;  /* 0x000000021fc87824 */ /* 0x000fe200078e0288 */
[----:B------:R-:W-:-:S02]  /*2f220*/  LEA R154, P0, R174, R137, 0x1 ;  /* 0x00000089ae9a7211 */ /* 0x000fc400078008ff */
[----:B------:R-:W-:Y:S02]  /*2f230*/  LEA R164, P2, R26, R137, 0x1 ;  /* 0x000000891aa47211 */ /* 0x000fe400078408ff */
[-C--:B------:R-:W-:Y:S02]  /*2f240*/  LEA.HI.X.SX32 R155, R174, R37.reuse, 0x1, P0 ;  /* 0x00000025ae9b7211 */ /* 0x080fe400000f0eff */
[----:B------:R-:W-:Y:S01]  /*2f250*/  LEA.HI.X.SX32 R165, R26, R37, 0x1, P2 ;  /* 0x000000251aa57211 */ /* 0x000fe200010f0eff */
[----:B------:R-:W-:Y:S01]  /*2f260*/  IMAD R26, R31, 0x2, R200 ;  /* 0x000000021f1a7824 */ /* 0x000fe200078e02c8 */
[----:B------:R-:W-:-:S04]  /*2f270*/  LEA R160, P0, R30, R137, 0x1 ;  /* 0x000000891ea07211 */ /* 0x000fc800078008ff */
[----:B------:R-:W-:Y:S02]  /*2f280*/  LEA.HI.X.SX32 R161, R30, R37, 0x1, P0 ;  /* 0x000000251ea17211 */ /* 0x000fe400000f0eff */
[C---:B------:R-:W-:Y:S02]  /*2f290*/  LEA R30, R31.reuse, R26, 0x1 ;  /* 0x0000001a1f1e7211 */ /* 0x040fe400078e08ff */
[-C--:B------:R-:W-:Y:S02]  /*2f2a0*/  LEA R162, P1, R178, R137.reuse, 0x1 ;  /* 0x00000089b2a27211 */ /* 0x080fe400078208ff */
[----:B------:R-:W-:Y:S01]  /*2f2b0*/  LEA R170, P2, R184, R137, 0x1 ;  /* 0x00000089b8aa7211 */ /* 0x000fe200078408ff */
[C---:B------:R-:W-:Y:S01]  /*2f2c0*/  IMAD R204, R31.reuse, 0x2, R30 ;  /* 0x000000021fcc7824 */ /* 0x040fe200078e021e */
[----:B------:R-:W-:Y:S02]  /*2f2d0*/  LEA.HI.X.SX32 R163, R178, R37, 0x1, P1 ;  /* 0x00000025b2a37211 */ /* 0x000fe400008f0eff */
[----:B------:R-:W-:Y:S01]  /*2f2e0*/  LEA R168, P1, R182, R137, 0x1 ;  /* 0x00000089b6a87211 */ /* 0x000fe200078208ff */
[----:B------:R-:W-:Y:S01]  /*2f2f0*/  IMAD R206, R31, 0x2, R204 ;  /* 0x000000021fce7824 */ /* 0x000fe200078e02cc */
[----:B------:R-:W-:-:S02]  /*2f300*/  LEA.HI.X.SX32 R171, R184, R37, 0x1, P2 ;  /* 0x00000025b8ab7211 */ /* 0x000fc400010f0eff */
[----:B------:R-:W-:Y:S02]  /*2f310*/  LEA R176, P2, R0, R137, 0x1 ;  /* 0x0000008900b07211 */ /* 0x000fe400078408ff */
[----:B------:R-:W-:Y:S02]  /*2f320*/  LEA.HI.X.SX32 R169, R182, R37, 0x1, P1 ;  /* 0x00000025b6a97211 */ /* 0x000fe400008f0eff */
[-C--:B------:R-:W-:Y:S02]  /*2f330*/  LEA R166, P0, R180, R137.reuse, 0x1 ;  /* 0x00000089b4a67211 */ /* 0x080fe400078008ff */
[----:B------:R-:W-:Y:S02]  /*2f340*/  LEA R174, P1, R188, R137, 0x1 ;  /* 0x00000089bcae7211 */ /* 0x000fe400078208ff */
[----:B------:R-:W-:Y:S02]  /*2f350*/  LEA.HI.X.SX32 R177, R0, R37, 0x1, P2 ;  /* 0x0000002500b17211 */ /* 0x000fe400010f0eff */
[----:B------:R-:W-:-:S02]  /*2f360*/  LEA R0, R31, R206, 0x1 ;  /* 0x000000ce1f007211 */ /* 0x000fc400078e08ff */
[-C--:B------:R-:W-:Y:S02]  /*2f370*/  LEA.HI.X.SX32 R167, R180, R37.reuse, 0x1, P0 ;  /* 0x00000025b4a77211 */ /* 0x080fe400000f0eff */
[----:B------:R-:W-:Y:S01]  /*2f380*/  LEA.HI.X.SX32 R175, R188, R37, 0x1, P1 ;  /* 0x00000025bcaf7211 */ /* 0x000fe200008f0eff */
[C---:B------:R-:W-:Y:S01]  /*2f390*/  IMAD R210, R31.reuse, 0x2, R0 ;  /* 0x000000021fd27824 */ /* 0x040fe200078e0200 */
[-C--:B------:R-:W-:Y:S02]  /*2f3a0*/  LEA R180, P1, R36, R137.reuse, 0x1 ;  /* 0x0000008924b47211 */ /* 0x080fe400078208ff */
[----:B------:R-:W-:Y:S02]  /*2f3b0*/  LEA R182, P2, R192, R137, 0x1 ;  /* 0x00000089c0b67211 */ /* 0x000fe400078408ff */
[----:B------:R-:W-:Y:S01]  /*2f3c0*/  LEA.HI.X.SX32 R181, R36, R37, 0x1, P1 ;  /* 0x0000002524b57211 */ /* 0x000fe200008f0eff */
[----:B------:R-:W-:Y:S01]  /*2f3d0*/  IMAD R36, R31, 0x2, R210 ;  /* 0x000000021f247824 */ /* 0x000fe200078e02d2 */
[----:B------:R-:W-:-:S02]  /*2f3e0*/  LEA R172, P0, R186, R137, 0x1 ;  /* 0x00000089baac7211 */ /* 0x000fc400078008ff */
[----:B------:R-:W-:Y:S02]  /*2f3f0*/  LEA.HI.X.SX32 R183, R192, R37, 0x1, P2 ;  /* 0x00000025c0b77211 */ /* 0x000fe400010f0eff */
[----:B------:R-:W-:Y:S02]  /*2f400*/  LEA R188, P2, R136, R137, 0x1 ;  /* 0x0000008988bc7211 */ /* 0x000fe400078408ff */
[----:B------:R-:W-:Y:S02]  /*2f410*/  LEA R212, R31, R36, 0x1 ;  /* 0x000000241fd47211 */ /* 0x000fe400078e08ff */
[----:B------:R-:W-:Y:S02]  /*2f420*/  LEA.HI.X.SX32 R173, R186, R37, 0x1, P0 ;  /* 0x00000025baad7211 */ /* 0x000fe400000f0eff */
[-C--:B------:R-:W-:Y:S02]  /*2f430*/  LEA R178, P0, R190, R137.reuse, 0x1 ;  /* 0x00000089beb27211 */ /* 0x080fe400078008ff */
[----:B------:R-:W-:-:S02]  /*2f440*/  LEA R186, P1, R198, R137, 0x1 ;  /* 0x00000089c6ba7211 */ /* 0x000fc400078208ff */
[-C--:B------:R-:W-:Y:S01]  /*2f450*/  LEA.HI.X.SX32 R189, R136, R37.reuse, 0x1, P2 ;  /* 0x0000002588bd7211 */ /* 0x080fe200010f0eff */
[C---:B------:R-:W-:Y:S01]  /*2f460*/  IMAD R136, R31.reuse, 0x2, R212 ;  /* 0x000000021f887824 */ /* 0x040fe200078e02d4 */
[----:B------:R-:W-:Y:S02]  /*2f470*/  LEA.HI.X.SX32 R179, R190, R37, 0x1, P0 ;  /* 0x00000025beb37211 */ /* 0x000fe400000f0eff */
[----:B------:R-:W-:Y:S01]  /*2f480*/  LEA R184, P0, R194, R137, 0x1 ;  /* 0x00000089c2b87211 */ /* 0x000fe200078008ff */
[----:B------:R-:W-:Y:S01]  /*2f490*/  IMAD R216, R31, 0x2, R136 ;  /* 0x000000021fd87824 */ /* 0x000fe200078e0288 */
[----:B------:R-:W-:Y:S02]  /*2f4a0*/  LEA.HI.X.SX32 R187, R198, R37, 0x1, P1 ;  /* 0x00000025c6bb7211 */ /* 0x000fe400008f0eff */
[----:B------:R-:W-:Y:S02]  /*2f4b0*/  LEA R192, P1, R26, R137, 0x1 ;  /* 0x000000891ac07211 */ /* 0x000fe400078208ff */
[----:B------:R-:W-:-:S02]  /*2f4c0*/  LEA.HI.X.SX32 R185, R194, R37, 0x1, P0 ;  /* 0x00000025c2b97211 */ /* 0x000fc400000f0eff */
[----:B------:R-:W-:Y:S02]  /*2f4d0*/  LEA R194, P2, R30, R137, 0x1 ;  /* 0x000000891ec27211 */ /* 0x000fe400078408ff */
[-C--:B------:R-:W-:Y:S02]  /*2f4e0*/  LEA.HI.X.SX32 R193, R26, R37.reuse, 0x1, P1 ;  /* 0x000000251ac17211 */ /* 0x080fe400008f0eff */
[C---:B------:R-:W-:Y:S02]  /*2f4f0*/  LEA R26, R31.reuse, R216, 0x1 ;  /* 0x000000d81f1a7211 */ /* 0x040fe400078e08ff */
[----:B------:R-:W-:Y:S02]  /*2f500*/  LEA.HI.X.SX32 R195, R30, R37, 0x1, P2 ;  /* 0x000000251ec37211 */ /* 0x000fe400010f0eff */
[-C--:B------:R-:W-:Y:S01]  /*2f510*/  LEA R190, P0, R200, R137.reuse, 0x1 ;  /* 0x00000089c8be7211 */ /* 0x080fe200078008ff */
[----:B------:R-:W-:Y:S01]  /*2f520*/  IMAD R30, R31, 0x2, R26 ;  /* 0x000000021f1e7824 */ /* 0x000fe200078e021a */
[----:B------:R-:W-:-:S02]  /*2f530*/  LEA R202, P2, R0, R137, 0x1 ;  /* 0x0000008900ca7211 */ /* 0x000fc400078408ff */
[-C--:B------:R-:W-:Y:S02]  /*2f540*/  LEA.HI.X.SX32 R191, R200, R37.reuse, 0x1, P0 ;  /* 0x00000025c8bf7211 */ /* 0x080fe400000f0eff */
[----:B------:R-:W-:Y:S01]  /*2f550*/  LEA.HI.X.SX32 R203, R0, R37, 0x1, P2 ;  /* 0x0000002500cb7211 */ /* 0x000fe200010f0eff */
[----:B------:R-:W-:Y:S01]  /*2f560*/  IMAD R0, R31, 0x2, R30 ;  /* 0x000000021f007824 */ /* 0x000fe200078e021e */
[----:B------:R-:W-:-:S04]  /*2f570*/  LEA R200, P1, R206, R137, 0x1 ;  /* 0x00000089cec87211 */ /* 0x000fc800078208ff */
[----:B------:R-:W-:Y:S02]  /*2f580*/  LEA.HI.X.SX32 R201, R206, R37, 0x1, P1 ;  /* 0x00000025cec97211 */ /* 0x000fe400008f0eff */
[-C--:B------:R-:W-:Y:S02]  /*2f590*/  LEA R206, P1, R36, R137.reuse, 0x1 ;  /* 0x0000008924ce7211 */ /* 0x080fe400078208ff */
[C---:B------:R-:W-:Y:S02]  /*2f5a0*/  LEA R222, R31.reuse, R0, 0x1 ;  /* 0x000000001fde7211 */ /* 0x040fe400078e08ff */
[----:B------:R-:W-:Y:S02]  /*2f5b0*/  LEA R208, P2, R212, R137, 0x1 ;  /* 0x00000089d4d07211 */ /* 0x000fe400078408ff */
[-C--:B------:R-:W-:Y:S01]  /*2f5c0*/  LEA.HI.X.SX32 R207, R36, R37.reuse, 0x1, P1 ;  /* 0x0000002524cf7211 */ /* 0x080fe200008f0eff */
[----:B------:R-:W-:Y:S01]  /*2f5d0*/  IMAD R36, R31, 0x2, R222 ;  /* 0x000000021f247824 */ /* 0x000fe200078e02de */
[----:B------:R-:W-:-:S02]  /*2f5e0*/  LEA.HI.X.SX32 R209, R212, R37, 0x1, P2 ;  /* 0x00000025d4d17211 */ /* 0x000fc400010f0eff */
[-C--:B------:R-:W-:Y:S01]  /*2f5f0*/  LEA R214, P2, R26, R137.reuse, 0x1 ;  /* 0x000000891ad67211 */ /* 0x080fe200078408ff */
[C---:B------:R-:W-:Y:S01]  /*2f600*/  IMAD R228, R31.reuse, 0x2, R36 ;  /* 0x000000021fe47824 */ /* 0x040fe200078e0224 */
[-C--:B------:R-:W-:Y:S02]  /*2f610*/  LEA R198, P0, R204, R137.reuse, 0x1 ;  /* 0x00000089ccc67211 */ /* 0x080fe400078008ff */
[----:B------:R-:W-:Y:S02]  /*2f620*/  LEA R212, P1, R216, R137, 0x1 ;  /* 0x00000089d8d47211 */ /* 0x000fe400078208ff */
[-C--:B------:R-:W-:Y:S02]  /*2f630*/  LEA.HI.X.SX32 R215, R26, R37.reuse, 0x1, P2 ;  /* 0x000000251ad77211 */ /* 0x080fe400010f0eff */
[----:B------:R-:W-:Y:S02]  /*2f640*/  LEA R26, R31, R228, 0x1 ;  /* 0x000000e41f1a7211 */ /* 0x000fe400078e08ff */
[----:B------:R-:W-:-:S02]  /*2f650*/  LEA.HI.X.SX32 R199, R204, R37, 0x1, P0 ;  /* 0x00000025ccc77211 */ /* 0x000fc400000f0eff */
[----:B------:R-:W-:Y:S01]  /*2f660*/  LEA.HI.X.SX32 R213, R216, R37, 0x1, P1 ;  /* 0x00000025d8d57211 */ /* 0x000fe200008f0eff */
[C---:B------:R-:W-:Y:S01]  /*2f670*/  IMAD R230, R31.reuse, 0x2, R26 ;  /* 0x000000021fe67824 */ /* 0x040fe200078e021a */
[-C--:B------:R-:W-:Y:S02]  /*2f680*/  LEA R204, P0, R210, R137.reuse, 0x1 ;  /* 0x00000089d2cc7211 */ /* 0x080fe400078008ff */
[----:B------:R-:W-:Y:S02]  /*2f690*/  LEA R218, P1, R0, R137, 0x1 ;  /* 0x0000008900da7211 */ /* 0x000fe400078208ff */
        /* <DEDUP_REMOVED lines=10> */
[----:B------:R-:W-:Y:S02]  /*2f740*/  LEA R224, P1, R228, R137, 0x1 ;  /* 0x00000089e4e07211 */ /* 0x000fe400078208ff */
[-C--:B------:R-:W-:Y:S02]  /*2f750*/  LEA.HI.X.SX32 R217, R30, R37.reuse, 0x1, P0 ;  /* 0x000000251ed97211 */ /* 0x080fe400000f0eff */
[----:B------:R-:W-:Y:S01]  /*2f760*/  LEA.HI.X.SX32 R227, R26, R37, 0x1, P2 ;  /* 0x000000251ae37211 */ /* 0x000fe200010f0eff */
[----:B------:R-:W-:Y:S01]  /*2f770*/  IMAD R26, R31, 0x2, R232 ;  /* 0x000000021f1a7824 */ /* 0x000fe200078e02e8 */
[----:B------:R-:W-:Y:S02]  /*2f780*/  LEA R222, P0, R36, R137, 0x1 ;  /* 0x0000008924de7211 */ /* 0x000fe400078008ff */
[----:B------:R-:W-:Y:S02]  /*2f790*/  LEA.HI.X.SX32 R225, R228, R37, 0x1, P1 ;  /* 0x00000025e4e17211 */ /* 0x000fe400008f0eff */
[----:B------:R-:W-:-:S02]  /*2f7a0*/  LEA R136, P1, R0, R137, 0x1 ;  /* 0x0000008900887211 */ /* 0x000fc400078208ff */
[----:B------:R-:W-:Y:S02]  /*2f7b0*/  LEA.HI.X.SX32 R223, R36, R37, 0x1, P0 ;  /* 0x0000002524df7211 */ /* 0x000fe400000f0eff */
[-C--:B------:R-:W-:Y:S02]  /*2f7c0*/  LEA R30, P0, R230, R137.reuse, 0x1 ;  /* 0x00000089e61e7211 */ /* 0x080fe400078008ff */
[-C--:B------:R-:W-:Y:S02]  /*2f7d0*/  LEA R228, P2, R232, R137.reuse, 0x1 ;  /* 0x00000089e8e47211 */ /* 0x080fe400078408ff */
[----:B------:R-:W-:Y:S02]  /*2f7e0*/  LEA R36, P3, R26, R137, 0x1 ;  /* 0x000000891a247211 */ /* 0x000fe400078608ff */
[----:B------:R-:W-:Y:S01]  /*2f7f0*/  LEA.HI.X.SX32 R137, R0, R37, 0x1, P1 ;  /* 0x0000002500897211 */ /* 0x000fe200008f0eff */
[----:B------:R0:W-:Y:S01]  /*2f800*/  STG.E.U16 desc[UR10][R4.64], R2 ;  /* 0x0000000204007986 */ /* 0x0001e2000c10150a */
[----:B------:R-:W-:-:S03]  /*2f810*/  PRMT R0, R27, 0x7632, R0 ;  /* 0x000076321b007816 */ /* 0x000fc60000000000 */
[----:B------:R1:W-:Y:S04]  /*2f820*/  STG.E.U16 desc[UR10][R6.64], R27 ;  /* 0x0000001b06007986 */ /* 0x0003e8000c10150a */
[----:B------:R-:W-:Y:S01]  /*2f830*/  STG.E.U16 desc[UR10][R8.64], R0 ;  /* 0x0000000008007986 */ /* 0x000fe2000c10150a */
[----:B0-----:R-:W-:-:S03]  /*2f840*/  PRMT R5, R64, 0x7632, R5 ;  /* 0x0000763240057816 */ /* 0x001fc60000000005 */
[----:B------:R-:W-:Y:S01]  /*2f850*/  STG.E.U16 desc[UR10][R10.64], R64 ;  /* 0x000000400a007986 */ /* 0x000fe2000c10150a */
[----:B-1----:R-:W-:-:S03]  /*2f860*/  PRMT R7, R65, 0x7632, R7 ;  /* 0x0000763241077816 */ /* 0x002fc60000000007 */
[----:B------:R-:W-:Y:S04]  /*2f870*/  STG.E.U16 desc[UR10][R12.64], R5 ;  /* 0x000000050c007986 */ /* 0x000fe8000c10150a */
[----:B------:R-:W-:Y:S04]  /*2f880*/  STG.E.U16 desc[UR10][R14.64], R65 ;  /* 0x000000410e007986 */ /* 0x000fe8000c10150a */
[----:B------:R-:W-:Y:S04]  /*2f890*/  STG.E.U16 desc[UR10][R20.64], R7 ;  /* 0x0000000714007986 */ /* 0x000fe8000c10150a */
[----:B------:R0:W1:Y:S04]  /*2f8a0*/  LDS.128 R4, [R234+0x800] ;  /* 0x00080000ea047984 */ /* 0x0000680000000c00 */
[----:B0-----:R-:W2:Y:S01]  /*2f8b0*/  LDL.LU R234, [R1+0x9c] ;  /* 0x00009c0001ea7983 */ /* 0x001ea20000300800 */
[----:B------:R-:W-:-:S02]  /*2f8c0*/  PRMT R9, R66, 0x7632, R9 ;  /* 0x0000763242097816 */ /* 0x000fc40000000009 */
[----:B------:R-:W-:Y:S01]  /*2f8d0*/  PRMT R2, R67, 0x7632, R2 ;  /* 0x0000763243027816 */ /* 0x000fe20000000002 */
[----:B------:R0:W-:Y:S01]  /*2f8e0*/  STG.E.U16 desc[UR10][R22.64], R66 ;  /* 0x0000004216007986 */ /* 0x0001e2000c10150a */
[----:B------:R-:W-:-:S03]  /*2f8f0*/  PRMT R0, R72, 0x7632, R0 ;  /* 0x0000763248007816 */ /* 0x000fc60000000000 */
[----:B------:R3:W-:Y:S04]  /*2f900*/  STG.E.U16 desc[UR10][R24.64], R9 ;  /* 0x0000000918007986 */ /* 0x0007e8000c10150a */
[----:B------:R4:W-:Y:S01]  /*2f910*/  STG.E.U16 desc[UR10][R28.64], R67 ;  /* 0x000000431c007986 */ /* 0x0009e2000c10150a */
[----:B0-----:R-:W-:-:S03]  /*2f920*/  PRMT R23, R73, 0x7632, R23 ;  /* 0x0000763249177816 */ /* 0x001fc60000000017 */
[----:B------:R-:W-:Y:S01]  /*2f930*/  STG.E.U16 desc[UR10][R32.64], R2 ;  /* 0x0000000220007986 */ /* 0x000fe2000c10150a */
[----:B------:R-:W-:Y:S02]  /*2f940*/  PRMT R27, R75, 0x7632, R27 ;  /* 0x000076324b1b7816 */ /* 0x000fe4000000001b */
[----:B---3--:R-:W-:Y:S01]  /*2f950*/  PRMT R25, R74, 0x7632, R25 ;  /* 0x000076324a197816 */ /* 0x008fe20000000019 */
[----:B------:R-:W-:Y:S01]  /*2f960*/  STG.E.U16 desc[UR10][R34.64], R72 ;  /* 0x0000004822007986 */ /* 0x000fe2000c10150a */
[----:B------:R-:W-:Y:S01]  /*2f970*/  PRMT R65, R90, 0x7632, R65 ;  /* 0x000076325a417816 */ /* 0x000fe20000000041 */
[----:B------:R-:W-:Y:S01]  /*2f980*/  IMAD.SHL.U32 R196, R196, 0x10, RZ ;  /* 0x00000010c4c47824 */ /* 0x000fe200078e00ff */
[----:B------:R-:W-:Y:S01]  /*2f990*/  LEA.HI.X.SX32 R31, R230, R37, 0x1, P0 ;  /* 0x00000025e61f7211 */ /* 0x000fe200000f0eff */
[----:B------:R0:W-:Y:S01]  /*2f9a0*/  STG.E.U16 desc[UR10][R38.64], R0 ;  /* 0x0000000026007986 */ /* 0x0001e2000c10150a */
[----:B----4-:R-:W-:Y:S01]  /*2f9b0*/  PRMT R29, R80, 0x7632, R29 ;  /* 0x00007632501d7816 */ /* 0x010fe2000000001d */
[----:B------:R-:W3:Y:S02]  /*2f9c0*/  LDC.64 R8, c[0x0][0x3a0] ;  /* 0x0000e800ff087b82 */ /* 0x000ee40000000a00 */
[----:B------:R-:W-:Y:S04]  /*2f9d0*/  STG.E.U16 desc[UR10][R44.64], R73 ;  /* 0x000000492c007986 */ /* 0x000fe8000c10150a */
[----:B------:R-:W-:Y:S04]  /*2f9e0*/  STG.E.U16 desc[UR10][R46.64], R23 ;  /* 0x000000172e007986 */ /* 0x000fe8000c10150a */
[----:B------:R4:W-:Y:S01]  /*2f9f0*/  STG.E.U16 desc[UR10][R48.64], R74 ;  /* 0x0000004a30007986 */ /* 0x0009e2000c10150a */
[----:B0-----:R-:W-:-:S03]  /*2fa00*/  PRMT R0, R81, 0x7632, R0 ;  /* 0x0000763251007816 */ /* 0x001fc60000000000 */
[----:B------:R-:W-:Y:S01]  /*2fa10*/  STG.E.U16 desc[UR10][R50.64], R25 ;  /* 0x0000001932007986 */ /* 0x000fe2000c10150a */
[----:B------:R-:W-:-:S03]  /*2fa20*/  PRMT R35, R82, 0x7632, R35 ;  /* 0x0000763252237816 */ /* 0x000fc60000000023 */
[----:B------:R0:W-:Y:S01]  /*2fa30*/  STG.E.U16 desc[UR10][R52.64], R75 ;  /* 0x0000004b34007986 */ /* 0x0001e2000c10150a */
[----:B------:R-:W-:-:S03]  /*2fa40*/  PRMT R39, R83, 0x7632, R39 ;  /* 0x0000763253277816 */ /* 0x000fc60000000027 */
[----:B------:R0:W-:Y:S04]  /*2fa50*/  STG.E.U16 desc[UR10][R54.64], R27 ;  /* 0x0000001b36007986 */ /* 0x0001e8000c10150a */
[----:B------:R-:W-:Y:S01]  /*2fa60*/  STG.E.U16 desc[UR10][R56.64], R80 ;  /* 0x0000005038007986 */ /* 0x000fe2000c10150a */
[----:B------:R-:W-:-:S03]  /*2fa70*/  PRMT R2, R92, 0x7632, R2 ;  /* 0x000076325c027816 */ /* 0x000fc60000000002 */
[----:B------:R-:W-:Y:S04]  /*2fa80*/  STG.E.U16 desc[UR10][R58.64], R29 ;  /* 0x0000001d3a007986 */ /* 0x000fe8000c10150a */
[----:B------:R-:W-:Y:S01]  /*2fa90*/  STG.E.U16 desc[UR10][R60.64], R81 ;  /* 0x000000513c007986 */ /* 0x000fe2000c10150a */
[----:B----4-:R-:W-:-:S03]  /*2faa0*/  PRMT R49, R93, 0x7632, R49 ;  /* 0x000076325d317816 */ /* 0x010fc60000000031 */
[----:B------:R4:W-:Y:S04]  /*2fab0*/  STG.E.U16 desc[UR10][R62.64], R0 ;  /* 0x000000003e007986 */ /* 0x0009e8000c10150a */
[----:B------:R-:W-:Y:S01]  /*2fac0*/  STG.E.U16 desc[UR10][R68.64], R82 ;  /* 0x0000005244007986 */ /* 0x000fe2000c10150a */
[----:B0-----:R-:W-:-:S03]  /*2fad0*/  PRMT R53, R94, 0x7632, R53 ;  /* 0x000076325e357816 */ /* 0x001fc60000000035 */
[----:B------:R0:W-:Y:S04]  /*2fae0*/  STG.E.U16 desc[UR10][R70.64], R35 ;  /* 0x0000002346007986 */ /* 0x0001e8000c10150a */
[----:B------:R0:W-:Y:S01]  /*2faf0*/  STG.E.U16 desc[UR10][R76.64], R83 ;  /* 0x000000534c007986 */ /* 0x0001e2000c10150a */
[----:B------:R-:W-:Y:S01]  /*2fb00*/  PRMT R55, R95, 0x7632, R55 ;  /* 0x000076325f377816 */ /* 0x000fe20000000037 */
[----:B----4-:R-:W4:Y:S02]  /*2fb10*/  LDC R0, c[0x0][0x3ec] ;  /* 0x0000fb00ff007b82 */ /* 0x010f240000000800 */
[----:B------:R0:W-:Y:S04]  /*2fb20*/  STG.E.U16 desc[UR10][R78.64], R39 ;  /* 0x000000274e007986 */ /* 0x0001e8000c10150a */
[----:B------:R0:W-:Y:S01]  /*2fb30*/  STG.E.U16 desc[UR10][R84.64], R92 ;  /* 0x0000005c54007986 */ /* 0x0001e2000c10150a */
[----:B------:R-:W-:-:S03]  /*2fb40*/  PRMT R59, R88, 0x7632, R59 ;  /* 0x00007632583b7816 */ /* 0x000fc6000000003b */
[----:B------:R0:W-:Y:S04]  /*2fb50*/  STG.E.U16 desc[UR10][R86.64], R2 ;  /* 0x0000000256007986 */ /* 0x0001e8000c10150a */
[----:B------:R-:W-:Y:S01]  /*2fb60*/  STG.E.U16 desc[UR10][R96.64], R93 ;  /* 0x0000005d60007986 */ /* 0x000fe2000c10150a */
[----:B------:R-:W-:-:S03]  /*2fb70*/  PRMT R63, R89, 0x7632, R63 ;  /* 0x00007632593f7816 */ /* 0x000fc6000000003f */
[----:B------:R-:W-:Y:S04]  /*2fb80*/  STG.E.U16 desc[UR10][R98.64], R49 ;  /* 0x0000003162007986 */ /* 0x000fe8000c10150a */
[----:B------:R-:W-:Y:S04]  /*2fb90*/  STG.E.U16 desc[UR10][R104.64], R94 ;  /* 0x0000005e68007986 */ /* 0x000fe8000c10150a */
[----:B------:R-:W-:Y:S04]  /*2fba0*/  STG.E.U16 desc[UR10][R106.64], R53 ;  /* 0x000000356a007986 */ /* 0x000fe8000c10150a */
[----:B------:R-:W-:Y:S01]  /*2fbb0*/  STG.E.U16 desc[UR10][R108.64], R95 ;  /* 0x0000005f6c007986 */ /* 0x000fe2000c10150a */
[----:B------:R-:W-:-:S03]  /*2fbc0*/  PRMT R67, R91, 0x7632, R67 ;  /* 0x000076325b437816 */ /* 0x000fc60000000043 */
[----:B------:R-:W-:Y:S04]  /*2fbd0*/  STG.E.U16 desc[UR10][R110.64], R55 ;  /* 0x000000376e007986 */ /* 0x000fe8000c10150a */
[----:B------:R1:W-:Y:S01]  /*2fbe0*/  STG.E.U16 desc[UR10][R116.64], R88 ;  /* 0x0000005874007986 */ /* 0x0003e2000c10150a */
[----:B0-----:R-:W-:-:S03]  /*2fbf0*/  PRMT R70, R100, 0x7632, R70 ;  /* 0x0000763264467816 */ /* 0x001fc60000000046 */
[----:B------:R-:W-:Y:S04]  /*2fc00*/  STG.E.U16 desc[UR10][R118.64], R59 ;  /* 0x0000003b76007986 */ /* 0x000fe8000c10150a */
[----:B------:R-:W-:Y:S01]  /*2fc10*/  STG.E.U16 desc[UR10][R124.64], R89 ;  /* 0x000000597c007986 */ /* 0x000fe2000c10150a */
[----:B------:R-:W-:-:S03]  /*2fc20*/  PRMT R72, R101, 0x7632, R72 ;  /* 0x0000763265487816 */ /* 0x000fc60000000048 */
[----:B------:R-:W-:Y:S04]  /*2fc30*/  STG.E.U16 desc[UR10][R126.64], R63 ;  /* 0x0000003f7e007986 */ /* 0x000fe8000c10150a */
[----:B------:R0:W-:Y:S01]  /*2fc40*/  STG.E.U16 desc[UR10][R128.64], R90 ;  /* 0x0000005a80007986 */ /* 0x0001e2000c10150a */
[----:B------:R-:W-:-:S03]  /*2fc50*/  PRMT R74, R102, 0x7632, R74 ;  /* 0x00007632664a7816 */ /* 0x000fc6000000004a */
[----:B------:R-:W-:Y:S04]  /*2fc60*/  STG.E.U16 desc[UR10][R130.64], R65 ;  /* 0x0000004182007986 */ /* 0x000fe8000c10150a */
[----:B------:R-:W-:Y:S01]  /*2fc70*/  STG.E.U16 desc[UR10][R132.64], R91 ;  /* 0x0000005b84007986 */ /* 0x000fe2000c10150a */
[----:B------:R-:W-:-:S03]  /*2fc80*/  PRMT R76, R103, 0x7632, R76 ;  /* 0x00007632674c7816 */ /* 0x000fc6000000004c */
        /* <DEDUP_REMOVED lines=17> */
[----:B-1----:R-:W-:-:S03]  /*2fda0*/  PRMT R88, R121, 0x7632, R88 ;  /* 0x0000763279587816 */ /* 0x002fc60000000058 */
[----:B------:R-:W-:Y:S04]  /*2fdb0*/  STG.E.U16 desc[UR10][R160.64], R80 ;  /* 0x00000050a0007986 */ /* 0x000fe8000c10150a */
[----:B------:R-:W-:Y:S01]  /*2fdc0*/  STG.E.U16 desc[UR10][R162.64], R114 ;  /* 0x00000072a2007986 */ /* 0x000fe2000c10150a */
[----:B0-----:R-:W-:-:S03]  /*2fdd0*/  PRMT R90, R122, 0x7632, R90 ;  /* 0x000076327a5a7816 */ /* 0x001fc6000000005a */
[----:B------:R-:W-:Y:S04]  /*2fde0*/  STG.E.U16 desc[UR10][R164.64], R82 ;  /* 0x00000052a4007986 */ /* 0x000fe8000c10150a */
[----:B------:R-:W-:Y:S01]  /*2fdf0*/  STG.E.U16 desc[UR10][R166.64], R115 ;  /* 0x00000073a6007986 */ /* 0x000fe2000c10150a */
        /* <DEDUP_REMOVED lines=30> */
[----:B---3--:R-:W-:-:S03]  /*2ffe0*/  PRMT R113, R5, 0x7632, R113 ;  /* 0x0000763205717816 */ /* 0x008fc60000000071 */
[----:B------:R-:W-:Y:S04]  /*2fff0*/  STG.E.U16 desc[UR10][R210.64], R105 ;  /* 0x00000069d2007986 */ /* 0x000fe8000c10150a */
[----:B------:R0:W-:Y:S01]  /*30000*/  STG.E.U16 desc[UR10][R212.64], R18 ;  /* 0x00000012d4007986 */ /* 0x0001e2000c10150a */
[----:B------:R-:W-:-:S03]  /*30010*/  PRMT R68, R6, 0x7632, R68 ;  /* 0x0000763206447816 */ /* 0x000fc60000000044 */
[----:B------:R-:W-:Y:S01]  /*30020*/  STG.E.U16 desc[UR10][R214.64], R107 ;  /* 0x0000006bd6007986 */ /* 0x000fe2000c10150a */
[----:B------:R-:W-:-:S03]  /*30030*/  LEA.HI.X.SX32 R229, R232, R37, 0x1, P2 ;  /* 0x00000025e8e57211 */ /* 0x000fc600010f0eff */
[----:B------:R-:W-:Y:S01]  /*30040*/  STG.E.U16 desc[UR10][R216.64], R19 ;  /* 0x00000013d8007986 */ /* 0x000fe2000c10150a */
[----:B------:R-:W-:-:S03]  /*30050*/  LEA.HI.X.SX32 R37, R26, R37, 0x1, P3 ;  /* 0x000000251a257211 */ /* 0x000fc600018f0eff */
[----:B------:R-:W-:Y:S01]  /*30060*/  STG.E.U16 desc[UR10][R218.64], R109 ;  /* 0x0000006dda007986 */ /* 0x000fe2000c10150a */
[----:B0-----:R-:W-:-:S03]  /*30070*/  PRMT R18, R7, 0x7632, R18 ;  /* 0x0000763207127816 */ /* 0x001fc60000000012 */
[----:B------:R-:W-:Y:S04]  /*30080*/  STG.E.U16 desc[UR10][R220.64], R4 ;  /* 0x00000004dc007986 */ /* 0x000fe8000c10150a */
[----:B------:R-:W-:Y:S04]  /*30090*/  STG.E.U16 desc[UR10][R222.64], R111 ;  /* 0x0000006fde007986 */ /* 0x000fe8000c10150a */
[----:B------:R-:W-:Y:S04]  /*300a0*/  STG.E.U16 desc[UR10][R224.64], R5 ;  /* 0x00000005e0007986 */ /* 0x000fe8000c10150a */
[----:B------:R-:W-:Y:S04]  /*300b0*/  STG.E.U16 desc[UR10][R226.64], R113 ;  /* 0x00000071e2007986 */ /* 0x000fe8000c10150a */
[----:B------:R-:W-:Y:S04]  /*300c0*/  STG.E.U16 desc[UR10][R30.64], R6 ;  /* 0x000000061e007986 */ /* 0x000fe8000c10150a */
[----:B------:R-:W-:Y:S04]  /*300d0*/  STG.E.U16 desc[UR10][R136.64], R68 ;  /* 0x0000004488007986 */ /* 0x000fe8000c10150a */
[----:B------:R-:W-:Y:S04]  /*300e0*/  STG.E.U16 desc[UR10][R228.64], R7 ;  /* 0x00000007e4007986 */ /* 0x000fe8000c10150a */
[----:B------:R-:W-:Y:S01]  /*300f0*/  STG.E.U16 desc[UR10][R36.64], R18 ;  /* 0x0000001224007986 */ /* 0x000fe2000c10150a */
[----:B------:R-:W-:Y:S01]  /*30100*/  BAR.SYNC.DEFER_BLOCKING 0x0 ;  /* 0x0000000000007b1d */ /* 0x000fe20000010000 */
[----:B------:R-:W-:-:S05]  /*30110*/  LOP3.LUT R196, R196, 0xf0, RZ, 0xc0, !PT ;  /* 0x000000f0c4c47812 */ /* 0x000fca00078ec0ff */
[----:B--2---:R0:W-:Y:S02]  /*30120*/  STSM.16.M88 [R234], R3 ;  /* 0x00000003ea007844 */ /* 0x0041e40000000000 */
[----:B------:R-:W-:Y:S06]  /*30130*/  BAR.SYNC.DEFER_BLOCKING 0x0 ;  /* 0x0000000000007b1d */ /* 0x000fec0000010000 */
[----:B0-----:R-:W0:Y:S01]  /*30140*/  S2R R3, SR_TID.X ;  /* 0x0000000000037919 */ /* 0x001e220000002100 */
[----:B------:R-:W1:Y:S01]  /*30150*/  LDSM.16.M88 R5, [R196+UR9] ;  /* 0x00000009c405783b */ /* 0x000e620008000000 */
[----:B----4-:R-:W-:Y:S01]  /*30160*/  IMAD R0, R231, R0, RZ ;  /* 0x00000000e7007224 */ /* 0x010fe200078e02ff */
[C---:B------:R-:W-:Y:S01]  /*30170*/  SHF.L.U32 R2, R197.reuse, 0x2, RZ ;  /* 0x00000002c5027819 */ /* 0x040fe200000006ff */
[----:B------:R-:W-:Y:S01]  /*30180*/  IMAD.HI R4, R197, 0x4, RZ ;  /* 0x00000004c5047827 */ /* 0x000fe200078e02ff */
[----:B------:R-:W-:-:S02]  /*30190*/  ISETP.GE.U32.AND P4, PT, R250, 0x20, PT ;  /* 0x00000020fa00780c */ /* 0x000fc40003f86070 */
[----:B0-----:R-:W-:-:S04]  /*301a0*/  LOP3.LUT R3, R3, 0x7f, RZ, 0xc0, !PT ;  /* 0x0000007f03037812 */ /* 0x001fc800078ec0ff */
[----:B------:R-:W-:Y:S01]  /*301b0*/  ISETP.GE.U32.AND P0, PT, R3, 0x40, PT ;  /* 0x000000400300780c */ /* 0x000fe20003f06070 */
[C---:B------:R-:W-:Y:S02]  /*301c0*/  IMAD.SHL.U32 R3, R0.reuse, 0x4, RZ ;  /* 0x0000000400037824 */ /* 0x040fe400078e00ff */
[----:B------:R-:W-:-:S03]  /*301d0*/  IMAD.HI R0, R0, 0x4, RZ ;  /* 0x0000000400007827 */ /* 0x000fc600078e02ff */
[----:B------:R-:W-:-:S04]  /*301e0*/  IADD3 R2, P1, P2, R2, R8, R3 ;  /* 0x0000000802027210 */ /* 0x000fc80007a3e003 */
[----:B------:R-:W-:-:S05]  /*301f0*/  IADD3.X R3, PT, PT, R4, R9, R0, P1, P2 ;  /* 0x0000000904037210 */ /* 0x000fca0000fe4400 */
[----:B-1----:R0:W-:Y:S01]  /*30200*/  @!P0 STG.E desc[UR10][R2.64], R5 ;  /* 0x0000000502008986 */ /* 0x0021e2000c10190a */
[----:B------:R-:W-:Y:S06]  /*30210*/  BAR.SYNC.DEFER_BLOCKING 0x0 ;  /* 0x0000000000007b1d */ /* 0x000fec0000010000 */
[----:B------:R-:W-:Y:S05]  /*30220*/  @P4 BRA `(.L_x_21) ;  /* 0x0000000000a04947 */ /* 0x000fea0003800000 */
[----:B0-----:R-:W0:Y:S01]  /*30230*/  S2R R3, SR_CgaCtaId ;  /* 0x0000000000037919 */ /* 0x001e220000008800 */
[----:B------:R-:W-:Y:S01]  /*30240*/  NOP ;  /* 0x0000000000007918 */ /* 0x000fe20000000000 */
[----:B------:R-:W-:Y:S01]  /*30250*/  MOV R0, 0x50 ;  /* 0x0000005000007802 */ /* 0x000fe20000000f00 */
[----:B------:R-:W-:-:S03]  /*30260*/  IMAD.MOV.U32 R7, RZ, RZ, 0x1 ;  /* 0x00000001ff077424 */ /* 0x000fc600078e00ff */
[----:B0-----:R-:W-:Y:S01]  /*30270*/  LEA R9, R3, R0, 0x18 ;  /* 0x0000000003097211 */ /* 0x001fe200078ec0ff */
[----:B------:R-:W-:Y:S01]  /*30280*/  IMAD.U32 R0, RZ, RZ, UR8 ;  /* 0x00000008ff007e24 */ /* 0x000fe2000f8e00ff */
[----:B------:R-:W-:-:S03]  /*30290*/  MOV R3, 0xffff ;  /* 0x0000ffff00037802 */ /* 0x000fc60000000f00 */
[----:B------:R-:W0:Y:S01]  /*302a0*/  LDS R5, [R9] ;  /* 0x0000000009057984 */ /* 0x000e220000000800 */
[----:B------:R-:W-:-:S04]  /*302b0*/  LOP3.LUT R0, R0, 0xffff, RZ, 0xc0, !PT ;  /* 0x0000ffff00007812 */ /* 0x000fc800078ec0ff */
[----:B------:R-:W-:-:S05]  /*302c0*/  SHF.R.U32.HI R0, RZ, 0x5, R0 ;  /* 0x00000005ff007819 */ /* 0x000fca0000011600 */
[----:B------:R-:W-:Y:S01]  /*302d0*/  VIADD R2, R0, 0x10 ;  /* 0x0000001000027836 */ /* 0x000fe20000000000 */
[----:B------:R-:W-:-:S04]  /*302e0*/  SHF.L.U32 R0, R3, R0, RZ ;  /* 0x0000000003007219 */ /* 0x000fc800000006ff */
[----:B------:R-:W-:-:S04]  /*302f0*/  SHF.L.U32 R3, R7, R2, RZ ;  /* 0x0000000207037219 */ /* 0x000fc800000006ff */
[----:B------:R-:W-:-:S04]  /*30300*/  LOP3.LUT R0, R3, R0, RZ, 0xfc, !PT ;  /* 0x0000000003007212 */ /* 0x000fc800078efcff */
[C---:B------:R-:W-:Y:S02]  /*30310*/  LOP3.LUT R2, R0.reuse, 0xffff, RZ, 0xc0, !PT ;  /* 0x0000ffff00027812 */ /* 0x040fe400078ec0ff */
[----:B0-----:R-:W-:-:S04]  /*30320*/  LOP3.LUT R3, R0, 0xffff, R5, 0x80, !PT ;  /* 0x0000ffff00037812 */ /* 0x001fc800078e8005 */
[----:B------:R-:W-:-:S13]  /*30330*/  ISETP.NE.AND P0, PT, R3, R2, PT ;  /* 0x000000020300720c */ /* 0x000fda0003f05270 */
[----:B------:R-:W-:Y:S05]  /*30340*/  @P0 BRA `(.L_x_22) ;  /* 0x0000000000500947 */ /* 0x000fea0003800000 */
[----:B------:R-:W-:Y:S02]  /*30350*/  SHF.R.U32.HI R5, RZ, 0x10, R5 ;  /* 0x00000010ff057819 */ /* 0x000fe40000011605 */
[----:B------:R-:W-:-:S04]  /*30360*/  SHF.R.U32.HI R2, RZ, 0x10, R0 ;  /* 0x00000010ff027819 */ /* 0x000fc80000011600 */
[----:B------:R-:W-:-:S04]  /*30370*/  LOP3.LUT R5, R5, R2, RZ, 0xc0, !PT ;  /* 0x0000000205057212 */ /* 0x000fc800078ec0ff */
[----:B------:R-:W-:-:S13]  /*30380*/  ISETP.NE.AND P0, PT, R5, R2, PT ;  /* 0x000000020500720c */ /* 0x000fda0003f05270 */
[----:B------:R-:W-:Y:S05]  /*30390*/  @P0 BRA `(.L_x_23) ;  /* 0x0000000000300947 */ /* 0x000fea0003800000 */
[----:B------:R-:W-:Y:S01]  /*303a0*/  R2UR UR4, R0 ;  /* 0x00000000000472ca */ /* 0x000fe200000e0000 */
[----:B------:R-:W0:Y:S01]  /*303b0*/  S2R R3, SR_LANEID ;  /* 0x0000000000037919 */ /* 0x000e220000000000 */
[----:B------:R-:W-:-:S06]  /*303c0*/  VOTE.ANY R2, PT, PT ;  /* 0x0000000000027806 */ /* 0x000fcc00038e0100 */
[----:B------:R-:W0:Y:S05]  /*303d0*/  FLO.U32 R2, R2 ;  /* 0x0000000200027300 */ /* 0x000e2a00000e0000 */
[----:B------:R-:W-:-:S06]  /*303e0*/  ULOP3.LUT UR4, URZ, UR4, URZ, 0x33, !UPT ;  /* 0x00000004ff047292 */ /* 0x000fcc000f8e33ff */
[----:B------:R-:W-:-:S04]  /*303f0*/  MOV R4, UR4 ;  /* 0x0000000400047c02 */ /* 0x000fc80008000f00 */
[----:B------:R-:W1:Y:S02]  /*30400*/  REDUX UR5, R4 ;  /* 0x00000000040573c4 */ /* 0x000e640000000000 */
[----:B------:R2:W-:Y:S01]  /*30410*/  UTCATOMSWS.AND URZ, UR4 ;  /* 0x0000000400ff79e3 */ /* 0x0005e20008000000 */
[----:B0-----:R-:W-:Y:S01]  /*30420*/  ISETP.EQ.U32.AND P0, PT, R2, R3, PT ;  /* 0x000000030200720c */ /* 0x001fe20003f02070 */
[----:B-1----:R-:W-:-:S12]  /*30430*/  IMAD.U32 R0, RZ, RZ, UR5 ;  /* 0x00000005ff007e24 */ /* 0x002fd8000f8e00ff */
[----:B------:R2:W-:Y:S01]  /*30440*/  @P0 ATOMS.AND RZ, [R9], R0 ;  /* 0x0000000009ff038c */ /* 0x0005e20002800000 */
[----:B------:R-:W-:Y:S05]  /*30450*/  BRA `(.L_x_21) ;  /* 0x0000000000147947 */ /* 0x000fea0003800000 */
.L_x_23:
[----:B------:R-:W-:-:S07]  /*30460*/  MOV R2, 0x30480 ;  /* 0x0003048000027802 */ /* 0x000fce0000000f00 */
[----:B------:R-:W-:Y:S05]  /*30470*/  CALL.REL.NOINC `($__internal_0_$__cuda_sm10x_tcgen05_guardrail_trap_col_being_dealloced_not_returned_by_alloc) ;  /* 0x0000000000447944 */ /* 0x000fea0003c00000 */
[----:B------:R-:W-:Y:S05]  /*30480*/  BRA `(.L_x_21) ;  /* 0x0000000000087947 */ /* 0x000fea0003800000 */
.L_x_22:
[----:B------:R-:W-:-:S07]  /*30490*/  MOV R2, 0x304b0 ;  /* 0x000304b000027802 */ /* 0x000fce0000000f00 */
[----:B------:R-:W-:Y:S05]  /*304a0*/  CALL.REL.NOINC `($__internal_2_$__cuda_sm10x_tcgen05_guardrail_trap_unallocated_columns_being_dealloced) ;  /* 0x0000000000507944 */ /* 0x000fea0003c00000 */
.L_x_21:
[----:B------:R-:W-:Y:S01]  /*304b0*/  NOP ;  /* 0x0000000000007918 */ /* 0x000fe20000000000 */
[----:B--2---:R-:W-:Y:S05]  /*304c0*/  EXIT ;  /* 0x000000000000794d */ /* 0x004fea0003800000 */
.L_x_8:
[----:B------:R-:W1:Y:S02]  /*304d0*/  SYNCS.PHASECHK.TRANS64.TRYWAIT P3, [UR9+0x20000], RZ ;  /* 0x020000ffff0075a7 */ /* 0x000e640008061109 */
[----:B-1----:R-:W-:Y:S05]  /*304e0*/  @!P3 BRA `(.L_x_8) ;  /* 0xfffffffc00f8b947 */ /* 0x002fea000383ffff */
[----:B------:R-:W-:Y:S05]  /*304f0*/  BRA `(.L_x_7) ;  /* 0xfffffe2800747947 */ /* 0x000fea000383ffff */
.L_x_15:
[----:B------:R-:W1:Y:S02]  /*30500*/  SYNCS.PHASECHK.TRANS64.TRYWAIT P1, [UR9+0x40010], RZ ;  /* 0x040010ffff0075a7 */ /* 0x000e640008021109 */
[----:B-1----:R-:W-:Y:S05]  /*30510*/  @!P1 BRA `(.L_x_15) ;  /* 0xfffffffc00f89947 */ /* 0x002fea000383ffff */
[----:B------:R-:W-:Y:S05]  /*30520*/  BRA `(.L_x_24) ;  /* 0xfffffefc00947947 */ /* 0x000fea000383ffff */
.L_x_16:
[----:B------:R-:W1:Y:S02]  /*30530*/  SYNCS.PHASECHK.TRANS64.TRYWAIT P1, [UR6], R186 ;  /* 0x000000baff0075a7 */ /* 0x000e640008021106 */
[----:B-1----:R-:W-:Y:S05]  /*30540*/  @!P1 BRA `(.L_x_16) ;  /* 0xfffffffc00f89947 */ /* 0x002fea000383ffff */
[----:B------:R-:W-:Y:S05]  /*30550*/  BRA `(.L_x_25) ;  /* 0xffffff0800707947 */ /* 0x000fea000383ffff */
.L_x_20:
[----:B------:R-:W2:Y:S02]  /*30560*/  SYNCS.PHASECHK.TRANS64.TRYWAIT P2, [UR6], R6 ;  /* 0x00000006ff0075a7 */ /* 0x000ea40008041106 */
[----:B--2---:R-:W-:Y:S05]  /*30570*/  @!P2 BRA `(.L_x_20) ;  /* 0xfffffffc00f8a947 */ /* 0x004fea000383ffff */
[----:B------:R-:W-:Y:S05]  /*30580*/  BRA `(.L_x_19) ;  /* 0xffffff6c002c7947 */ /* 0x000fea000383ffff */
        .weak           $__internal_0_$__cuda_sm10x_tcgen05_guardrail_trap_col_being_dealloced_not_returned_by_alloc
        .type           $__internal_0_$__cuda_sm10x_tcgen05_guardrail_trap_col_being_dealloced_not_returned_by_alloc,@function
        .size           $__internal_0_$__cuda_sm10x_tcgen05_guardrail_trap_col_being_dealloced_not_returned_by_alloc,($__internal_1_$__cuda_sm10x_tcgen05_guardrail_trap_phase_invalid_during_alloc - $__internal_0_$__cuda_sm10x_tcgen05_guardrail_trap_col_being_dealloced_not_returned_by_alloc)
$__internal_0_$__cuda_sm10x_tcgen05_guardrail_trap_col_being_dealloced_not_returned_by_alloc:
[----:B------:R-:W-:Y:S05]  /*30590*/  BPT.TRAP 0x1 ;  /* 0x000000040000795c */ /* 0x000fea0000300000 */
[----:B------:R-:W-:-:S04]  /*305a0*/  IMAD.MOV.U32 R3, RZ, RZ, 0x0 ;  /* 0x00000000ff037424 */ /* 0x000fc800078e00ff */
[----:B------:R-:W-:Y:S05]  /*305b0*/  RET.REL.NODEC R2 `(attn_fwd) ;  /* 0xfffffcf802907950 */ /* 0x000fea0003c3ffff */
        .weak           $__internal_1_$__cuda_sm10x_tcgen05_guardrail_trap_phase_invalid_during_alloc
        .type           $__internal_1_$__cuda_sm10x_tcgen05_guardrail_trap_phase_invalid_during_alloc,@function
        .size           $__internal_1_$__cuda_sm10x_tcgen05_guardrail_trap_phase_invalid_during_alloc,($__internal_2_$__cuda_sm10x_tcgen05_guardrail_trap_unallocated_columns_being_dealloced - $__internal_1_$__cuda_sm10x_tcgen05_guardrail_trap_phase_invalid_during_alloc)
$__internal_1_$__cuda_sm10x_tcgen05_guardrail_trap_phase_invalid_during_alloc:
[----:B------:R-:W-:Y:S05]  /*305c0*/  BPT.TRAP 0x1 ;  /* 0x000000040000795c */ /* 0x000fea0000300000 */
[----:B------:R-:W-:-:S04]  /*305d0*/  HFMA2 R5, -RZ, RZ, 0, 0 ;  /* 0x00000000ff057431 */ /* 0x000fc800000001ff */
[----:B------:R-:W-:Y:S05]  /*305e0*/  RET.REL.NODEC R4 `(attn_fwd) ;  /* 0xfffffcf804847950 */ /* 0x000fea0003c3ffff */
        .weak           $__internal_2_$__cuda_sm10x_tcgen05_guardrail_trap_unallocated_columns_being_dealloced
        .type           $__internal_2_$__cuda_sm10x_tcgen05_guardrail_trap_unallocated_columns_being_dealloced,@function
        .size           $__internal_2_$__cuda_sm10x_tcgen05_guardrail_trap_unallocated_columns_being_dealloced,(.L_x_29 - $__internal_2_$__cuda_sm10x_tcgen05_guardrail_trap_unallocated_columns_being_dealloced)
$__internal_2_$__cuda_sm10x_tcgen05_guardrail_trap_unallocated_columns_being_dealloced:
[----:B------:R-:W-:Y:S05]  /*305f0*/  BPT.TRAP 0x1 ;  /* 0x000000040000795c */ /* 0x000fea0000300000 */
[----:B------:R-:W-:-:S04]  /*30600*/  IMAD.MOV.U32 R3, RZ, RZ, 0x0 ;  /* 0x00000000ff037424 */ /* 0x000fc800078e00ff */
[----:B------:R-:W-:Y:S05]  /*30610*/  RET.REL.NODEC R2 `(attn_fwd) ;  /* 0xfffffcf802787950 */ /* 0x000fea0003c3ffff */
.L_x_26:
[----:B------:R-:W-:-:S00]  /*30620*/  BRA `(.L_x_26) ;  /* 0xfffffffc00fc7947 */ /* 0x000fc0000383ffff */
[----:B------:R-:W-:-:S00]  /*30630*/  NOP ;  /* 0x0000000000007918 */ /* 0x000fc00000000000 */
        /* <DEDUP_REMOVED lines=12> */
.L_x_29:


//--------------------- .nv.global.init           --------------------------
	.section	.nv.global.init,"aw",@progbits
.nv.global.init:
	.type		_$_str,@object
	.size		_$_str,(.L_3 - _$_str)
_$_str:
        /*0000*/ 	.byte	0x5f, 0x5f, 0x43, 0x55, 0x44, 0x41, 0x5f, 0x46, 0x54, 0x5a, 0x00
.L_3:


//--------------------- .nv.shared.attn_fwd       --------------------------
	.section	.nv.shared.attn_fwd,"aw",@nobits
	.sectionflags	@""
	.align	16
	.zero		1024


//--------------------- .nv.shared.reserved.0     --------------------------
	.section	.nv.shared.reserved.0,"aw",@nobits
	.align	8
	.weak		__nv_reservedSMEM_offset_0_alias
	.size		__nv_reservedSMEM_offset_0_alias, 0, 64
	.other		__nv_reservedSMEM_offset_0_alias,@"STO_CUDA_RESERVED_SHARED STV_DEFAULT"
__nv_reservedSMEM_offset_0_alias:
	.zero		0
.nv.shared.reserved.0:
	.zero		64
	.weak		__nv_reservedSMEM_allocation_phase
	.type		__nv_reservedSMEM_allocation_phase,@object
	.size		__nv_reservedSMEM_allocation_phase,(.L_0 - __nv_reservedSMEM_allocation_phase)
__nv_reservedSMEM_allocation_phase:
	.zero		1
.L_0:
	.zero		7
	.weak		__nv_reservedSMEM_devtool_atexit_pc
	.type		__nv_reservedSMEM_devtool_atexit_pc,@object
	.size		__nv_reservedSMEM_devtool_atexit_pc,(__nv_reservedSMEM_allocation_mask - __nv_reservedSMEM_devtool_atexit_pc)
__nv_reservedSMEM_devtool_atexit_pc:
	.zero		8
	.weak		__nv_reservedSMEM_allocation_mask
	.type		__nv_reservedSMEM_allocation_mask,@object
	.size		__nv_reservedSMEM_allocation_mask,(.L_2 - __nv_reservedSMEM_allocation_mask)
__nv_reservedSMEM_allocation_mask:
	.zero		4
.L_2:


//--------------------- .nv.constant0.attn_fwd    --------------------------
	.section	.nv.constant0.attn_fwd,"a",@progbits
	.sectionflags	@""
	.align	4
.nv.constant0.attn_fwd:
	.zero		1032


//--------------------- SYMBOLS --------------------------

	.type		.nv.reservedSmem.offset0,@object
	.size		.nv.reservedSmem.offset0,0x4
	.type		.nv.reservedSmem.cap,@object
	.size		.nv.reservedSmem.cap,0x4
